	.target	sm_100a

	.elftype	@"ET_EXEC"


//--------------------- .note.nv.tkinfo           --------------------------
	.section	.note.nv.tkinfo,"",@"SHT_NOTE"
	.sectionflags	@"SHF_NOTE_NV_TKINFO"
	.tkinfo
        /*0018*/ 	.word	0x00000002
        /*0030*/ 	.string	""
        /*0030*/ 	.string	"ptxas"
        /*0030*/ 	.string	"Cuda compilation tools, release 13.0, V13.0.88"
        /*0030*/ 	.string	"Build cuda_13.0.r13.0/compiler.36424714_0"
        /*0030*/ 	.string	"-arch sm_100a -m 64 "



//--------------------- .note.nv.cuinfo           --------------------------
	.section	.note.nv.cuinfo,"",@"SHT_NOTE"
	.sectionflags	@"SHF_NOTE_NV_CUINFO"
        /*0018*/ 	.short	0x0002
        /*001a*/ 	.short	0x0064
        /*001c*/ 	.short	0x0082
	.zero		2


//--------------------- .nv.info                  --------------------------
	.section	.nv.info,"",@"SHT_CUDA_INFO"
	.align	4


	//----- nvinfo : EIATTR_REGCOUNT
	.align		4
        /*0000*/ 	.byte	0x04, 0x2f
        /*0002*/ 	.short	(.L_19 - .L_18)
	.align		4
.L_18:
        /*0004*/ 	.word	index@(_ZN7cutlass13device_kernelINS_4gemm6kernel13GemmUniversalIN4cute5tupleIJiiiiEEENS1_10collective13CollectiveMmaINS1_46MainloopSm100TmaUmmaWarpSpecializedBlockScaledILi3ELi2ELi2ENS5_IJNS4_1CILi2EEESB_NSA_ILi1EEEEEEEENS5_IJNSA_ILi256EEENSA_ILi128EEESF_EEENS5_IJNS_12float_e4m3_tENS_13float_ue8m0_tEEEENS5_IJNS5_IJlSC_lEEENS4_6LayoutINS5_IJNS5_IJNS5_IJNSA_ILi32EEENSA_ILi4EEEEEEiEEESQ_NS5_IJSC_iEEEEEENS5_IJNS5_IJNS5_IJNSA_ILi16EEESO_EEEiEEENS5_IJNS5_IJNSA_ILi0EEESC_EEENSA_ILi512EEEEEENS5_IJSW_iEEEEEEEEEEESK_S13_NS4_8TiledMMAINS4_8MMA_AtomIJNS4_27SM100_MMA_MXF8F6F4_2x1SM_SSISI_SI_fSJ_Li256ELi128ELNS4_4UMMA5MajorE0ELS18_0ELNS17_7ScaleInE0ELS19_0EEEEEENSM_INS5_IJSC_SC_SC_EEENS5_IJSW_SW_SW_EEEEENS5_IJNS4_10UnderscoreES1F_S1F_EEEEENS5_IJNS4_28SM100_TMA_2SM_LOAD_MULTICASTES1I_EEENS5_IJNS4_14ComposedLayoutINS4_7SwizzleILi3ELi4ELi3EEENS4_18smem_ptr_flag_bitsILi8EEENSM_INS5_IJNSA_ILi8EEESG_EEENS5_IJSG_SC_EEEEEEENSM_INS5_IJNS5_IJNS5_IJSP_SC_EEENS5_IJSN_SC_EEEEEESC_NS5_IJSO_SB_EEEEEENS5_IJNS5_IJNS5_IJSU_SY_EEESX_EEESW_NS5_IJSC_SY_EEEEEEEEEEEvNS4_8identityENS5_IJNS4_18SM100_TMA_2SM_LOADES1I_EEES24_vS25_EENS_8epilogue10collective18CollectiveEpilogueINS29_23Sm100TmaWarpSpecializedILi4ELi2ELi32ELb1ELb0EEEJNS5_IJSG_SG_SF_EEENS5_IJNSM_ISG_SC_EENSM_ISN_SC_EEEEENS_10bfloat16_tESL_S2I_SL_NS29_6fusion15FusionCallbacksIS2D_NS2J_17LinearCombinationIS2I_fS2I_fLNS_15FloatRoundStyleE2EEES2E_S2H_JEEENS4_5SM1004TMEM4LOAD26SM100_TMEM_LOAD_32dp32b32xENS4_13SM90_TMA_LOADENS1K_INS1L_ILi2ELi4ELi3EEENS1N_ILi16EEENSM_INS5_IJS1P_SN_EEES1V_EEEENS4_39AutoVectorizingCopyWithAssumedAlignmentILi128EEENS4_14SM90_TMA_STOREES2Y_S30_S30_EEEvvEEEEvNT_6ParamsE)
        /*0008*/ 	.word	0x00000076


	//----- nvinfo : EIATTR_FRAME_SIZE
	.align		4
.L_19:
        /*000c*/ 	.byte	0x04, 0x11
        /*000e*/ 	.short	(.L_21 - .L_20)
	.align		4
.L_20:
        /*0010*/ 	.word	index@($__internal_2_$__cuda_sm10x_tcgen05_guardrail_trap_unallocated_columns_being_dealloced)
        /*0014*/ 	.word	0x00000000


	//----- nvinfo : EIATTR_FRAME_SIZE
	.align		4
.L_21:
        /*0018*/ 	.byte	0x04, 0x11
        /*001a*/ 	.short	(.L_23 - .L_22)
	.align		4
.L_22:
        /*001c*/ 	.word	index@($__internal_1_$__cuda_sm10x_tcgen05_guardrail_trap_phase_invalid_during_alloc)
        /*0020*/ 	.word	0x00000000


	//----- nvinfo : EIATTR_FRAME_SIZE
	.align		4
.L_23:
        /*0024*/ 	.byte	0x04, 0x11
        /*0026*/ 	.short	(.L_25 - .L_24)
	.align		4
.L_24:
        /*0028*/ 	.word	index@($__internal_0_$__cuda_sm10x_tcgen05_guardrail_trap_col_being_dealloced_not_returned_by_alloc)
        /*002c*/ 	.word	0x00000000


	//----- nvinfo : EIATTR_FRAME_SIZE
	.align		4
.L_25:
        /*0030*/ 	.byte	0x04, 0x11
        /*0032*/ 	.short	(.L_27 - .L_26)
	.align		4
.L_26:
        /*0034*/ 	.word	index@(_ZN7cutlass13device_kernelINS_4gemm6kernel13GemmUniversalIN4cute5tupleIJiiiiEEENS1_10collective13CollectiveMmaINS1_46MainloopSm100TmaUmmaWarpSpecializedBlockScaledILi3ELi2ELi2ENS5_IJNS4_1CILi2EEESB_NSA_ILi1EEEEEEEENS5_IJNSA_ILi256EEENSA_ILi128EEESF_EEENS5_IJNS_12float_e4m3_tENS_13float_ue8m0_tEEEENS5_IJNS5_IJlSC_lEEENS4_6LayoutINS5_IJNS5_IJNS5_IJNSA_ILi32EEENSA_ILi4EEEEEEiEEESQ_NS5_IJSC_iEEEEEENS5_IJNS5_IJNS5_IJNSA_ILi16EEESO_EEEiEEENS5_IJNS5_IJNSA_ILi0EEESC_EEENSA_ILi512EEEEEENS5_IJSW_iEEEEEEEEEEESK_S13_NS4_8TiledMMAINS4_8MMA_AtomIJNS4_27SM100_MMA_MXF8F6F4_2x1SM_SSISI_SI_fSJ_Li256ELi128ELNS4_4UMMA5MajorE0ELS18_0ELNS17_7ScaleInE0ELS19_0EEEEEENSM_INS5_IJSC_SC_SC_EEENS5_IJSW_SW_SW_EEEEENS5_IJNS4_10UnderscoreES1F_S1F_EEEEENS5_IJNS4_28SM100_TMA_2SM_LOAD_MULTICASTES1I_EEENS5_IJNS4_14ComposedLayoutINS4_7SwizzleILi3ELi4ELi3EEENS4_18smem_ptr_flag_bitsILi8EEENSM_INS5_IJNSA_ILi8EEESG_EEENS5_IJSG_SC_EEEEEEENSM_INS5_IJNS5_IJNS5_IJSP_SC_EEENS5_IJSN_SC_EEEEEESC_NS5_IJSO_SB_EEEEEENS5_IJNS5_IJNS5_IJSU_SY_EEESX_EEESW_NS5_IJSC_SY_EEEEEEEEEEEvNS4_8identityENS5_IJNS4_18SM100_TMA_2SM_LOADES1I_EEES24_vS25_EENS_8epilogue10collective18CollectiveEpilogueINS29_23Sm100TmaWarpSpecializedILi4ELi2ELi32ELb1ELb0EEEJNS5_IJSG_SG_SF_EEENS5_IJNSM_ISG_SC_EENSM_ISN_SC_EEEEENS_10bfloat16_tESL_S2I_SL_NS29_6fusion15FusionCallbacksIS2D_NS2J_17LinearCombinationIS2I_fS2I_fLNS_15FloatRoundStyleE2EEES2E_S2H_JEEENS4_5SM1004TMEM4LOAD26SM100_TMEM_LOAD_32dp32b32xENS4_13SM90_TMA_LOADENS1K_INS1L_ILi2ELi4ELi3EEENS1N_ILi16EEENSM_INS5_IJS1P_SN_EEES1V_EEEENS4_39AutoVectorizingCopyWithAssumedAlignmentILi128EEENS4_14SM90_TMA_STOREES2Y_S30_S30_EEEvvEEEEvNT_6ParamsE)
        /*0038*/ 	.word	0x00000000


	//----- nvinfo : EIATTR_MIN_STACK_SIZE
	.align		4
.L_27:
        /*003c*/ 	.byte	0x04, 0x12
        /*003e*/ 	.short	(.L_29 - .L_28)
	.align		4
.L_28:
        /*0040*/ 	.word	index@(_ZN7cutlass13device_kernelINS_4gemm6kernel13GemmUniversalIN4cute5tupleIJiiiiEEENS1_10collective13CollectiveMmaINS1_46MainloopSm100TmaUmmaWarpSpecializedBlockScaledILi3ELi2ELi2ENS5_IJNS4_1CILi2EEESB_NSA_ILi1EEEEEEEENS5_IJNSA_ILi256EEENSA_ILi128EEESF_EEENS5_IJNS_12float_e4m3_tENS_13float_ue8m0_tEEEENS5_IJNS5_IJlSC_lEEENS4_6LayoutINS5_IJNS5_IJNS5_IJNSA_ILi32EEENSA_ILi4EEEEEEiEEESQ_NS5_IJSC_iEEEEEENS5_IJNS5_IJNS5_IJNSA_ILi16EEESO_EEEiEEENS5_IJNS5_IJNSA_ILi0EEESC_EEENSA_ILi512EEEEEENS5_IJSW_iEEEEEEEEEEESK_S13_NS4_8TiledMMAINS4_8MMA_AtomIJNS4_27SM100_MMA_MXF8F6F4_2x1SM_SSISI_SI_fSJ_Li256ELi128ELNS4_4UMMA5MajorE0ELS18_0ELNS17_7ScaleInE0ELS19_0EEEEEENSM_INS5_IJSC_SC_SC_EEENS5_IJSW_SW_SW_EEEEENS5_IJNS4_10UnderscoreES1F_S1F_EEEEENS5_IJNS4_28SM100_TMA_2SM_LOAD_MULTICASTES1I_EEENS5_IJNS4_14ComposedLayoutINS4_7SwizzleILi3ELi4ELi3EEENS4_18smem_ptr_flag_bitsILi8EEENSM_INS5_IJNSA_ILi8EEESG_EEENS5_IJSG_SC_EEEEEEENSM_INS5_IJNS5_IJNS5_IJSP_SC_EEENS5_IJSN_SC_EEEEEESC_NS5_IJSO_SB_EEEEEENS5_IJNS5_IJNS5_IJSU_SY_EEESX_EEESW_NS5_IJSC_SY_EEEEEEEEEEEvNS4_8identityENS5_IJNS4_18SM100_TMA_2SM_LOADES1I_EEES24_vS25_EENS_8epilogue10collective18CollectiveEpilogueINS29_23Sm100TmaWarpSpecializedILi4ELi2ELi32ELb1ELb0EEEJNS5_IJSG_SG_SF_EEENS5_IJNSM_ISG_SC_EENSM_ISN_SC_EEEEENS_10bfloat16_tESL_S2I_SL_NS29_6fusion15FusionCallbacksIS2D_NS2J_17LinearCombinationIS2I_fS2I_fLNS_15FloatRoundStyleE2EEES2E_S2H_JEEENS4_5SM1004TMEM4LOAD26SM100_TMEM_LOAD_32dp32b32xENS4_13SM90_TMA_LOADENS1K_INS1L_ILi2ELi4ELi3EEENS1N_ILi16EEENSM_INS5_IJS1P_SN_EEES1V_EEEENS4_39AutoVectorizingCopyWithAssumedAlignmentILi128EEENS4_14SM90_TMA_STOREES2Y_S30_S30_EEEvvEEEEvNT_6ParamsE)
        /*0044*/ 	.word	0x00000000
.L_29:


//--------------------- .nv.compat                --------------------------
	.section	.nv.compat,"",@"SHT_CUDA_COMPAT_INFO"
	.align	4
        /*0000*/ 	.byte	0x02, 0x09, 0x01, 0x00, 0x02, 0x02, 0x02, 0x00, 0x02, 0x05, 0x05, 0x00, 0x03, 0x07, 0x01, 0x01
        /*0010*/ 	.byte	0x02, 0x03, 0x01, 0x00, 0x02, 0x06, 0x01, 0x00, 0x04, 0x0b, 0x08, 0x00, 0x09, 0x00, 0x00, 0x00
        /*0020*/ 	.byte	0x00, 0x00, 0x00, 0x00


//--------------------- .nv.info._ZN7cutlass13device_kernelINS_4gemm6kernel13GemmUniversalIN4cute5tupleIJiiiiEEENS1_10collective13CollectiveMmaINS1_46MainloopSm100TmaUmmaWarpSpecializedBlockScaledILi3ELi2ELi2ENS5_IJNS4_1CILi2EEESB_NSA_ILi1EEEEEEEENS5_IJNSA_ILi256EEENSA_ILi128EEESF_EEENS5_IJNS_12float_e4m3_tENS_13float_ue8m0_tEEEENS5_IJNS5_IJlSC_lEEENS4_6LayoutINS5_IJNS5_IJNS5_IJNSA_ILi32EEENSA_ILi4EEEEEEiEEESQ_NS5_IJSC_iEEEEEENS5_IJNS5_IJNS5_IJNSA_ILi16EEESO_EEEiEEENS5_IJNS5_IJNSA_ILi0EEESC_EEENSA_ILi512EEEEEENS5_IJSW_iEEEEEEEEEEESK_S13_NS4_8TiledMMAINS4_8MMA_AtomIJNS4_27SM100_MMA_MXF8F6F4_2x1SM_SSISI_SI_fSJ_Li256ELi128ELNS4_4UMMA5MajorE0ELS18_0ELNS17_7ScaleInE0ELS19_0EEEEEENSM_INS5_IJSC_SC_SC_EEENS5_IJSW_SW_SW_EEEEENS5_IJNS4_10UnderscoreES1F_S1F_EEEEENS5_IJNS4_28SM100_TMA_2SM_LOAD_MULTICASTES1I_EEENS5_IJNS4_14ComposedLayoutINS4_7SwizzleILi3ELi4ELi3EEENS4_18smem_ptr_flag_bitsILi8EEENSM_INS5_IJNSA_ILi8EEESG_EEENS5_IJSG_SC_EEEEEEENSM_INS5_IJNS5_IJNS5_IJSP_SC_EEENS5_IJSN_SC_EEEEEESC_NS5_IJSO_SB_EEEEEENS5_IJNS5_IJNS5_IJSU_SY_EEESX_EEESW_NS5_IJSC_SY_EEEEEEEEEEEvNS4_8identityENS5_IJNS4_18SM100_TMA_2SM_LOADES1I_EEES24_vS25_EENS_8epilogue10collective18CollectiveEpilogueINS29_23Sm100TmaWarpSpecializedILi4ELi2ELi32ELb1ELb0EEEJNS5_IJSG_SG_SF_EEENS5_IJNSM_ISG_SC_EENSM_ISN_SC_EEEEENS_10bfloat16_tESL_S2I_SL_NS29_6fusion15FusionCallbacksIS2D_NS2J_17LinearCombinationIS2I_fS2I_fLNS_15FloatRoundStyleE2EEES2E_S2H_JEEENS4_5SM1004TMEM4LOAD26SM100_TMEM_LOAD_32dp32b32xENS4_13SM90_TMA_LOADENS1K_INS1L_ILi2ELi4ELi3EEENS1N_ILi16EEENSM_INS5_IJS1P_SN_EEES1V_EEEENS4_39AutoVectorizingCopyWithAssumedAlignmentILi128EEENS4_14SM90_TMA_STOREES2Y_S30_S30_EEEvvEEEEvNT_6ParamsE --------------------------
	.section	.nv.info._ZN7cutlass13device_kernelINS_4gemm6kernel13GemmUniversalIN4cute5tupleIJiiiiEEENS1_10collective13CollectiveMmaINS1_46MainloopSm100TmaUmmaWarpSpecializedBlockScaledILi3ELi2ELi2ENS5_IJNS4_1CILi2EEESB_NSA_ILi1EEEEEEEENS5_IJNSA_ILi256EEENSA_ILi128EEESF_EEENS5_IJNS_12float_e4m3_tENS_13float_ue8m0_tEEEENS5_IJNS5_IJlSC_lEEENS4_6LayoutINS5_IJNS5_IJNS5_IJNSA_ILi32EEENSA_ILi4EEEEEEiEEESQ_NS5_IJSC_iEEEEEENS5_IJNS5_IJNS5_IJNSA_ILi16EEESO_EEEiEEENS5_IJNS5_IJNSA_ILi0EEESC_EEENSA_ILi512EEEEEENS5_IJSW_iEEEEEEEEEEESK_S13_NS4_8TiledMMAINS4_8MMA_AtomIJNS4_27SM100_MMA_MXF8F6F4_2x1SM_SSISI_SI_fSJ_Li256ELi128ELNS4_4UMMA5MajorE0ELS18_0ELNS17_7ScaleInE0ELS19_0EEEEEENSM_INS5_IJSC_SC_SC_EEENS5_IJSW_SW_SW_EEEEENS5_IJNS4_10UnderscoreES1F_S1F_EEEEENS5_IJNS4_28SM100_TMA_2SM_LOAD_MULTICASTES1I_EEENS5_IJNS4_14ComposedLayoutINS4_7SwizzleILi3ELi4ELi3EEENS4_18smem_ptr_flag_bitsILi8EEENSM_INS5_IJNSA_ILi8EEESG_EEENS5_IJSG_SC_EEEEEEENSM_INS5_IJNS5_IJNS5_IJSP_SC_EEENS5_IJSN_SC_EEEEEESC_NS5_IJSO_SB_EEEEEENS5_IJNS5_IJNS5_IJSU_SY_EEESX_EEESW_NS5_IJSC_SY_EEEEEEEEEEEvNS4_8identityENS5_IJNS4_18SM100_TMA_2SM_LOADES1I_EEES24_vS25_EENS_8epilogue10collective18CollectiveEpilogueINS29_23Sm100TmaWarpSpecializedILi4ELi2ELi32ELb1ELb0EEEJNS5_IJSG_SG_SF_EEENS5_IJNSM_ISG_SC_EENSM_ISN_SC_EEEEENS_10bfloat16_tESL_S2I_SL_NS29_6fusion15FusionCallbacksIS2D_NS2J_17LinearCombinationIS2I_fS2I_fLNS_15FloatRoundStyleE2EEES2E_S2H_JEEENS4_5SM1004TMEM4LOAD26SM100_TMEM_LOAD_32dp32b32xENS4_13SM90_TMA_LOADENS1K_INS1L_ILi2ELi4ELi3EEENS1N_ILi16EEENSM_INS5_IJS1P_SN_EEES1V_EEEENS4_39AutoVectorizingCopyWithAssumedAlignmentILi128EEENS4_14SM90_TMA_STOREES2Y_S30_S30_EEEvvEEEEvNT_6ParamsE,"",@"SHT_CUDA_INFO"
	.sectionflags	@""
	.align	4


	//----- nvinfo : EIATTR_CUDA_API_VERSION
	.align		4
        /*0000*/ 	.byte	0x04, 0x37
        /*0002*/ 	.short	(.L_31 - .L_30)
.L_30:
        /*0004*/ 	.word	0x00000082


	//----- nvinfo : EIATTR_KPARAM_INFO
	.align		4
.L_31:
        /*0008*/ 	.byte	0x04, 0x17
        /*000a*/ 	.short	(.L_33 - .L_32)
.L_32:
        /*000c*/ 	.word	0x00000000
        /*0010*/ 	.short	0x0000
        /*0012*/ 	.short	0x0000
        /*0014*/ 	.byte	0x00, 0xf0, 0x01, 0x30


	//----- nvinfo : EIATTR_AT_ENTRY_FRAGMENTS
	.align		4
.L_33:
        /*0018*/ 	.byte	0x04, 0x4f
        /*001a*/ 	.short	(.L_35 - .L_34)


	//   ....[0]....
.L_34:
        /*001c*/ 	.word	0x00000007


	//----- nvinfo : EIATTR_RESERVED_SMEM_USED
	.align		4
.L_35:
        /*0020*/ 	.byte	0x01, 0x41
	.zero		2


	//----- nvinfo : EIATTR_SPARSE_MMA_MASK
	.align		4
        /*0024*/ 	.byte	0x03, 0x50
        /*0026*/ 	.short	0x0000


	//----- nvinfo : EIATTR_TCGEN05_2CTA_USED
	.align		4
        /*0028*/ 	.byte	0x01, 0x52
	.zero		2


	//----- nvinfo : EIATTR_MAXREG_COUNT
	.align		4
        /*002c*/ 	.byte	0x03, 0x1b
        /*002e*/ 	.short	0x00ff


	//----- nvinfo : EIATTR_NUM_BARRIERS
	.align		4
        /*0030*/ 	.byte	0x02, 0x4c
        /*0032*/ 	.byte	0x07
	.zero		1


	//----- nvinfo : EIATTR_EXTERNS
	.align		4
        /*0034*/ 	.byte	0x04, 0x0f
        /*0036*/ 	.short	(.L_37 - .L_36)


	//   ....[0]....
	.align		4
.L_36:
        /*0038*/ 	.word	index@(__assertfail)


	//----- nvinfo : EIATTR_MERCURY_ISA_VERSION
	.align		4
.L_37:
        /*003c*/ 	.byte	0x03, 0x5f
        /*003e*/ 	.short	0x0101


	//----- nvinfo : EIATTR_INT_WARP_WIDE_INSTR_OFFSETS
	.align		4
        /*0040*/ 	.byte	0x04, 0x31
        /*0042*/ 	.short	(.L_39 - .L_38)


	//   ....[0]....
.L_38:
        /*0044*/ 	.word	0x00000e20


	//   ....[1]....
        /*0048*/ 	.word	0x00000ed0


	//   ....[2]....
        /*004c*/ 	.word	0x00005170


	//   ....[3]....
        /*0050*/ 	.word	0x00005190


	//   ....[4]....
        /*0054*/ 	.word	0x000051c0


	//   ....[5]....
        /*0058*/ 	.word	0x00005d10


	//   ....[6]....
        /*005c*/ 	.word	0x00005d80


	//   ....[7]....
        /*0060*/ 	.word	0x00005e80


	//   ....[8]....
        /*0064*/ 	.word	0x00005f00


	//   ....[9]....
        /*0068*/ 	.word	0x00006010


	//   ....[10]....
        /*006c*/ 	.word	0x00006090


	//   ....[11]....
        /*0070*/ 	.word	0x00006190


	//   ....[12]....
        /*0074*/ 	.word	0x00006240


	//----- nvinfo : EIATTR_COOP_GROUP_MASK_REGIDS
	.align		4
.L_39:
        /*0078*/ 	.byte	0x04, 0x29
        /*007a*/ 	.short	(.L_41 - .L_40)


	//   ....[0]....
.L_40:
        /*007c*/ 	.word	0xffffffff


	//   ....[1]....
        /*0080*/ 	.word	0xffffffff


	//   ....[2]....
        /*0084*/ 	.word	0xffffffff


	//   ....[3]....
        /*0088*/ 	.word	0xffffffff


	//   ....[4]....
        /*008c*/ 	.word	0xffffffff


	//   ....[5]....
        /*0090*/ 	.word	0xffffffff


	//   ....[6]....
        /*0094*/ 	.word	0xffffffff


	//   ....[7]....
        /*0098*/ 	.word	0xffffffff


	//   ....[8]....
        /*009c*/ 	.word	0xffffffff


	//   ....[9]....
        /*00a0*/ 	.word	0xffffffff


	//   ....[10]....
        /*00a4*/ 	.word	0xffffffff


	//   ....[11]....
        /*00a8*/ 	.word	0xffffffff


	//   ....[12]....
        /*00ac*/ 	.word	0xffffffff


	//   ....[13]....
        /*00b0*/ 	.word	0xffffffff


	//----- nvinfo : EIATTR_COOP_GROUP_INSTR_OFFSETS
	.align		4
.L_41:
        /*00b4*/ 	.byte	0x04, 0x28
        /*00b6*/ 	.short	(.L_43 - .L_42)


	//   ....[0]....
.L_42:
        /*00b8*/ 	.word	0x000000e0


	//   ....[1]....
        /*00bc*/ 	.word	0x000005b0


	//   ....[2]....
        /*00c0*/ 	.word	0x00000770


	//   ....[3]....
        /*00c4*/ 	.word	0x00000910


	//   ....[4]....
        /*00c8*/ 	.word	0x00000a10


	//   ....[5]....
        /*00cc*/ 	.word	0x00000b80


	//   ....[6]....
        /*00d0*/ 	.word	0x00000ce0


	//   ....[7]....
        /*00d4*/ 	.word	0x00000f40


	//   ....[8]....
        /*00d8*/ 	.word	0x000028c0


	//   ....[9]....
        /*00dc*/ 	.word	0x00003730


	//   ....[10]....
        /*00e0*/ 	.word	0x00003c40


	//   ....[11]....
        /*00e4*/ 	.word	0x00003c70


	//   ....[12]....
        /*00e8*/ 	.word	0x00005070


	//   ....[13]....
        /*00ec*/ 	.word	0x00005280


	//----- nvinfo : EIATTR_VRC_CTA_INIT_COUNT
	.align		4
.L_43:
        /*00f0*/ 	.byte	0x02, 0x4a
        /*00f2*/ 	.byte	0x80
	.zero		1


	//----- nvinfo : EIATTR_SYSCALL_OFFSETS
	.align		4
        /*00f4*/ 	.byte	0x04, 0x46
        /*00f6*/ 	.short	(.L_45 - .L_44)


	//   ....[0]....
.L_44:
        /*00f8*/ 	.word	0x00006e90


	//   ....[1]....
        /*00fc*/ 	.word	0x00006f80


	//   ....[2]....
        /*0100*/ 	.word	0x00007720


	//   ....[3]....
        /*0104*/ 	.word	0x000083b0


	//   ....[4]....
        /*0108*/ 	.word	0x00009020


	//   ....[5]....
        /*010c*/ 	.word	0x00009c90


	//----- nvinfo : EIATTR_MBARRIER_INSTR_OFFSETS
	.align		4
.L_45:
        /*0110*/ 	.byte	0x04, 0x39
        /*0112*/ 	.short	(.L_47 - .L_46)


	//   ....[0]....
.L_46:
        /*0114*/ 	.word	0x00000700
        /*0118*/ 	.word	0x000000ff
        /*011c*/ 	.word	0x00000000
        /*0120*/ 	.short	0x0100
        /*0122*/ 	.byte	0x04
	.zero		1


	//   ....[1]....
        /*0124*/ 	.word	0x00000710
        /*0128*/ 	.word	0x000000ff
        /*012c*/ 	.word	0x00000018
        /*0130*/ 	.short	0x0100
        /*0132*/ 	.byte	0x04
	.zero		1


	//   ....[2]....
        /*0134*/ 	.word	0x00000720
        /*0138*/ 	.word	0x000000ff
        /*013c*/ 	.word	0x00000008
        /*0140*/ 	.short	0x0100
        /*0142*/ 	.byte	0x04
	.zero		1


	//   ....[3]....
        /*0144*/ 	.word	0x00000730
        /*0148*/ 	.word	0x000000ff
        /*014c*/ 	.word	0x00000020
        /*0150*/ 	.short	0x0100
        /*0152*/ 	.byte	0x04
	.zero		1


	//   ....[4]....
        /*0154*/ 	.word	0x00000740
        /*0158*/ 	.word	0x000000ff
        /*015c*/ 	.word	0x00000010
        /*0160*/ 	.short	0x0100
        /*0162*/ 	.byte	0x04
	.zero		1


	//   ....[5]....
        /*0164*/ 	.word	0x00000750
        /*0168*/ 	.word	0x000000ff
        /*016c*/ 	.word	0x00000028
        /*0170*/ 	.short	0x0100
        /*0172*/ 	.byte	0x04
	.zero		1


	//   ....[6]....
        /*0174*/ 	.word	0x00000880
        /*0178*/ 	.word	0x000000ff
        /*017c*/ 	.word	0x00000030
        /*0180*/ 	.short	0x0100
        /*0182*/ 	.byte	0x04
	.zero		1


	//   ....[7]....
        /*0184*/ 	.word	0x00000890
        /*0188*/ 	.word	0x000000ff
        /*018c*/ 	.word	0x00000050
        /*0190*/ 	.short	0x0100
        /*0192*/ 	.byte	0x04
	.zero		1


	//   ....[8]....
        /*0194*/ 	.word	0x000008a0
        /*0198*/ 	.word	0x000000ff
        /*019c*/ 	.word	0x00000038
        /*01a0*/ 	.short	0x0100
        /*01a2*/ 	.byte	0x04
	.zero		1


	//   ....[9]....
        /*01a4*/ 	.word	0x000008b0
        /*01a8*/ 	.word	0x000000ff
        /*01ac*/ 	.word	0x00000058
        /*01b0*/ 	.short	0x0100
        /*01b2*/ 	.byte	0x04
	.zero		1


	//   ....[10]....
        /*01b4*/ 	.word	0x000008c0
        /*01b8*/ 	.word	0x000000ff
        /*01bc*/ 	.word	0x00000040
        /*01c0*/ 	.short	0x0100
        /*01c2*/ 	.byte	0x04
	.zero		1


	//   ....[11]....
        /*01c4*/ 	.word	0x000008d0
        /*01c8*/ 	.word	0x000000ff
        /*01cc*/ 	.word	0x00000060
        /*01d0*/ 	.short	0x0100
        /*01d2*/ 	.byte	0x04
	.zero		1


	//   ....[12]....
        /*01d4*/ 	.word	0x000008e0
        /*01d8*/ 	.word	0x000000ff
        /*01dc*/ 	.word	0x00000048
        /*01e0*/ 	.short	0x0100
        /*01e2*/ 	.byte	0x04
	.zero		1


	//   ....[13]....
        /*01e4*/ 	.word	0x000008f0
        /*01e8*/ 	.word	0x000000ff
        /*01ec*/ 	.word	0x00000068
        /*01f0*/ 	.short	0x0100
        /*01f2*/ 	.byte	0x04
	.zero		1


	//   ....[14]....
        /*01f4*/ 	.word	0x000009e0
        /*01f8*/ 	.word	0x000000ff
        /*01fc*/ 	.word	0x00000070
        /*0200*/ 	.short	0x0100
        /*0202*/ 	.byte	0x06
	.zero		1


	//   ....[15]....
        /*0204*/ 	.word	0x000009f0
        /*0208*/ 	.word	0x000000ff
        /*020c*/ 	.word	0x00000078
        /*0210*/ 	.short	0x0100
        /*0212*/ 	.byte	0x06
	.zero		1


	//   ....[16]....
        /*0214*/ 	.word	0x00000b30
        /*0218*/ 	.word	0x000000ff
        /*021c*/ 	.word	0x00000080
        /*0220*/ 	.short	0x0100
        /*0222*/ 	.byte	0x06
	.zero		1


	//   ....[17]....
        /*0224*/ 	.word	0x00000b40
        /*0228*/ 	.word	0x000000ff
        /*022c*/ 	.word	0x00000090
        /*0230*/ 	.short	0x0100
        /*0232*/ 	.byte	0x06
	.zero		1


	//   ....[18]....
        /*0234*/ 	.word	0x00000b50
        /*0238*/ 	.word	0x000000ff
        /*023c*/ 	.word	0x00000088
        /*0240*/ 	.short	0x0100
        /*0242*/ 	.byte	0x06
	.zero		1


	//   ....[19]....
        /*0244*/ 	.word	0x00000b60
        /*0248*/ 	.word	0x000000ff
        /*024c*/ 	.word	0x00000098
        /*0250*/ 	.short	0x0100
        /*0252*/ 	.byte	0x06
	.zero		1


	//   ....[20]....
        /*0254*/ 	.word	0x00000c90
        /*0258*/ 	.word	0x000000ff
        /*025c*/ 	.word	0x000000a0
        /*0260*/ 	.short	0x0100
        /*0262*/ 	.byte	0x04
	.zero		1


	//   ....[21]....
        /*0264*/ 	.word	0x00000ca0
        /*0268*/ 	.word	0x000000ff
        /*026c*/ 	.word	0x000000b0
        /*0270*/ 	.short	0x0100
        /*0272*/ 	.byte	0x04
	.zero		1


	//   ....[22]....
        /*0274*/ 	.word	0x00000cb0
        /*0278*/ 	.word	0x000000ff
        /*027c*/ 	.word	0x000000a8
        /*0280*/ 	.short	0x0100
        /*0282*/ 	.byte	0x04
	.zero		1


	//   ....[23]....
        /*0284*/ 	.word	0x00000cc0
        /*0288*/ 	.word	0x000000ff
        /*028c*/ 	.word	0x000000b8
        /*0290*/ 	.short	0x0100
        /*0292*/ 	.byte	0x04
	.zero		1


	//   ....[24]....
        /*0294*/ 	.word	0x00000dc0
        /*0298*/ 	.word	0x000000ff
        /*029c*/ 	.word	0x000000c0
        /*02a0*/ 	.short	0x0100
        /*02a2*/ 	.byte	0x04
	.zero		1


	//   ....[25]....
        /*02a4*/ 	.word	0x00000dd0
        /*02a8*/ 	.word	0x000000ff
        /*02ac*/ 	.word	0x000000d0
        /*02b0*/ 	.short	0x0100
        /*02b2*/ 	.byte	0x04
	.zero		1


	//   ....[26]....
        /*02b4*/ 	.word	0x00000de0
        /*02b8*/ 	.word	0x000000ff
        /*02bc*/ 	.word	0x000000c8
        /*02c0*/ 	.short	0x0100
        /*02c2*/ 	.byte	0x04
	.zero		1


	//   ....[27]....
        /*02c4*/ 	.word	0x00000df0
        /*02c8*/ 	.word	0x000000ff
        /*02cc*/ 	.word	0x000000d8
        /*02d0*/ 	.short	0x0100
        /*02d2*/ 	.byte	0x04
	.zero		1


	//   ....[28]....
        /*02d4*/ 	.word	0x00000ef0
        /*02d8*/ 	.word	0x000000ff
        /*02dc*/ 	.word	0x000000e0
        /*02e0*/ 	.short	0x0100
        /*02e2*/ 	.byte	0x06
	.zero		1


	//   ....[29]....
        /*02e4*/ 	.word	0x00001bd0
        /*02e8*/ 	.word	0x00000003
        /*02ec*/ 	.word	0x000000d0
        /*02f0*/ 	.short	0x010a
        /*02f2*/ 	.byte	0xff
	.zero		1


	//   ....[30]....
        /*02f4*/ 	.word	0x00001c00
        /*02f8*/ 	.word	0x00000003
        /*02fc*/ 	.word	0x000000c0
        /*0300*/ 	.short	0x0101
        /*0302*/ 	.byte	0xff
	.zero		1


	//   ....[31]....
        /*0304*/ 	.word	0x00001ce0
        /*0308*/ 	.word	0x000000ff
        /*030c*/ 	.word	0x00000018
        /*0310*/ 	.short	0x010a
        /*0312*/ 	.byte	0x04
	.zero		1


	//   ....[32]....
        /*0314*/ 	.word	0x00001df0
        /*0318*/ 	.word	0x000000ff
        /*031c*/ 	.word	0x00000018
        /*0320*/ 	.short	0x010a
        /*0322*/ 	.byte	0x06
	.zero		1


	//   ....[33]....
        /*0324*/ 	.word	0x00001f50
        /*0328*/ 	.word	0x000000ff
        /*032c*/ 	.word	0x00000018
        /*0330*/ 	.short	0x010a
        /*0332*/ 	.byte	0x04
	.zero		1


	//   ....[34]....
        /*0334*/ 	.word	0x00002310
        /*0338*/ 	.word	0x000000ff
        /*033c*/ 	.word	0x00000078
        /*0340*/ 	.short	0x0101
        /*0342*/ 	.byte	0x07
	.zero		1


	//   ....[35]....
        /*0344*/ 	.word	0x00002330
        /*0348*/ 	.word	0x000000ff
        /*034c*/ 	.word	0x00000018
        /*0350*/ 	.short	0x010a
        /*0352*/ 	.byte	0x04
	.zero		1


	//   ....[36]....
        /*0354*/ 	.word	0x000023b0
        /*0358*/ 	.word	0x000000ff
        /*035c*/ 	.word	0x00000018
        /*0360*/ 	.short	0x010a
        /*0362*/ 	.byte	0x0e
	.zero		1


	//   ....[37]....
        /*0364*/ 	.word	0x000024f0
        /*0368*/ 	.word	0x000000ff
        /*036c*/ 	.word	0x00000018
        /*0370*/ 	.short	0x010a
        /*0372*/ 	.byte	0x04
	.zero		1


	//   ....[38]....
        /*0374*/ 	.word	0x000028f0
        /*0378*/ 	.word	0x00000003
        /*037c*/ 	.word	0x00000080
        /*0380*/ 	.short	0x010a
        /*0382*/ 	.byte	0xff
	.zero		1


	//   ....[39]....
        /*0384*/ 	.word	0x00002a40
        /*0388*/ 	.word	0x00000000
        /*038c*/ 	.word	0x00000000
        /*0390*/ 	.short	0x0101
        /*0392*/ 	.byte	0xff
	.zero		1


	//   ....[40]....
        /*0394*/ 	.word	0x00003000
        /*0398*/ 	.word	0x000000ff
        /*039c*/ 	.word	0x00000000
        /*03a0*/ 	.short	0x010a
        /*03a2*/ 	.byte	0x04
	.zero		1


	//   ....[41]....
        /*03a4*/ 	.word	0x00003090
        /*03a8*/ 	.word	0x000000ff
        /*03ac*/ 	.word	0x00000000
        /*03b0*/ 	.short	0x010a
        /*03b2*/ 	.byte	0x05
	.zero		1


	//   ....[42]....
        /*03b4*/ 	.word	0x00003130
        /*03b8*/ 	.word	0x00000000
        /*03bc*/ 	.word	0x00000000
        /*03c0*/ 	.short	0x010a
        /*03c2*/ 	.byte	0xff
	.zero		1


	//   ....[43]....
        /*03c4*/ 	.word	0x00003280
        /*03c8*/ 	.word	0x00000000
        /*03cc*/ 	.word	0x000000c0
        /*03d0*/ 	.short	0x010a
        /*03d2*/ 	.byte	0xff
	.zero		1


	//   ....[44]....
        /*03d4*/ 	.word	0x000032f0
        /*03d8*/ 	.word	0x00000008
        /*03dc*/ 	.word	0x00000000
        /*03e0*/ 	.short	0x0101
        /*03e2*/ 	.byte	0xff
	.zero		1


	//   ....[45]....
        /*03e4*/ 	.word	0x00003310
        /*03e8*/ 	.word	0x000000ff
        /*03ec*/ 	.word	0x00000090
        /*03f0*/ 	.short	0x010a
        /*03f2*/ 	.byte	0x04
	.zero		1


	//   ....[46]....
        /*03f4*/ 	.word	0x00003430
        /*03f8*/ 	.word	0x00000000
        /*03fc*/ 	.word	0x00000080
        /*0400*/ 	.short	0x010a
        /*0402*/ 	.byte	0xff
	.zero		1


	//   ....[47]....
        /*0404*/ 	.word	0x00003530
        /*0408*/ 	.word	0x00000000
        /*040c*/ 	.word	0x00000000
        /*0410*/ 	.short	0x0101
        /*0412*/ 	.byte	0xff
	.zero		1


	//   ....[48]....
        /*0414*/ 	.word	0x000035c0
        /*0418*/ 	.word	0x000000ff
        /*041c*/ 	.word	0x00000090
        /*0420*/ 	.short	0x0106
        /*0422*/ 	.byte	0x04
	.zero		1


	//   ....[49]....
        /*0424*/ 	.word	0x000035e0
        /*0428*/ 	.word	0x000000ff
        /*042c*/ 	.word	0x00000090
        /*0430*/ 	.short	0x010a
        /*0432*/ 	.byte	0x04
	.zero		1


	//   ....[50]....
        /*0434*/ 	.word	0x00003670
        /*0438*/ 	.word	0x000000ff
        /*043c*/ 	.word	0x00000090
        /*0440*/ 	.short	0x0106
        /*0442*/ 	.byte	0x07
	.zero		1


	//   ....[51]....
        /*0444*/ 	.word	0x000036b0
        /*0448*/ 	.word	0x00000000
        /*044c*/ 	.word	0x00000090
        /*0450*/ 	.short	0x010a
        /*0452*/ 	.byte	0xff
	.zero		1


	//   ....[52]....
        /*0454*/ 	.word	0x00003920
        /*0458*/ 	.word	0x000000ff
        /*045c*/ 	.word	0x00000008
        /*0460*/ 	.short	0x010a
        /*0462*/ 	.byte	0x05
	.zero		1


	//   ....[53]....
        /*0464*/ 	.word	0x00003940
        /*0468*/ 	.word	0x000000ff
        /*046c*/ 	.word	0x00000008
        /*0470*/ 	.short	0x010a
        /*0472*/ 	.byte	0x05
	.zero		1


	//   ....[54]....
        /*0474*/ 	.word	0x00003ae0
        /*0478*/ 	.word	0x000000ff
        /*047c*/ 	.word	0x00000008
        /*0480*/ 	.short	0x010a
        /*0482*/ 	.byte	0x05
	.zero		1


	//   ....[55]....
        /*0484*/ 	.word	0x00003b00
        /*0488*/ 	.word	0x000000ff
        /*048c*/ 	.word	0x00000008
        /*0490*/ 	.short	0x010a
        /*0492*/ 	.byte	0x05
	.zero		1


	//   ....[56]....
        /*0494*/ 	.word	0x00003bd0
        /*0498*/ 	.word	0x000000ff
        /*049c*/ 	.word	0x00000000
        /*04a0*/ 	.short	0x0101
        /*04a2*/ 	.byte	0x04
	.zero		1


	//   ....[57]....
        /*04a4*/ 	.word	0x00004490
        /*04a8*/ 	.word	0x00000000
        /*04ac*/ 	.word	0x00000080
        /*04b0*/ 	.short	0x010a
        /*04b2*/ 	.byte	0xff
	.zero		1


	//   ....[58]....
        /*04b4*/ 	.word	0x00004550
        /*04b8*/ 	.word	0x00000000
        /*04bc*/ 	.word	0x00000000
        /*04c0*/ 	.short	0x0101
        /*04c2*/ 	.byte	0xff
	.zero		1


	//   ....[59]....
        /*04c4*/ 	.word	0x00004630
        /*04c8*/ 	.word	0x000000ff
        /*04cc*/ 	.word	0x00000000
        /*04d0*/ 	.short	0x010a
        /*04d2*/ 	.byte	0x04
	.zero		1


	//   ....[60]....
        /*04d4*/ 	.word	0x00004640
        /*04d8*/ 	.word	0x000000ff
        /*04dc*/ 	.word	0x000000b0
        /*04e0*/ 	.short	0x010a
        /*04e2*/ 	.byte	0x06
	.zero		1


	//   ....[61]....
        /*04e4*/ 	.word	0x00004700
        /*04e8*/ 	.word	0x000000ff
        /*04ec*/ 	.word	0x00000000
        /*04f0*/ 	.short	0x010a
        /*04f2*/ 	.byte	0x07
	.zero		1


	//   ....[62]....
        /*04f4*/ 	.word	0x00004870
        /*04f8*/ 	.word	0x000000ff
        /*04fc*/ 	.word	0x00000000
        /*0500*/ 	.short	0x010a
        /*0502*/ 	.byte	0x04
	.zero		1


	//   ....[63]....
        /*0504*/ 	.word	0x00004e50
        /*0508*/ 	.word	0x000000ff
        /*050c*/ 	.word	0x00000000
        /*0510*/ 	.short	0x010a
        /*0512*/ 	.byte	0x04
	.zero		1


	//   ....[64]....
        /*0514*/ 	.word	0x00004f00
        /*0518*/ 	.word	0x00000000
        /*051c*/ 	.word	0x00000000
        /*0520*/ 	.short	0x010a
        /*0522*/ 	.byte	0xff
	.zero		1


	//   ....[65]....
        /*0524*/ 	.word	0x00004f40
        /*0528*/ 	.word	0x00000000
        /*052c*/ 	.word	0x00000000
        /*0530*/ 	.short	0x010a
        /*0532*/ 	.byte	0xff
	.zero		1


	//   ....[66]....
        /*0534*/ 	.word	0x00004fc0
        /*0538*/ 	.word	0x000000ff
        /*053c*/ 	.word	0x00000000
        /*0540*/ 	.short	0x0101
        /*0542*/ 	.byte	0x04
	.zero		1


	//   ....[67]....
        /*0544*/ 	.word	0x00005000
        /*0548*/ 	.word	0x000000ff
        /*054c*/ 	.word	0x000000e0
        /*0550*/ 	.short	0x010a
        /*0552*/ 	.byte	0x31
	.zero		1


	//   ....[68]....
        /*0554*/ 	.word	0x00005060
        /*0558*/ 	.word	0x000000ff
        /*055c*/ 	.word	0x00000000
        /*0560*/ 	.short	0x0101
        /*0562*/ 	.byte	0x04
	.zero		1


	//   ....[69]....
        /*0564*/ 	.word	0x00005510
        /*0568*/ 	.word	0x0000000c
        /*056c*/ 	.word	0x00000080
        /*0570*/ 	.short	0x010a
        /*0572*/ 	.byte	0xff
	.zero		1


	//   ....[70]....
        /*0574*/ 	.word	0x00005680
        /*0578*/ 	.word	0x00000000
        /*057c*/ 	.word	0x00000000
        /*0580*/ 	.short	0x0101
        /*0582*/ 	.byte	0xff
	.zero		1


	//   ....[71]....
        /*0584*/ 	.word	0x00005b10
        /*0588*/ 	.word	0x000000ff
        /*058c*/ 	.word	0x00000078
        /*0590*/ 	.short	0x010a
        /*0592*/ 	.byte	0x15
	.zero		1


	//   ....[72]....
        /*0594*/ 	.word	0x00005c90
        /*0598*/ 	.word	0x000000ff
        /*059c*/ 	.word	0x00000050
        /*05a0*/ 	.short	0x010a
        /*05a2*/ 	.byte	0x15
	.zero		1


	//   ....[73]....
        /*05a4*/ 	.word	0x00005e30
        /*05a8*/ 	.word	0x000000ff
        /*05ac*/ 	.word	0x00000030
        /*05b0*/ 	.short	0x010b
        /*05b2*/ 	.byte	0x15
	.zero		1


	//   ....[74]....
        /*05b4*/ 	.word	0x00005e40
        /*05b8*/ 	.word	0x000000ff
        /*05bc*/ 	.word	0x00000000
        /*05c0*/ 	.short	0x0101
        /*05c2*/ 	.byte	0x06
	.zero		1


	//   ....[75]....
        /*05c4*/ 	.word	0x00005e50
        /*05c8*/ 	.word	0x000000ff
        /*05cc*/ 	.word	0x00000058
        /*05d0*/ 	.short	0x010a
        /*05d2*/ 	.byte	0x15
	.zero		1


	//   ....[76]....
        /*05d4*/ 	.word	0x00005fc0
        /*05d8*/ 	.word	0x000000ff
        /*05dc*/ 	.word	0x00000038
        /*05e0*/ 	.short	0x010b
        /*05e2*/ 	.byte	0x15
	.zero		1


	//   ....[77]....
        /*05e4*/ 	.word	0x00005fd0
        /*05e8*/ 	.word	0x000000ff
        /*05ec*/ 	.word	0x00000000
        /*05f0*/ 	.short	0x0101
        /*05f2*/ 	.byte	0x06
	.zero		1


	//   ....[78]....
        /*05f4*/ 	.word	0x00005fe0
        /*05f8*/ 	.word	0x000000ff
        /*05fc*/ 	.word	0x00000060
        /*0600*/ 	.short	0x010a
        /*0602*/ 	.byte	0x15
	.zero		1


	//   ....[79]....
        /*0604*/ 	.word	0x00006140
        /*0608*/ 	.word	0x000000ff
        /*060c*/ 	.word	0x00000040
        /*0610*/ 	.short	0x010b
        /*0612*/ 	.byte	0x15
	.zero		1


	//   ....[80]....
        /*0614*/ 	.word	0x00006150
        /*0618*/ 	.word	0x000000ff
        /*061c*/ 	.word	0x00000000
        /*0620*/ 	.short	0x0101
        /*0622*/ 	.byte	0x06
	.zero		1


	//   ....[81]....
        /*0624*/ 	.word	0x00006160
        /*0628*/ 	.word	0x000000ff
        /*062c*/ 	.word	0x00000068
        /*0630*/ 	.short	0x010a
        /*0632*/ 	.byte	0x15
	.zero		1


	//   ....[82]....
        /*0634*/ 	.word	0x00006350
        /*0638*/ 	.word	0x000000ff
        /*063c*/ 	.word	0x00000048
        /*0640*/ 	.short	0x010b
        /*0642*/ 	.byte	0x15
	.zero		1


	//   ....[83]....
        /*0644*/ 	.word	0x00006360
        /*0648*/ 	.word	0x000000ff
        /*064c*/ 	.word	0x00000000
        /*0650*/ 	.short	0x0101
        /*0652*/ 	.byte	0x25
	.zero		1


	//   ....[84]....
        /*0654*/ 	.word	0x000063a0
        /*0658*/ 	.word	0x000000ff
        /*065c*/ 	.word	0x00000050
        /*0660*/ 	.short	0x010a
        /*0662*/ 	.byte	0x15
	.zero		1


	//   ....[85]....
        /*0664*/ 	.word	0x000063c0
        /*0668*/ 	.word	0x000000ff
        /*066c*/ 	.word	0x00000058
        /*0670*/ 	.short	0x010a
        /*0672*/ 	.byte	0x15
	.zero		1


	//   ....[86]....
        /*0674*/ 	.word	0x000063e0
        /*0678*/ 	.word	0x000000ff
        /*067c*/ 	.word	0x00000060
        /*0680*/ 	.short	0x010a
        /*0682*/ 	.byte	0x15
	.zero		1


	//   ....[87]....
        /*0684*/ 	.word	0x00006420
        /*0688*/ 	.word	0x00000000
        /*068c*/ 	.word	0x00000068
        /*0690*/ 	.short	0x010a
        /*0692*/ 	.byte	0xff
	.zero		1


	//   ....[88]....
        /*0694*/ 	.word	0x00006720
        /*0698*/ 	.word	0x00000003
        /*069c*/ 	.word	0x00000080
        /*06a0*/ 	.short	0x010a
        /*06a2*/ 	.byte	0xff
	.zero		1


	//   ....[89]....
        /*06a4*/ 	.word	0x000068a0
        /*06a8*/ 	.word	0x00000000
        /*06ac*/ 	.word	0x00000000
        /*06b0*/ 	.short	0x0101
        /*06b2*/ 	.byte	0xff
	.zero		1


	//   ....[90]....
        /*06b4*/ 	.word	0x000073e0
        /*06b8*/ 	.word	0x000000ff
        /*06bc*/ 	.word	0x00000030
        /*06c0*/ 	.short	0x010a
        /*06c2*/ 	.byte	0x2b
	.zero		1


	//   ....[91]....
        /*06c4*/ 	.word	0x00007420
        /*06c8*/ 	.word	0x00000063
        /*06cc*/ 	.word	0x000000a0
        /*06d0*/ 	.short	0x010a
        /*06d2*/ 	.byte	0xff
	.zero		1


	//   ....[92]....
        /*06d4*/ 	.word	0x00007510
        /*06d8*/ 	.word	0x000000ff
        /*06dc*/ 	.word	0x00000030
        /*06e0*/ 	.short	0x010a
        /*06e2*/ 	.byte	0x2b
	.zero		1


	//   ....[93]....
        /*06e4*/ 	.word	0x00007600
        /*06e8*/ 	.word	0x00000063
        /*06ec*/ 	.word	0x000000a0
        /*06f0*/ 	.short	0x010a
        /*06f2*/ 	.byte	0xff
	.zero		1


	//   ....[94]....
        /*06f4*/ 	.word	0x000080d0
        /*06f8*/ 	.word	0x00000000
        /*06fc*/ 	.word	0x00000000
        /*0700*/ 	.short	0x0101
        /*0702*/ 	.byte	0xff
	.zero		1


	//   ....[95]....
        /*0704*/ 	.word	0x000080f0
        /*0708*/ 	.word	0x00000003
        /*070c*/ 	.word	0x00000030
        /*0710*/ 	.short	0x010a
        /*0712*/ 	.byte	0xff
	.zero		1


	//   ....[96]....
        /*0714*/ 	.word	0x000081d0
        /*0718*/ 	.word	0x00000003
        /*071c*/ 	.word	0x00000030
        /*0720*/ 	.short	0x010a
        /*0722*/ 	.byte	0xff
	.zero		1


	//   ....[97]....
        /*0724*/ 	.word	0x00008d50
        /*0728*/ 	.word	0x0000003d
        /*072c*/ 	.word	0x00000000
        /*0730*/ 	.short	0x0101
        /*0732*/ 	.byte	0xff
	.zero		1


	//   ....[98]....
        /*0734*/ 	.word	0x00008d70
        /*0738*/ 	.word	0x0000003e
        /*073c*/ 	.word	0x00000030
        /*0740*/ 	.short	0x010a
        /*0742*/ 	.byte	0xff
	.zero		1


	//   ....[99]....
        /*0744*/ 	.word	0x00008e40
        /*0748*/ 	.word	0x0000003e
        /*074c*/ 	.word	0x00000030
        /*0750*/ 	.short	0x010a
        /*0752*/ 	.byte	0xff
	.zero		1


	//   ....[100]....
        /*0754*/ 	.word	0x000099c0
        /*0758*/ 	.word	0x0000003d
        /*075c*/ 	.word	0x00000000
        /*0760*/ 	.short	0x0101
        /*0762*/ 	.byte	0xff
	.zero		1


	//   ....[101]....
        /*0764*/ 	.word	0x000099e0
        /*0768*/ 	.word	0x0000003e
        /*076c*/ 	.word	0x00000030
        /*0770*/ 	.short	0x010a
        /*0772*/ 	.byte	0xff
	.zero		1


	//   ....[102]....
        /*0774*/ 	.word	0x00009ab0
        /*0778*/ 	.word	0x0000003e
        /*077c*/ 	.word	0x00000030
        /*0780*/ 	.short	0x010a
        /*0782*/ 	.byte	0xff
	.zero		1


	//   ....[103]....
        /*0784*/ 	.word	0x00009ea0
        /*0788*/ 	.word	0x00000063
        /*078c*/ 	.word	0x00000000
        /*0790*/ 	.short	0x0101
        /*0792*/ 	.byte	0xff
	.zero		1


	//   ....[104]....
        /*0794*/ 	.word	0x0000a680
        /*0798*/ 	.word	0x00000002
        /*079c*/ 	.word	0x00000000
        /*07a0*/ 	.short	0x0101
        /*07a2*/ 	.byte	0xff
	.zero		1


	//   ....[105]....
        /*07a4*/ 	.word	0x0000a930
        /*07a8*/ 	.word	0x000000ff
        /*07ac*/ 	.word	0x00000000
        /*07b0*/ 	.short	0x0101
        /*07b2*/ 	.byte	0x04
	.zero		1


	//   ....[106]....
        /*07b4*/ 	.word	0x0000a950
        /*07b8*/ 	.word	0x00000003
        /*07bc*/ 	.word	0x000000d0
        /*07c0*/ 	.short	0x010a
        /*07c2*/ 	.byte	0xff
	.zero		1


	//   ....[107]....
        /*07c4*/ 	.word	0x0000a9b0
        /*07c8*/ 	.word	0x00000000
        /*07cc*/ 	.word	0x00000018
        /*07d0*/ 	.short	0x010a
        /*07d2*/ 	.byte	0xff
	.zero		1


	//   ....[108]....
        /*07d4*/ 	.word	0x0000aa10
        /*07d8*/ 	.word	0x00000000
        /*07dc*/ 	.word	0x00000018
        /*07e0*/ 	.short	0x010a
        /*07e2*/ 	.byte	0xff
	.zero		1


	//   ....[109]....
        /*07e4*/ 	.word	0x0000aa60
        /*07e8*/ 	.word	0x00000003
        /*07ec*/ 	.word	0x00000080
        /*07f0*/ 	.short	0x010a
        /*07f2*/ 	.byte	0xff
	.zero		1


	//   ....[110]....
        /*07f4*/ 	.word	0x0000aac0
        /*07f8*/ 	.word	0x00000000
        /*07fc*/ 	.word	0x00000000
        /*0800*/ 	.short	0x010a
        /*0802*/ 	.byte	0xff
	.zero		1


	//   ....[111]....
        /*0804*/ 	.word	0x0000ab20
        /*0808*/ 	.word	0x00000000
        /*080c*/ 	.word	0x00000000
        /*0810*/ 	.short	0x010a
        /*0812*/ 	.byte	0xff
	.zero		1


	//   ....[112]....
        /*0814*/ 	.word	0x0000ab70
        /*0818*/ 	.word	0x00000000
        /*081c*/ 	.word	0x000000c0
        /*0820*/ 	.short	0x010a
        /*0822*/ 	.byte	0xff
	.zero		1


	//   ....[113]....
        /*0824*/ 	.word	0x0000abd0
        /*0828*/ 	.word	0x00000000
        /*082c*/ 	.word	0x00000090
        /*0830*/ 	.short	0x010a
        /*0832*/ 	.byte	0xff
	.zero		1


	//   ....[114]....
        /*0834*/ 	.word	0x0000ac20
        /*0838*/ 	.word	0x00000000
        /*083c*/ 	.word	0x00000080
        /*0840*/ 	.short	0x010a
        /*0842*/ 	.byte	0xff
	.zero		1


	//   ....[115]....
        /*0844*/ 	.word	0x0000ac80
        /*0848*/ 	.word	0x00000000
        /*084c*/ 	.word	0x00000090
        /*0850*/ 	.short	0x010a
        /*0852*/ 	.byte	0xff
	.zero		1


	//   ....[116]....
        /*0854*/ 	.word	0x0000ace0
        /*0858*/ 	.word	0x00000007
        /*085c*/ 	.word	0x00000008
        /*0860*/ 	.short	0x010a
        /*0862*/ 	.byte	0xff
	.zero		1


	//   ....[117]....
        /*0864*/ 	.word	0x0000add0
        /*0868*/ 	.word	0x00000005
        /*086c*/ 	.word	0x00000008
        /*0870*/ 	.short	0x010a
        /*0872*/ 	.byte	0xff
	.zero		1


	//   ....[118]....
        /*0874*/ 	.word	0x0000ae20
        /*0878*/ 	.word	0x00000000
        /*087c*/ 	.word	0x00000080
        /*0880*/ 	.short	0x010a
        /*0882*/ 	.byte	0xff
	.zero		1


	//   ....[119]....
        /*0884*/ 	.word	0x0000ae90
        /*0888*/ 	.word	0x00000000
        /*088c*/ 	.word	0x000000b0
        /*0890*/ 	.short	0x010a
        /*0892*/ 	.byte	0xff
	.zero		1


	//   ....[120]....
        /*0894*/ 	.word	0x0000aef0
        /*0898*/ 	.word	0x00000000
        /*089c*/ 	.word	0x00000000
        /*08a0*/ 	.short	0x010a
        /*08a2*/ 	.byte	0xff
	.zero		1


	//   ....[121]....
        /*08a4*/ 	.word	0x0000af50
        /*08a8*/ 	.word	0x00000000
        /*08ac*/ 	.word	0x00000000
        /*08b0*/ 	.short	0x010a
        /*08b2*/ 	.byte	0xff
	.zero		1


	//   ....[122]....
        /*08b4*/ 	.word	0x0000afb0
        /*08b8*/ 	.word	0x00000000
        /*08bc*/ 	.word	0x000000e0
        /*08c0*/ 	.short	0x010a
        /*08c2*/ 	.byte	0xff
	.zero		1


	//   ....[123]....
        /*08c4*/ 	.word	0x0000b000
        /*08c8*/ 	.word	0x0000000c
        /*08cc*/ 	.word	0x00000080
        /*08d0*/ 	.short	0x010a
        /*08d2*/ 	.byte	0xff
	.zero		1


	//   ....[124]....
        /*08d4*/ 	.word	0x0000b060
        /*08d8*/ 	.word	0x00000000
        /*08dc*/ 	.word	0x00000078
        /*08e0*/ 	.short	0x010a
        /*08e2*/ 	.byte	0xff
	.zero		1


	//   ....[125]....
        /*08e4*/ 	.word	0x0000b0c0
        /*08e8*/ 	.word	0x00000000
        /*08ec*/ 	.word	0x00000050
        /*08f0*/ 	.short	0x010a
        /*08f2*/ 	.byte	0xff
	.zero		1


	//   ....[126]....
        /*08f4*/ 	.word	0x0000b120
        /*08f8*/ 	.word	0x00000000
        /*08fc*/ 	.word	0x00000058
        /*0900*/ 	.short	0x010a
        /*0902*/ 	.byte	0xff
	.zero		1


	//   ....[127]....
        /*0904*/ 	.word	0x0000b180
        /*0908*/ 	.word	0x00000000
        /*090c*/ 	.word	0x00000060
        /*0910*/ 	.short	0x010a
        /*0912*/ 	.byte	0xff
	.zero		1


	//   ....[128]....
        /*0914*/ 	.word	0x0000b1e0
        /*0918*/ 	.word	0x00000000
        /*091c*/ 	.word	0x00000068
        /*0920*/ 	.short	0x010a
        /*0922*/ 	.byte	0xff
	.zero		1


	//   ....[129]....
        /*0924*/ 	.word	0x0000b240
        /*0928*/ 	.word	0x00000000
        /*092c*/ 	.word	0x00000050
        /*0930*/ 	.short	0x010a
        /*0932*/ 	.byte	0xff
	.zero		1


	//   ....[130]....
        /*0934*/ 	.word	0x0000b2a0
        /*0938*/ 	.word	0x00000000
        /*093c*/ 	.word	0x00000058
        /*0940*/ 	.short	0x010a
        /*0942*/ 	.byte	0xff
	.zero		1


	//   ....[131]....
        /*0944*/ 	.word	0x0000b300
        /*0948*/ 	.word	0x00000000
        /*094c*/ 	.word	0x00000060
        /*0950*/ 	.short	0x010a
        /*0952*/ 	.byte	0xff
	.zero		1


	//   ....[132]....
        /*0954*/ 	.word	0x0000b350
        /*0958*/ 	.word	0x00000003
        /*095c*/ 	.word	0x00000080
        /*0960*/ 	.short	0x010a
        /*0962*/ 	.byte	0xff
	.zero		1


	//   ....[133]....
        /*0964*/ 	.word	0x0000b3b0
        /*0968*/ 	.word	0x00000002
        /*096c*/ 	.word	0x00000030
        /*0970*/ 	.short	0x010a
        /*0972*/ 	.byte	0xff
	.zero		1


	//   ....[134]....
        /*0974*/ 	.word	0x0000b400
        /*0978*/ 	.word	0x00000063
        /*097c*/ 	.word	0x000000a0
        /*0980*/ 	.short	0x010a
        /*0982*/ 	.byte	0xff
	.zero		1


	//   ....[135]....
        /*0984*/ 	.word	0x0000b450
        /*0988*/ 	.word	0x00000003
        /*098c*/ 	.word	0x00000030
        /*0990*/ 	.short	0x010a
        /*0992*/ 	.byte	0xff
	.zero		1


	//   ....[136]....
        /*0994*/ 	.word	0x0000b4a0
        /*0998*/ 	.word	0x0000003e
        /*099c*/ 	.word	0x00000030
        /*09a0*/ 	.short	0x010a
        /*09a2*/ 	.byte	0xff
	.zero		1


	//   ....[137]....
        /*09a4*/ 	.word	0x0000b4f0
        /*09a8*/ 	.word	0x0000003e
        /*09ac*/ 	.word	0x00000030
        /*09b0*/ 	.short	0x010a
        /*09b2*/ 	.byte	0xff
	.zero		1


	//----- nvinfo : EIATTR_NUM_MBARRIERS
	.align		4
.L_47:
        /*09b4*/ 	.byte	0x03, 0x38
        /*09b6*/ 	.short	0x001d


	//----- nvinfo : EIATTR_EXIT_INSTR_OFFSETS
	.align		4
        /*09b8*/ 	.byte	0x04, 0x1c
        /*09ba*/ 	.short	(.L_49 - .L_48)


	//   ....[0]....
.L_48:
        /*09bc*/ 	.word	0x00003160


	//   ....[1]....
        /*09c0*/ 	.word	0x00003680


	//   ....[2]....
        /*09c4*/ 	.word	0x000036e0


	//   ....[3]....
        /*09c8*/ 	.word	0x00005290


	//   ....[4]....
        /*09cc*/ 	.word	0x00006450


	//   ....[5]....
        /*09d0*/ 	.word	0x00006490


	//   ....[6]....
        /*09d4*/ 	.word	0x0000a810


	//   ....[7]....
        /*09d8*/ 	.word	0x0000a890


	//   ....[8]....
        /*09dc*/ 	.word	0x0000a8c0


	//   ....[9]....
        /*09e0*/ 	.word	0x0000a940


	//----- nvinfo : EIATTR_MAX_THREADS
	.align		4
.L_49:
        /*09e4*/ 	.byte	0x04, 0x05
        /*09e6*/ 	.short	(.L_51 - .L_50)
.L_50:
        /*09e8*/ 	.word	0x00000100
        /*09ec*/ 	.word	0x00000001
        /*09f0*/ 	.word	0x00000001


	//----- nvinfo : EIATTR_CRS_STACK_SIZE
	.align		4
.L_51:
        /*09f4*/ 	.byte	0x04, 0x1e
        /*09f6*/ 	.short	(.L_53 - .L_52)
.L_52:
        /*09f8*/ 	.word	0x00000000


	//----- nvinfo : EIATTR_CBANK_PARAM_SIZE
	.align		4
.L_53:
        /*09fc*/ 	.byte	0x03, 0x19
        /*09fe*/ 	.short	0x0c00


	//----- nvinfo : EIATTR_PARAM_CBANK
	.align		4
        /*0a00*/ 	.byte	0x04, 0x0a
        /*0a02*/ 	.short	(.L_55 - .L_54)
	.align		4
.L_54:
        /*0a04*/ 	.word	index@(.nv.constant0._ZN7cutlass13device_kernelINS_4gemm6kernel13GemmUniversalIN4cute5tupleIJiiiiEEENS1_10collective13CollectiveMmaINS1_46MainloopSm100TmaUmmaWarpSpecializedBlockScaledILi3ELi2ELi2ENS5_IJNS4_1CILi2EEESB_NSA_ILi1EEEEEEEENS5_IJNSA_ILi256EEENSA_ILi128EEESF_EEENS5_IJNS_12float_e4m3_tENS_13float_ue8m0_tEEEENS5_IJNS5_IJlSC_lEEENS4_6LayoutINS5_IJNS5_IJNS5_IJNSA_ILi32EEENSA_ILi4EEEEEEiEEESQ_NS5_IJSC_iEEEEEENS5_IJNS5_IJNS5_IJNSA_ILi16EEESO_EEEiEEENS5_IJNS5_IJNSA_ILi0EEESC_EEENSA_ILi512EEEEEENS5_IJSW_iEEEEEEEEEEESK_S13_NS4_8TiledMMAINS4_8MMA_AtomIJNS4_27SM100_MMA_MXF8F6F4_2x1SM_SSISI_SI_fSJ_Li256ELi128ELNS4_4UMMA5MajorE0ELS18_0ELNS17_7ScaleInE0ELS19_0EEEEEENSM_INS5_IJSC_SC_SC_EEENS5_IJSW_SW_SW_EEEEENS5_IJNS4_10UnderscoreES1F_S1F_EEEEENS5_IJNS4_28SM100_TMA_2SM_LOAD_MULTICASTES1I_EEENS5_IJNS4_14ComposedLayoutINS4_7SwizzleILi3ELi4ELi3EEENS4_18smem_ptr_flag_bitsILi8EEENSM_INS5_IJNSA_ILi8EEESG_EEENS5_IJSG_SC_EEEEEEENSM_INS5_IJNS5_IJNS5_IJSP_SC_EEENS5_IJSN_SC_EEEEEESC_NS5_IJSO_SB_EEEEEENS5_IJNS5_IJNS5_IJSU_SY_EEESX_EEESW_NS5_IJSC_SY_EEEEEEEEEEEvNS4_8identityENS5_IJNS4_18SM100_TMA_2SM_LOADES1I_EEES24_vS25_EENS_8epilogue10collective18CollectiveEpilogueINS29_23Sm100TmaWarpSpecializedILi4ELi2ELi32ELb1ELb0EEEJNS5_IJSG_SG_SF_EEENS5_IJNSM_ISG_SC_EENSM_ISN_SC_EEEEENS_10bfloat16_tESL_S2I_SL_NS29_6fusion15FusionCallbacksIS2D_NS2J_17LinearCombinationIS2I_fS2I_fLNS_15FloatRoundStyleE2EEES2E_S2H_JEEENS4_5SM1004TMEM4LOAD26SM100_TMEM_LOAD_32dp32b32xENS4_13SM90_TMA_LOADENS1K_INS1L_ILi2ELi4ELi3EEENS1N_ILi16EEENSM_INS5_IJS1P_SN_EEES1V_EEEENS4_39AutoVectorizingCopyWithAssumedAlignmentILi128EEENS4_14SM90_TMA_STOREES2Y_S30_S30_EEEvvEEEEvNT_6ParamsE)
        /*0a08*/ 	.short	0x0380
        /*0a0a*/ 	.short	0x0c00


	//----- nvinfo : EIATTR_SW_WAR
	.align		4
.L_55:
        /*0a0c*/ 	.byte	0x04, 0x36
        /*0a0e*/ 	.short	(.L_57 - .L_56)
.L_56:
        /*0a10*/ 	.word	0x00000008
.L_57:


//--------------------- .nv.callgraph             --------------------------
	.section	.nv.callgraph,"",@"SHT_CUDA_CALLGRAPH"
	.align	4
	.sectionentsize	8
	.align		4
        /*0000*/ 	.word	0x00000000
	.align		4
        /*0004*/ 	.word	0xffffffff
	.align		4
        /*0008*/ 	.word	index@(_ZN7cutlass13device_kernelINS_4gemm6kernel13GemmUniversalIN4cute5tupleIJiiiiEEENS1_10collective13CollectiveMmaINS1_46MainloopSm100TmaUmmaWarpSpecializedBlockScaledILi3ELi2ELi2ENS5_IJNS4_1CILi2EEESB_NSA_ILi1EEEEEEEENS5_IJNSA_ILi256EEENSA_ILi128EEESF_EEENS5_IJNS_12float_e4m3_tENS_13float_ue8m0_tEEEENS5_IJNS5_IJlSC_lEEENS4_6LayoutINS5_IJNS5_IJNS5_IJNSA_ILi32EEENSA_ILi4EEEEEEiEEESQ_NS5_IJSC_iEEEEEENS5_IJNS5_IJNS5_IJNSA_ILi16EEESO_EEEiEEENS5_IJNS5_IJNSA_ILi0EEESC_EEENSA_ILi512EEEEEENS5_IJSW_iEEEEEEEEEEESK_S13_NS4_8TiledMMAINS4_8MMA_AtomIJNS4_27SM100_MMA_MXF8F6F4_2x1SM_SSISI_SI_fSJ_Li256ELi128ELNS4_4UMMA5MajorE0ELS18_0ELNS17_7ScaleInE0ELS19_0EEEEEENSM_INS5_IJSC_SC_SC_EEENS5_IJSW_SW_SW_EEEEENS5_IJNS4_10UnderscoreES1F_S1F_EEEEENS5_IJNS4_28SM100_TMA_2SM_LOAD_MULTICASTES1I_EEENS5_IJNS4_14ComposedLayoutINS4_7SwizzleILi3ELi4ELi3EEENS4_18smem_ptr_flag_bitsILi8EEENSM_INS5_IJNSA_ILi8EEESG_EEENS5_IJSG_SC_EEEEEEENSM_INS5_IJNS5_IJNS5_IJSP_SC_EEENS5_IJSN_SC_EEEEEESC_NS5_IJSO_SB_EEEEEENS5_IJNS5_IJNS5_IJSU_SY_EEESX_EEESW_NS5_IJSC_SY_EEEEEEEEEEEvNS4_8identityENS5_IJNS4_18SM100_TMA_2SM_LOADES1I_EEES24_vS25_EENS_8epilogue10collective18CollectiveEpilogueINS29_23Sm100TmaWarpSpecializedILi4ELi2ELi32ELb1ELb0EEEJNS5_IJSG_SG_SF_EEENS5_IJNSM_ISG_SC_EENSM_ISN_SC_EEEEENS_10bfloat16_tESL_S2I_SL_NS29_6fusion15FusionCallbacksIS2D_NS2J_17LinearCombinationIS2I_fS2I_fLNS_15FloatRoundStyleE2EEES2E_S2H_JEEENS4_5SM1004TMEM4LOAD26SM100_TMEM_LOAD_32dp32b32xENS4_13SM90_TMA_LOADENS1K_INS1L_ILi2ELi4ELi3EEENS1N_ILi16EEENSM_INS5_IJS1P_SN_EEES1V_EEEENS4_39AutoVectorizingCopyWithAssumedAlignmentILi128EEENS4_14SM90_TMA_STOREES2Y_S30_S30_EEEvvEEEEvNT_6ParamsE)
	.align		4
        /*000c*/ 	.word	index@(__assertfail)
	.align		4
        /*0010*/ 	.word	0x00000000
	.align		4
        /*0014*/ 	.word	0xfffffffe
	.align		4
        /*0018*/ 	.word	0x00000000
	.align		4
        /*001c*/ 	.word	0xfffffffd
	.align		4
        /*0020*/ 	.word	0x00000000
	.align		4
        /*0024*/ 	.word	0xfffffffc


//--------------------- .nv.constant4             --------------------------
	.section	.nv.constant4,"a",@progbits
	.align	8
	.align		8
.nv.constant4:
        /*0000*/ 	.dword	__assertfail
	.align		8
        /*0008*/ 	.dword	__unnamed_1
	.align		8
        /*0010*/ 	.dword	__unnamed_2
	.align		8
        /*0018*/ 	.dword	_ZN40_INTERNAL_3d24da2c_4_k_cu_82d9326a_376114cuda3std3__45__cpo5beginE
	.align		8
        /*0020*/ 	.dword	_ZN40_INTERNAL_3d24da2c_4_k_cu_82d9326a_376114cuda3std3__45__cpo3endE
	.align		8
        /*0028*/ 	.dword	_ZN40_INTERNAL_3d24da2c_4_k_cu_82d9326a_376114cuda3std3__45__cpo6cbeginE
	.align		8
        /*0030*/ 	.dword	_ZN40_INTERNAL_3d24da2c_4_k_cu_82d9326a_376114cuda3std3__45__cpo4cendE
	.align		8
        /*0038*/ 	.dword	_ZN40_INTERNAL_3d24da2c_4_k_cu_82d9326a_376114cuda3std3__442_GLOBAL__N__3d24da2c_4_k_cu_82d9326a_376116ignoreE
	.align		8
        /*0040*/ 	.dword	_ZN40_INTERNAL_3d24da2c_4_k_cu_82d9326a_376114cuda3std3__419piecewise_constructE
	.align		8
        /*0048*/ 	.dword	_ZN40_INTERNAL_3d24da2c_4_k_cu_82d9326a_376114cuda3std3__48in_placeE
	.align		8
        /*0050*/ 	.dword	_ZN40_INTERNAL_3d24da2c_4_k_cu_82d9326a_376114cuda3std6ranges3__45__cpo4swapE
	.align		8
        /*0058*/ 	.dword	_ZN40_INTERNAL_3d24da2c_4_k_cu_82d9326a_376114cuda3std6ranges3__45__cpo9iter_moveE
	.align		8
        /*0060*/ 	.dword	_ZN40_INTERNAL_3d24da2c_4_k_cu_82d9326a_376114cute7productE
	.align		8
        /*0068*/ 	.dword	_ZN40_INTERNAL_3d24da2c_4_k_cu_82d9326a_376114cute1_E
	.align		8
        /*0070*/ 	.dword	$str$25
	.align		8
        /*0078*/ 	.dword	$str$26
	.align		8
        /*0080*/ 	.dword	$str$27
	.align		8
        /*0088*/ 	.dword	$str$28


//--------------------- .text._ZN7cutlass13device_kernelINS_4gemm6kernel13GemmUniversalIN4cute5tupleIJiiiiEEENS1_10collective13CollectiveMmaINS1_46MainloopSm100TmaUmmaWarpSpecializedBlockScaledILi3ELi2ELi2ENS5_IJNS4_1CILi2EEESB_NSA_ILi1EEEEEEEENS5_IJNSA_ILi256EEENSA_ILi128EEESF_EEENS5_IJNS_12float_e4m3_tENS_13float_ue8m0_tEEEENS5_IJNS5_IJlSC_lEEENS4_6LayoutINS5_IJNS5_IJNS5_IJNSA_ILi32EEENSA_ILi4EEEEEEiEEESQ_NS5_IJSC_iEEEEEENS5_IJNS5_IJNS5_IJNSA_ILi16EEESO_EEEiEEENS5_IJNS5_IJNSA_ILi0EEESC_EEENSA_ILi512EEEEEENS5_IJSW_iEEEEEEEEEEESK_S13_NS4_8TiledMMAINS4_8MMA_AtomIJNS4_27SM100_MMA_MXF8F6F4_2x1SM_SSISI_SI_fSJ_Li256ELi128ELNS4_4UMMA5MajorE0ELS18_0ELNS17_7ScaleInE0ELS19_0EEEEEENSM_INS5_IJSC_SC_SC_EEENS5_IJSW_SW_SW_EEEEENS5_IJNS4_10UnderscoreES1F_S1F_EEEEENS5_IJNS4_28SM100_TMA_2SM_LOAD_MULTICASTES1I_EEENS5_IJNS4_14ComposedLayoutINS4_7SwizzleILi3ELi4ELi3EEENS4_18smem_ptr_flag_bitsILi8EEENSM_INS5_IJNSA_ILi8EEESG_EEENS5_IJSG_SC_EEEEEEENSM_INS5_IJNS5_IJNS5_IJSP_SC_EEENS5_IJSN_SC_EEEEEESC_NS5_IJSO_SB_EEEEEENS5_IJNS5_IJNS5_IJSU_SY_EEESX_EEESW_NS5_IJSC_SY_EEEEEEEEEEEvNS4_8identityENS5_IJNS4_18SM100_TMA_2SM_LOADES1I_EEES24_vS25_EENS_8epilogue10collective18CollectiveEpilogueINS29_23Sm100TmaWarpSpecializedILi4ELi2ELi32ELb1ELb0EEEJNS5_IJSG_SG_SF_EEENS5_IJNSM_ISG_SC_EENSM_ISN_SC_EEEEENS_10bfloat16_tESL_S2I_SL_NS29_6fusion15FusionCallbacksIS2D_NS2J_17LinearCombinationIS2I_fS2I_fLNS_15FloatRoundStyleE2EEES2E_S2H_JEEENS4_5SM1004TMEM4LOAD26SM100_TMEM_LOAD_32dp32b32xENS4_13SM90_TMA_LOADENS1K_INS1L_ILi2ELi4ELi3EEENS1N_ILi16EEENSM_INS5_IJS1P_SN_EEES1V_EEEENS4_39AutoVectorizingCopyWithAssumedAlignmentILi128EEENS4_14SM90_TMA_STOREES2Y_S30_S30_EEEvvEEEEvNT_6ParamsE --------------------------
	.section	.text._ZN7cutlass13device_kernelINS_4gemm6kernel13GemmUniversalIN4cute5tupleIJiiiiEEENS1_10collective13CollectiveMmaINS1_46MainloopSm100TmaUmmaWarpSpecializedBlockScaledILi3ELi2ELi2ENS5_IJNS4_1CILi2EEESB_NSA_ILi1EEEEEEEENS5_IJNSA_ILi256EEENSA_ILi128EEESF_EEENS5_IJNS_12float_e4m3_tENS_13float_ue8m0_tEEEENS5_IJNS5_IJlSC_lEEENS4_6LayoutINS5_IJNS5_IJNS5_IJNSA_ILi32EEENSA_ILi4EEEEEEiEEESQ_NS5_IJSC_iEEEEEENS5_IJNS5_IJNS5_IJNSA_ILi16EEESO_EEEiEEENS5_IJNS5_IJNSA_ILi0EEESC_EEENSA_ILi512EEEEEENS5_IJSW_iEEEEEEEEEEESK_S13_NS4_8TiledMMAINS4_8MMA_AtomIJNS4_27SM100_MMA_MXF8F6F4_2x1SM_SSISI_SI_fSJ_Li256ELi128ELNS4_4UMMA5MajorE0ELS18_0ELNS17_7ScaleInE0ELS19_0EEEEEENSM_INS5_IJSC_SC_SC_EEENS5_IJSW_SW_SW_EEEEENS5_IJNS4_10UnderscoreES1F_S1F_EEEEENS5_IJNS4_28SM100_TMA_2SM_LOAD_MULTICASTES1I_EEENS5_IJNS4_14ComposedLayoutINS4_7SwizzleILi3ELi4ELi3EEENS4_18smem_ptr_flag_bitsILi8EEENSM_INS5_IJNSA_ILi8EEESG_EEENS5_IJSG_SC_EEEEEEENSM_INS5_IJNS5_IJNS5_IJSP_SC_EEENS5_IJSN_SC_EEEEEESC_NS5_IJSO_SB_EEEEEENS5_IJNS5_IJNS5_IJSU_SY_EEESX_EEESW_NS5_IJSC_SY_EEEEEEEEEEEvNS4_8identityENS5_IJNS4_18SM100_TMA_2SM_LOADES1I_EEES24_vS25_EENS_8epilogue10collective18CollectiveEpilogueINS29_23Sm100TmaWarpSpecializedILi4ELi2ELi32ELb1ELb0EEEJNS5_IJSG_SG_SF_EEENS5_IJNSM_ISG_SC_EENSM_ISN_SC_EEEEENS_10bfloat16_tESL_S2I_SL_NS29_6fusion15FusionCallbacksIS2D_NS2J_17LinearCombinationIS2I_fS2I_fLNS_15FloatRoundStyleE2EEES2E_S2H_JEEENS4_5SM1004TMEM4LOAD26SM100_TMEM_LOAD_32dp32b32xENS4_13SM90_TMA_LOADENS1K_INS1L_ILi2ELi4ELi3EEENS1N_ILi16EEENSM_INS5_IJS1P_SN_EEES1V_EEEENS4_39AutoVectorizingCopyWithAssumedAlignmentILi128EEENS4_14SM90_TMA_STOREES2Y_S30_S30_EEEvvEEEEvNT_6ParamsE,"ax",@progbits
	.align	128
.text._ZN7cutlass13device_kernelINS_4gemm6kernel13GemmUniversalIN4cute5tupleIJiiiiEEENS1_10collective13CollectiveMmaINS1_46MainloopSm100TmaUmmaWarpSpecializedBlockScaledILi3ELi2ELi2ENS5_IJNS4_1CILi2EEESB_NSA_ILi1EEEEEEEENS5_IJNSA_ILi256EEENSA_ILi128EEESF_EEENS5_IJNS_12float_e4m3_tENS_13float_ue8m0_tEEEENS5_IJNS5_IJlSC_lEEENS4_6LayoutINS5_IJNS5_IJNS5_IJNSA_ILi32EEENSA_ILi4EEEEEEiEEESQ_NS5_IJSC_iEEEEEENS5_IJNS5_IJNS5_IJNSA_ILi16EEESO_EEEiEEENS5_IJNS5_IJNSA_ILi0EEESC_EEENSA_ILi512EEEEEENS5_IJSW_iEEEEEEEEEEESK_S13_NS4_8TiledMMAINS4_8MMA_AtomIJNS4_27SM100_MMA_MXF8F6F4_2x1SM_SSISI_SI_fSJ_Li256ELi128ELNS4_4UMMA5MajorE0ELS18_0ELNS17_7ScaleInE0ELS19_0EEEEEENSM_INS5_IJSC_SC_SC_EEENS5_IJSW_SW_SW_EEEEENS5_IJNS4_10UnderscoreES1F_S1F_EEEEENS5_IJNS4_28SM100_TMA_2SM_LOAD_MULTICASTES1I_EEENS5_IJNS4_14ComposedLayoutINS4_7SwizzleILi3ELi4ELi3EEENS4_18smem_ptr_flag_bitsILi8EEENSM_INS5_IJNSA_ILi8EEESG_EEENS5_IJSG_SC_EEEEEEENSM_INS5_IJNS5_IJNS5_IJSP_SC_EEENS5_IJSN_SC_EEEEEESC_NS5_IJSO_SB_EEEEEENS5_IJNS5_IJNS5_IJSU_SY_EEESX_EEESW_NS5_IJSC_SY_EEEEEEEEEEEvNS4_8identityENS5_IJNS4_18SM100_TMA_2SM_LOADES1I_EEES24_vS25_EENS_8epilogue10collective18CollectiveEpilogueINS29_23Sm100TmaWarpSpecializedILi4ELi2ELi32ELb1ELb0EEEJNS5_IJSG_SG_SF_EEENS5_IJNSM_ISG_SC_EENSM_ISN_SC_EEEEENS_10bfloat16_tESL_S2I_SL_NS29_6fusion15FusionCallbacksIS2D_NS2J_17LinearCombinationIS2I_fS2I_fLNS_15FloatRoundStyleE2EEES2E_S2H_JEEENS4_5SM1004TMEM4LOAD26SM100_TMEM_LOAD_32dp32b32xENS4_13SM90_TMA_LOADENS1K_INS1L_ILi2ELi4ELi3EEENS1N_ILi16EEENSM_INS5_IJS1P_SN_EEES1V_EEEENS4_39AutoVectorizingCopyWithAssumedAlignmentILi128EEENS4_14SM90_TMA_STOREES2Y_S30_S30_EEEvvEEEEvNT_6ParamsE:
        .type           _ZN7cutlass13device_kernelINS_4gemm6kernel13GemmUniversalIN4cute5tupleIJiiiiEEENS1_10collective13CollectiveMmaINS1_46MainloopSm100TmaUmmaWarpSpecializedBlockScaledILi3ELi2ELi2ENS5_IJNS4_1CILi2EEESB_NSA_ILi1EEEEEEEENS5_IJNSA_ILi256EEENSA_ILi128EEESF_EEENS5_IJNS_12float_e4m3_tENS_13float_ue8m0_tEEEENS5_IJNS5_IJlSC_lEEENS4_6LayoutINS5_IJNS5_IJNS5_IJNSA_ILi32EEENSA_ILi4EEEEEEiEEESQ_NS5_IJSC_iEEEEEENS5_IJNS5_IJNS5_IJNSA_ILi16EEESO_EEEiEEENS5_IJNS5_IJNSA_ILi0EEESC_EEENSA_ILi512EEEEEENS5_IJSW_iEEEEEEEEEEESK_S13_NS4_8TiledMMAINS4_8MMA_AtomIJNS4_27SM100_MMA_MXF8F6F4_2x1SM_SSISI_SI_fSJ_Li256ELi128ELNS4_4UMMA5MajorE0ELS18_0ELNS17_7ScaleInE0ELS19_0EEEEEENSM_INS5_IJSC_SC_SC_EEENS5_IJSW_SW_SW_EEEEENS5_IJNS4_10UnderscoreES1F_S1F_EEEEENS5_IJNS4_28SM100_TMA_2SM_LOAD_MULTICASTES1I_EEENS5_IJNS4_14ComposedLayoutINS4_7SwizzleILi3ELi4ELi3EEENS4_18smem_ptr_flag_bitsILi8EEENSM_INS5_IJNSA_ILi8EEESG_EEENS5_IJSG_SC_EEEEEEENSM_INS5_IJNS5_IJNS5_IJSP_SC_EEENS5_IJSN_SC_EEEEEESC_NS5_IJSO_SB_EEEEEENS5_IJNS5_IJNS5_IJSU_SY_EEESX_EEESW_NS5_IJSC_SY_EEEEEEEEEEEvNS4_8identityENS5_IJNS4_18SM100_TMA_2SM_LOADES1I_EEES24_vS25_EENS_8epilogue10collective18CollectiveEpilogueINS29_23Sm100TmaWarpSpecializedILi4ELi2ELi32ELb1ELb0EEEJNS5_IJSG_SG_SF_EEENS5_IJNSM_ISG_SC_EENSM_ISN_SC_EEEEENS_10bfloat16_tESL_S2I_SL_NS29_6fusion15FusionCallbacksIS2D_NS2J_17LinearCombinationIS2I_fS2I_fLNS_15FloatRoundStyleE2EEES2E_S2H_JEEENS4_5SM1004TMEM4LOAD26SM100_TMEM_LOAD_32dp32b32xENS4_13SM90_TMA_LOADENS1K_INS1L_ILi2ELi4ELi3EEENS1N_ILi16EEENSM_INS5_IJS1P_SN_EEES1V_EEEENS4_39AutoVectorizingCopyWithAssumedAlignmentILi128EEENS4_14SM90_TMA_STOREES2Y_S30_S30_EEEvvEEEEvNT_6ParamsE,@function
        .size           _ZN7cutlass13device_kernelINS_4gemm6kernel13GemmUniversalIN4cute5tupleIJiiiiEEENS1_10collective13CollectiveMmaINS1_46MainloopSm100TmaUmmaWarpSpecializedBlockScaledILi3ELi2ELi2ENS5_IJNS4_1CILi2EEESB_NSA_ILi1EEEEEEEENS5_IJNSA_ILi256EEENSA_ILi128EEESF_EEENS5_IJNS_12float_e4m3_tENS_13float_ue8m0_tEEEENS5_IJNS5_IJlSC_lEEENS4_6LayoutINS5_IJNS5_IJNS5_IJNSA_ILi32EEENSA_ILi4EEEEEEiEEESQ_NS5_IJSC_iEEEEEENS5_IJNS5_IJNS5_IJNSA_ILi16EEESO_EEEiEEENS5_IJNS5_IJNSA_ILi0EEESC_EEENSA_ILi512EEEEEENS5_IJSW_iEEEEEEEEEEESK_S13_NS4_8TiledMMAINS4_8MMA_AtomIJNS4_27SM100_MMA_MXF8F6F4_2x1SM_SSISI_SI_fSJ_Li256ELi128ELNS4_4UMMA5MajorE0ELS18_0ELNS17_7ScaleInE0ELS19_0EEEEEENSM_INS5_IJSC_SC_SC_EEENS5_IJSW_SW_SW_EEEEENS5_IJNS4_10UnderscoreES1F_S1F_EEEEENS5_IJNS4_28SM100_TMA_2SM_LOAD_MULTICASTES1I_EEENS5_IJNS4_14ComposedLayoutINS4_7SwizzleILi3ELi4ELi3EEENS4_18smem_ptr_flag_bitsILi8EEENSM_INS5_IJNSA_ILi8EEESG_EEENS5_IJSG_SC_EEEEEEENSM_INS5_IJNS5_IJNS5_IJSP_SC_EEENS5_IJSN_SC_EEEEEESC_NS5_IJSO_SB_EEEEEENS5_IJNS5_IJNS5_IJSU_SY_EEESX_EEESW_NS5_IJSC_SY_EEEEEEEEEEEvNS4_8identityENS5_IJNS4_18SM100_TMA_2SM_LOADES1I_EEES24_vS25_EENS_8epilogue10collective18CollectiveEpilogueINS29_23Sm100TmaWarpSpecializedILi4ELi2ELi32ELb1ELb0EEEJNS5_IJSG_SG_SF_EEENS5_IJNSM_ISG_SC_EENSM_ISN_SC_EEEEENS_10bfloat16_tESL_S2I_SL_NS29_6fusion15FusionCallbacksIS2D_NS2J_17LinearCombinationIS2I_fS2I_fLNS_15FloatRoundStyleE2EEES2E_S2H_JEEENS4_5SM1004TMEM4LOAD26SM100_TMEM_LOAD_32dp32b32xENS4_13SM90_TMA_LOADENS1K_INS1L_ILi2ELi4ELi3EEENS1N_ILi16EEENSM_INS5_IJS1P_SN_EEES1V_EEEENS4_39AutoVectorizingCopyWithAssumedAlignmentILi128EEENS4_14SM90_TMA_STOREES2Y_S30_S30_EEEvvEEEEvNT_6ParamsE,(.L_x_192 - _ZN7cutlass13device_kernelINS_4gemm6kernel13GemmUniversalIN4cute5tupleIJiiiiEEENS1_10collective13CollectiveMmaINS1_46MainloopSm100TmaUmmaWarpSpecializedBlockScaledILi3ELi2ELi2ENS5_IJNS4_1CILi2EEESB_NSA_ILi1EEEEEEEENS5_IJNSA_ILi256EEENSA_ILi128EEESF_EEENS5_IJNS_12float_e4m3_tENS_13float_ue8m0_tEEEENS5_IJNS5_IJlSC_lEEENS4_6LayoutINS5_IJNS5_IJNS5_IJNSA_ILi32EEENSA_ILi4EEEEEEiEEESQ_NS5_IJSC_iEEEEEENS5_IJNS5_IJNS5_IJNSA_ILi16EEESO_EEEiEEENS5_IJNS5_IJNSA_ILi0EEESC_EEENSA_ILi512EEEEEENS5_IJSW_iEEEEEEEEEEESK_S13_NS4_8TiledMMAINS4_8MMA_AtomIJNS4_27SM100_MMA_MXF8F6F4_2x1SM_SSISI_SI_fSJ_Li256ELi128ELNS4_4UMMA5MajorE0ELS18_0ELNS17_7ScaleInE0ELS19_0EEEEEENSM_INS5_IJSC_SC_SC_EEENS5_IJSW_SW_SW_EEEEENS5_IJNS4_10UnderscoreES1F_S1F_EEEEENS5_IJNS4_28SM100_TMA_2SM_LOAD_MULTICASTES1I_EEENS5_IJNS4_14ComposedLayoutINS4_7SwizzleILi3ELi4ELi3EEENS4_18smem_ptr_flag_bitsILi8EEENSM_INS5_IJNSA_ILi8EEESG_EEENS5_IJSG_SC_EEEEEEENSM_INS5_IJNS5_IJNS5_IJSP_SC_EEENS5_IJSN_SC_EEEEEESC_NS5_IJSO_SB_EEEEEENS5_IJNS5_IJNS5_IJSU_SY_EEESX_EEESW_NS5_IJSC_SY_EEEEEEEEEEEvNS4_8identityENS5_IJNS4_18SM100_TMA_2SM_LOADES1I_EEES24_vS25_EENS_8epilogue10collective18CollectiveEpilogueINS29_23Sm100TmaWarpSpecializedILi4ELi2ELi32ELb1ELb0EEEJNS5_IJSG_SG_SF_EEENS5_IJNSM_ISG_SC_EENSM_ISN_SC_EEEEENS_10bfloat16_tESL_S2I_SL_NS29_6fusion15FusionCallbacksIS2D_NS2J_17LinearCombinationIS2I_fS2I_fLNS_15FloatRoundStyleE2EEES2E_S2H_JEEENS4_5SM1004TMEM4LOAD26SM100_TMEM_LOAD_32dp32b32xENS4_13SM90_TMA_LOADENS1K_INS1L_ILi2ELi4ELi3EEENS1N_ILi16EEENSM_INS5_IJS1P_SN_EEES1V_EEEENS4_39AutoVectorizingCopyWithAssumedAlignmentILi128EEENS4_14SM90_TMA_STOREES2Y_S30_S30_EEEvvEEEEvNT_6ParamsE)
        .other          _ZN7cutlass13device_kernelINS_4gemm6kernel13GemmUniversalIN4cute5tupleIJiiiiEEENS1_10collective13CollectiveMmaINS1_46MainloopSm100TmaUmmaWarpSpecializedBlockScaledILi3ELi2ELi2ENS5_IJNS4_1CILi2EEESB_NSA_ILi1EEEEEEEENS5_IJNSA_ILi256EEENSA_ILi128EEESF_EEENS5_IJNS_12float_e4m3_tENS_13float_ue8m0_tEEEENS5_IJNS5_IJlSC_lEEENS4_6LayoutINS5_IJNS5_IJNS5_IJNSA_ILi32EEENSA_ILi4EEEEEEiEEESQ_NS5_IJSC_iEEEEEENS5_IJNS5_IJNS5_IJNSA_ILi16EEESO_EEEiEEENS5_IJNS5_IJNSA_ILi0EEESC_EEENSA_ILi512EEEEEENS5_IJSW_iEEEEEEEEEEESK_S13_NS4_8TiledMMAINS4_8MMA_AtomIJNS4_27SM100_MMA_MXF8F6F4_2x1SM_SSISI_SI_fSJ_Li256ELi128ELNS4_4UMMA5MajorE0ELS18_0ELNS17_7ScaleInE0ELS19_0EEEEEENSM_INS5_IJSC_SC_SC_EEENS5_IJSW_SW_SW_EEEEENS5_IJNS4_10UnderscoreES1F_S1F_EEEEENS5_IJNS4_28SM100_TMA_2SM_LOAD_MULTICASTES1I_EEENS5_IJNS4_14ComposedLayoutINS4_7SwizzleILi3ELi4ELi3EEENS4_18smem_ptr_flag_bitsILi8EEENSM_INS5_IJNSA_ILi8EEESG_EEENS5_IJSG_SC_EEEEEEENSM_INS5_IJNS5_IJNS5_IJSP_SC_EEENS5_IJSN_SC_EEEEEESC_NS5_IJSO_SB_EEEEEENS5_IJNS5_IJNS5_IJSU_SY_EEESX_EEESW_NS5_IJSC_SY_EEEEEEEEEEEvNS4_8identityENS5_IJNS4_18SM100_TMA_2SM_LOADES1I_EEES24_vS25_EENS_8epilogue10collective18CollectiveEpilogueINS29_23Sm100TmaWarpSpecializedILi4ELi2ELi32ELb1ELb0EEEJNS5_IJSG_SG_SF_EEENS5_IJNSM_ISG_SC_EENSM_ISN_SC_EEEEENS_10bfloat16_tESL_S2I_SL_NS29_6fusion15FusionCallbacksIS2D_NS2J_17LinearCombinationIS2I_fS2I_fLNS_15FloatRoundStyleE2EEES2E_S2H_JEEENS4_5SM1004TMEM4LOAD26SM100_TMEM_LOAD_32dp32b32xENS4_13SM90_TMA_LOADENS1K_INS1L_ILi2ELi4ELi3EEENS1N_ILi16EEENSM_INS5_IJS1P_SN_EEES1V_EEEENS4_39AutoVectorizingCopyWithAssumedAlignmentILi128EEENS4_14SM90_TMA_STOREES2Y_S30_S30_EEEvvEEEEvNT_6ParamsE,@"STO_CUDA_ENTRY STV_DEFAULT"
_ZN7cutlass13device_kernelINS_4gemm6kernel13GemmUniversalIN4cute5tupleIJiiiiEEENS1_10collective13CollectiveMmaINS1_46MainloopSm100TmaUmmaWarpSpecializedBlockScaledILi3ELi2ELi2ENS5_IJNS4_1CILi2EEESB_NSA_ILi1EEEEEEEENS5_IJNSA_ILi256EEENSA_ILi128EEESF_EEENS5_IJNS_12float_e4m3_tENS_13float_ue8m0_tEEEENS5_IJNS5_IJlSC_lEEENS4_6LayoutINS5_IJNS5_IJNS5_IJNSA_ILi32EEENSA_ILi4EEEEEEiEEESQ_NS5_IJSC_iEEEEEENS5_IJNS5_IJNS5_IJNSA_ILi16EEESO_EEEiEEENS5_IJNS5_IJNSA_ILi0EEESC_EEENSA_ILi512EEEEEENS5_IJSW_iEEEEEEEEEEESK_S13_NS4_8TiledMMAINS4_8MMA_AtomIJNS4_27SM100_MMA_MXF8F6F4_2x1SM_SSISI_SI_fSJ_Li256ELi128ELNS4_4UMMA5MajorE0ELS18_0ELNS17_7ScaleInE0ELS19_0EEEEEENSM_INS5_IJSC_SC_SC_EEENS5_IJSW_SW_SW_EEEEENS5_IJNS4_10UnderscoreES1F_S1F_EEEEENS5_IJNS4_28SM100_TMA_2SM_LOAD_MULTICASTES1I_EEENS5_IJNS4_14ComposedLayoutINS4_7SwizzleILi3ELi4ELi3EEENS4_18smem_ptr_flag_bitsILi8EEENSM_INS5_IJNSA_ILi8EEESG_EEENS5_IJSG_SC_EEEEEEENSM_INS5_IJNS5_IJNS5_IJSP_SC_EEENS5_IJSN_SC_EEEEEESC_NS5_IJSO_SB_EEEEEENS5_IJNS5_IJNS5_IJSU_SY_EEESX_EEESW_NS5_IJSC_SY_EEEEEEEEEEEvNS4_8identityENS5_IJNS4_18SM100_TMA_2SM_LOADES1I_EEES24_vS25_EENS_8epilogue10collective18CollectiveEpilogueINS29_23Sm100TmaWarpSpecializedILi4ELi2ELi32ELb1ELb0EEEJNS5_IJSG_SG_SF_EEENS5_IJNSM_ISG_SC_EENSM_ISN_SC_EEEEENS_10bfloat16_tESL_S2I_SL_NS29_6fusion15FusionCallbacksIS2D_NS2J_17LinearCombinationIS2I_fS2I_fLNS_15FloatRoundStyleE2EEES2E_S2H_JEEENS4_5SM1004TMEM4LOAD26SM100_TMEM_LOAD_32dp32b32xENS4_13SM90_TMA_LOADENS1K_INS1L_ILi2ELi4ELi3EEENS1N_ILi16EEENSM_INS5_IJS1P_SN_EEES1V_EEEENS4_39AutoVectorizingCopyWithAssumedAlignmentILi128EEENS4_14SM90_TMA_STOREES2Y_S30_S30_EEEvvEEEEvNT_6ParamsE:
[----:B------:R-:W1:Y:S01]  /*0000*/  LDC R1, c[0x0][0x37c] ;  /* 0x0000df00ff017b82 */ /* 0x000e620000000800 */
[----:B------:R-:W2:Y:S01]  /*0010*/  S2R R96, SR_TID.X ;  /* 0x0000000000607919 */ /* 0x000ea20000002100 */
[----:B------:R-:W3:Y:S06]  /*0020*/  LDCU.64 UR12, c[0x0][0xc90] ;  /* 0x00019200ff0c77ac */ /* 0x000eec0008000a00 */
[----:B------:R-:W4:Y:S01]  /*0030*/  S2UR UR4, SR_CgaCtaId ;  /* 0x00000000000479c3 */ /* 0x000f220000008800 */
[----:B------:R-:W-:Y:S02]  /*0040*/  PRMT R80, RZ, 0x7610, R80 ;  /* 0x00007610ff507816 */ /* 0x000fe40000000050 */
[----:B------:R-:W-:Y:S01]  /*0050*/  ELECT P1, URZ, PT ;  /* 0x0000000000ff782f */ /* 0x000fe20003820000 */
[----:B---3--:R-:W-:-:S04]  /*0060*/  UISETP.NE.U32.AND UP0, UPT, UR12, URZ, UPT ;  /* 0x000000ff0c00728c */ /* 0x008fc8000bf05070 */
[----:B------:R-:W-:Y:S01]  /*0070*/  UISETP.NE.AND.EX UP0, UPT, UR13, URZ, UPT, UP0 ;  /* 0x000000ff0d00728c */ /* 0x000fe2000bf05300 */
[----:B----4-:R-:W-:Y:S01]  /*0080*/  IMAD.U32 R84, RZ, RZ, UR4 ;  /* 0x00000004ff547e24 */ /* 0x010fe2000f8e00ff */
[----:B------:R-:W-:Y:S02]  /*0090*/  ULOP3.LUT UR5, UR4, 0x1, URZ, 0xc0, !UPT ;  /* 0x0000000104057892 */ /* 0x000fe4000f8ec0ff */
[----:B------:R-:W-:Y:S01]  /*00a0*/  ULOP3.LUT UR4, UR4, 0x1, URZ, 0x3c, !UPT ;  /* 0x0000000104047892 */ /* 0x000fe2000f8e3cff */
[----:B--2---:R-:W-:-:S03]  /*00b0*/  SHF.R.U32.HI R81, RZ, 0x5, R96 ;  /* 0x00000005ff517819 */ /* 0x004fc60000011660 */
[----:B------:R-:W-:Y:S02]  /*00c0*/  IMAD.U32 R4, RZ, RZ, UR5 ;  /* 0x00000005ff047e24 */ /* 0x000fe4000f8e00ff */
[----:B------:R-:W-:Y:S01]  /*00d0*/  IMAD.U32 R3, RZ, RZ, UR4 ;  /* 0x00000004ff037e24 */ /* 0x000fe2000f8e00ff */
[----:B------:R-:W2:Y:S02]  /*00e0*/  SHFL.IDX PT, R0, R81, RZ, 0x1f ;  /* 0x00001fff51007589 */ /* 0x000ea400000e0000 */
[----:B--2---:R-:W-:Y:S01]  /*00f0*/  R2UR UR21, R0 ;  /* 0x00000000001572ca */ /* 0x004fe200000e0000 */
[----:B-1----:R-:W-:-:S14]  /*0100*/  BRA.U UP0, `(.L_x_0) ;  /* 0x0000000100307547 */ /* 0x002fdc000b800000 */
[----:B------:R-:W1:Y:S02]  /*0110*/  LDCU.64 UR4, c[0x0][0xc88] ;  /* 0x00019100ff0477ac */ /* 0x000e640008000a00 */
[----:B-1----:R-:W-:-:S04]  /*0120*/  UISETP.NE.U32.AND UP0, UPT, UR4, URZ, UPT ;  /* 0x000000ff0400728c */ /* 0x002fc8000bf05070 */
[----:B------:R-:W-:-:S09]  /*0130*/  UISETP.NE.AND.EX UP0, UPT, UR5, URZ, UPT, UP0 ;  /* 0x000000ff0500728c */ /* 0x000fd2000bf05300 */
[----:B------:R-:W-:Y:S05]  /*0140*/  BRA.U !UP0, `(.L_x_1) ;  /* 0x0000000108147547 */ /* 0x000fea000b800000 */
[----:B------:R-:W1:Y:S01]  /*0150*/  LDC.64 R6, c[0x0][0xc88] ;  /* 0x00032200ff067b82 */ /* 0x000e620000000a00 */
[----:B------:R-:W1:Y:S02]  /*0160*/  LDCU.64 UR4, c[0x0][0x358] ;  /* 0x00006b00ff0477ac */ /* 0x000e640008000a00 */
[----:B-1----:R1:W5:Y:S01]  /*0170*/  LDG.E R41, desc[UR4][R6.64] ;  /* 0x0000000406297981 */ /* 0x002362000c1e1900 */
[----:B------:R-:W-:Y:S01]  /*0180*/  HFMA2 R80, -RZ, RZ, 0, 5.9604644775390625e-08 ;  /* 0x00000001ff507431 */ /* 0x000fe200000001ff */
[----:B------:R-:W-:Y:S05]  /*0190*/  BRA `(.L_x_0) ;  /* 0x00000000000c7947 */ /* 0x000fea0003800000 */
.L_x_1:
[----:B------:R-:W1:Y:S01]  /*01a0*/  LDCU UR4, c[0x0][0xc80] ;  /* 0x00019000ff0477ac */ /* 0x000e620008000800 */
[----:B------:R-:W-:Y:S01]  /*01b0*/  HFMA2 R80, -RZ, RZ, 0, 5.9604644775390625e-08 ;  /* 0x00000001ff507431 */ /* 0x000fe200000001ff */
[----:B-1----:R-:W-:-:S07]  /*01c0*/  MOV R41, UR4 ;  /* 0x0000000400297c02 */ /* 0x002fce0008000f00 */
.L_x_0:
[----:B------:R-:W2:Y:S02]  /*01d0*/  LDCU.64 UR4, c[0x0][0xcb0] ;  /* 0x00019600ff0477ac */ /* 0x000ea40008000a00 */
[----:B--2---:R-:W-:-:S04]  /*01e0*/  UISETP.NE.U32.AND UP0, UPT, UR4, URZ, UPT ;  /* 0x000000ff0400728c */ /* 0x004fc8000bf05070 */
[----:B------:R-:W-:-:S09]  /*01f0*/  UISETP.NE.AND.EX UP0, UPT, UR5, URZ, UPT, UP0 ;  /* 0x000000ff0500728c */ /* 0x000fd2000bf05300 */
[----:B------:R-:W-:Y:S05]  /*0200*/  BRA.U UP0, `(.L_x_2) ;  /* 0x0000000100287547 */ /* 0x000fea000b800000 */
[----:B------:R-:W2:Y:S02]  /*0210*/  LDCU.64 UR4, c[0x0][0xca8] ;  /* 0x00019500ff0477ac */ /* 0x000ea40008000a00 */
[----:B--2---:R-:W-:-:S04]  /*0220*/  UISETP.NE.U32.AND UP0, UPT, UR4, URZ, UPT ;  /* 0x000000ff0400728c */ /* 0x004fc8000bf05070 */
[----:B------:R-:W-:-:S09]  /*0230*/  UISETP.NE.AND.EX UP0, UPT, UR5, URZ, UPT, UP0 ;  /* 0x000000ff0500728c */ /* 0x000fd2000bf05300 */
[----:B------:R-:W-:Y:S05]  /*0240*/  BRA.U !UP0, `(.L_x_3) ;  /* 0x0000000108107547 */ /* 0x000fea000b800000 */
[----:B------:R-:W2:Y:S01]  /*0250*/  LDC.64 R38, c[0x0][0xca8] ;  /* 0x00032a00ff267b82 */ /* 0x000ea20000000a00 */
[----:B------:R-:W2:Y:S02]  /*0260*/  LDCU.64 UR4, c[0x0][0x358] ;  /* 0x00006b00ff0477ac */ /* 0x000ea40008000a00 */
[----:B--2---:R2:W5:Y:S01]  /*0270*/  LDG.E R38, desc[UR4][R38.64] ;  /* 0x0000000426267981 */ /* 0x004562000c1e1900 */
[----:B------:R-:W-:Y:S05]  /*0280*/  BRA `(.L_x_2) ;  /* 0x0000000000087947 */ /* 0x000fea0003800000 */
.L_x_3:
[----:B------:R-:W2:Y:S02]  /*0290*/  LDCU UR4, c[0x0][0xca0] ;  /* 0x00019400ff0477ac */ /* 0x000ea40008000800 */
[----:B--2---:R-:W-:Y:S02]  /*02a0*/  MOV R38, UR4 ;  /* 0x0000000400267c02 */ /* 0x004fe40008000f00 */
.L_x_2:
[----:B------:R-:W-:Y:S01]  /*02b0*/  IMAD.U32 R0, RZ, RZ, UR21 ;  /* 0x00000015ff007e24 */ /* 0x000fe2000f8e00ff */
[----:B------:R-:W-:Y:S04]  /*02c0*/  BSSY.RECONVERGENT B0, `(.L_x_4) ;  /* 0x0000012000007945 */ /* 0x000fe80003800200 */
[C---:B------:R-:W-:Y:S02]  /*02d0*/  ISETP.NE.OR P2, PT, R0.reuse, 0x1, !P1 ;  /* 0x000000010000780c */ /* 0x040fe40004f45670 */
[----:B------:R-:W-:-:S11]  /*02e0*/  ISETP.NE.OR P0, PT, R0, 0x3, !P1 ;  /* 0x000000030000780c */ /* 0x000fd60004f05670 */
[----:B------:R-:W-:Y:S05]  /*02f0*/  @P2 BRA `(.L_x_5) ;  /* 0x0000000000382947 */ /* 0x000fea0003800000 */
[----:B------:R-:W3:Y:S02]  /*0300*/  LDCU.64 UR4, c[0x0][0x348] ;  /* 0x00006900ff0477ac */ /* 0x000ee40008000a00 */
[----:B---3--:R-:W-:Y:S02]  /*0310*/  UIADD3 UR10, UP3, UPT, UR4, 0x80, URZ ;  /* 0x00000080040a7890 */ /* 0x008fe4000ff7e0ff */
[----:B------:R-:W-:Y:S02]  /*0320*/  UIADD3 UR8, UP2, UPT, UR4, 0x180, URZ ;  /* 0x0000018004087890 */ /* 0x000fe4000ff5e0ff */
[----:B------:R-:W-:Y:S02]  /*0330*/  UIADD3 UR6, UP1, UPT, UR4, 0x280, URZ ;  /* 0x0000028004067890 */ /* 0x000fe4000ff3e0ff */
[----:B------:R-:W-:Y:S02]  /*0340*/  UIADD3 UR4, UP0, UPT, UR4, 0x380, URZ ;  /* 0x0000038004047890 */ /* 0x000fe4000ff1e0ff */
[----:B------:R-:W-:-:S02]  /*0350*/  UIADD3.X UR11, UPT, UPT, URZ, UR5, URZ, UP3, !UPT ;  /* 0x00000005ff0b7290 */ /* 0x000fc40009ffe4ff */
[----:B------:R-:W-:Y:S02]  /*0360*/  UIADD3.X UR9, UPT, UPT, URZ, UR5, URZ, UP2, !UPT ;  /* 0x00000005ff097290 */ /* 0x000fe400097fe4ff */
[----:B------:R-:W-:Y:S02]  /*0370*/  UIADD3.X UR7, UPT, UPT, URZ, UR5, URZ, UP1, !UPT ;  /* 0x00000005ff077290 */ /* 0x000fe40008ffe4ff */
[----:B------:R-:W-:-:S03]  /*0380*/  UIADD3.X UR5, UPT, UPT, URZ, UR5, URZ, UP0, !UPT ;  /* 0x00000005ff057290 */ /* 0x000fc600087fe4ff */
[----:B------:R3:W-:Y:S02]  /*0390*/  UTMACCTL.PF [UR10] ;  /* 0x000000000a0079b9 */ /* 0x0007e40008040000 */
[----:B------:R3:W-:Y:S02]  /*03a0*/  UTMACCTL.PF [UR8] ;  /* 0x00000000080079b9 */ /* 0x0007e40008040000 */
[----:B------:R3:W-:Y:S02]  /*03b0*/  UTMACCTL.PF [UR6] ;  /* 0x00000000060079b9 */ /* 0x0007e40008040000 */
[----:B------:R3:W-:Y:S02]  /*03c0*/  UTMACCTL.PF [UR4] ;  /* 0x00000000040079b9 */ /* 0x0007e40008040000 */
[----:B---3--:R-:W-:Y:S01]  /*03d0*/  NOP ;  /* 0x0000000000007918 */ /* 0x008fe20000000000 */
.L_x_5:
[----:B------:R-:W-:Y:S05]  /*03e0*/  BSYNC.RECONVERGENT B0 ;  /* 0x0000000000007941 */ /* 0x000fea0003800200 */
.L_x_4:
[----:B------:R-:W-:Y:S04]  /*03f0*/  BSSY.RECONVERGENT B0, `(.L_x_6) ;  /* 0x000000a000007945 */ /* 0x000fe80003800200 */
[----:B------:R-:W-:Y:S05]  /*0400*/  @P0 BRA `(.L_x_7) ;  /* 0x0000000000200947 */ /* 0x000fea0003800000 */
[----:B------:R-:W3:Y:S02]  /*0410*/  LDCU.64 UR4, c[0x0][0x348] ;  /* 0x00006900ff0477ac */ /* 0x000ee40008000a00 */
[----:B---3--:R-:W-:Y:S02]  /*0420*/  UIADD3 UR6, UP1, UPT, UR4, 0x980, URZ ;  /* 0x0000098004067890 */ /* 0x008fe4000ff3e0ff */
[----:B------:R-:W-:Y:S02]  /*0430*/  UIADD3 UR4, UP0, UPT, UR4, 0xa80, URZ ;  /* 0x00000a8004047890 */ /* 0x000fe4000ff1e0ff */
[----:B------:R-:W-:Y:S02]  /*0440*/  UIADD3.X UR7, UPT, UPT, URZ, UR5, URZ, UP1, !UPT ;  /* 0x00000005ff077290 */ /* 0x000fe40008ffe4ff */
[----:B------:R-:W-:-:S07]  /*0450*/  UIADD3.X UR5, UPT, UPT, URZ, UR5, URZ, UP0, !UPT ;  /* 0x00000005ff057290 */ /* 0x000fce00087fe4ff */
[----:B------:R3:W-:Y:S02]  /*0460*/  UTMACCTL.PF [UR6] ;  /* 0x00000000060079b9 */ /* 0x0007e40008040000 */
[----:B------:R3:W-:Y:S02]  /*0470*/  UTMACCTL.PF [UR4] ;  /* 0x00000000040079b9 */ /* 0x0007e40008040000 */
[----:B---3--:R-:W-:Y:S01]  /*0480*/  NOP ;  /* 0x0000000000007918 */ /* 0x008fe20000000000 */
.L_x_7:
[----:B------:R-:W-:Y:S05]  /*0490*/  BSYNC.RECONVERGENT B0 ;  /* 0x0000000000007941 */ /* 0x000fea0003800200 */
.L_x_6:
[----:B------:R-:W3:Y:S01]  /*04a0*/  LDCU.64 UR4, c[0x0][0xc88] ;  /* 0x00019100ff0477ac */ /* 0x000ee20008000a00 */
[----:B------:R-:W-:Y:S02]  /*04b0*/  UISETP.EQ.U32.AND UP1, UPT, UR12, URZ, UPT ;  /* 0x000000ff0c00728c */ /* 0x000fe4000bf22070 */
[----:B------:R-:W-:Y:S02]  /*04c0*/  UPLOP3.LUT UP3, UPT, UPT, UPT, UPT, 0x80, 0x8 ;  /* 0x000000000008789c */ /* 0x000fe40003f6f070 */
[----:B---3--:R-:W-:-:S04]  /*04d0*/  UISETP.NE.U32.AND UP0, UPT, UR4, URZ, UPT ;  /* 0x000000ff0400728c */ /* 0x008fc8000bf05070 */
[----:B------:R-:W-:-:S04]  /*04e0*/  UISETP.NE.AND.EX UP0, UPT, UR5, URZ, UPT, UP0 ;  /* 0x000000ff0500728c */ /* 0x000fc8000bf05300 */
[----:B------:R-:W-:-:S04]  /*04f0*/  UISETP.EQ.OR.EX UP2, UPT, UR13, URZ, !UP0, UP1 ;  /* 0x000000ff0d00728c */ /* 0x000fc8000c742710 */
[----:B------:R-:W-:-:S06]  /*0500*/  UP2UR UR4, UPR, URZ, 0x4 ;  /* 0x00000004ff047883 */ /* 0x000fcc0008000000 */
[----:B------:R-:W-:Y:S01]  /*0510*/  MOV R85, UR4 ;  /* 0x0000000400557c02 */ /* 0x000fe20008000f00 */
[----:B------:R-:W-:Y:S06]  /*0520*/  BRA.U !UP2, `(.L_x_8) ;  /* 0x000000010a207547 */ /* 0x000fec000b800000 */
[----:B------:R-:W-:Y:S01]  /*0530*/  UISETP.NE.U32.AND UP1, UPT, UR12, URZ, UPT ;  /* 0x000000ff0c00728c */ /* 0x000fe2000bf25070 */
[----:B-----5:R-:W-:Y:S01]  /*0540*/  FSETP.NEU.AND P0, PT, R41, RZ, PT ;  /* 0x000000ff2900720b */ /* 0x020fe20003f0d000 */
[----:B------:R-:W-:Y:S02]  /*0550*/  USEL UR4, URZ, 0xffffffff, UP0 ;  /* 0xffffffffff047887 */ /* 0x000fe40008000000 */
[----:B------:R-:W-:-:S10]  /*0560*/  UISETP.NE.AND.EX UP1, UPT, UR13, URZ, UPT, UP1 ;  /* 0x000000ff0d00728c */ /* 0x000fd4000bf25310 */
[----:B------:R-:W-:Y:S01]  /*0570*/  VOTEU.ANY UP0, P0 ;  /* 0x0000000000ff7886 */ /* 0x000fe20000000100 */
[----:B------:R-:W-:-:S04]  /*0580*/  @!UP1 USEL UR4, URZ, 0xffffffff, UP0 ;  /* 0xffffffffff049887 */ /* 0x000fc80008000000 */
[----:B------:R-:W-:-:S04]  /*0590*/  ULOP3.LUT UR4, UR4, 0x1, URZ, 0xc0, !UPT ;  /* 0x0000000104047892 */ /* 0x000fc8000f8ec0ff */
[----:B------:R-:W-:-:S11]  /*05a0*/  UISETP.NE.U32.AND UP3, UPT, UR4, 0x1, UPT ;  /* 0x000000010400788c */ /* 0x000fd6000bf65070 */
.L_x_8:
[----:B------:R-:W3:Y:S01]  /*05b0*/  SHFL.IDX PT, R0, R81, RZ, 0x1f ;  /* 0x00001fff51007589 */ /* 0x000ee200000e0000 */
[----:B------:R-:W-:Y:S01]  /*05c0*/  R2UR UR4, R4 ;  /* 0x00000000040472ca */ /* 0x000fe200000e0000 */
[----:B------:R-:W-:-:S04]  /*05d0*/  UISETP.NE.AND UP0, UPT, UR21, 0x2, UPT ;  /* 0x000000021500788c */ /* 0x000fc8000bf05270 */
[----:B------:R-:W-:-:S08]  /*05e0*/  USEL UR60, URZ, 0x1, UP0 ;  /* 0x00000001ff3c7887 */ /* 0x000fd00008000000 */
[----:B------:R-:W-:-:S06]  /*05f0*/  UISETP.EQ.AND UP1, UPT, UR4, URZ, !UP0 ;  /* 0x000000ff0400728c */ /* 0x000fcc000c722270 */
[----:B------:R-:W-:Y:S02]  /*0600*/  PLOP3.LUT P4, PT, P1, PT, UP1, 0x80, 0x8 ;  /* 0x000000000008781c */ /* 0x000fe40000f8f018 */
[----:B---3--:R-:W-:-:S13]  /*0610*/  ISETP.NE.AND P0, PT, R0, RZ, PT ;  /* 0x000000ff0000720c */ /* 0x008fda0003f05270 */
[----:B------:R-:W-:Y:S05]  /*0620*/  @P0 BRA `(.L_x_9) ;  /* 0x0000000000500947 */ /* 0x000fea0003800000 */
[----:B------:R-:W-:Y:S01]  /*0630*/  R2UR UR5, R84 ;  /* 0x00000000540572ca */ /* 0x000fe200000e0000 */
[----:B------:R-:W-:Y:S01]  /*0640*/  UMOV UR4, 0x400 ;  /* 0x0000040000047882 */ /* 0x000fe20000000000 */
[----:B------:R-:W-:Y:S01]  /*0650*/  UMOV UR8, 0x1 ;  /* 0x0000000100087882 */ /* 0x000fe20000000000 */
[----:B------:R-:W-:Y:S01]  /*0660*/  UMOV UR6, 0x2 ;  /* 0x0000000200067882 */ /* 0x000fe20000000000 */
[----:B------:R-:W-:-:S04]  /*0670*/  UIADD3 UR8, UPT, UPT, -UR8, 0x100000, URZ ;  /* 0x0010000008087890 */ /* 0x000fc8000fffe1ff */
[----:B------:R-:W-:Y:S02]  /*0680*/  USHF.L.U32 UR9, UR8, 0xb, URZ ;  /* 0x0000000b08097899 */ /* 0x000fe400080006ff */
[----:B------:R-:W-:Y:S02]  /*0690*/  USHF.L.U32 UR8, UR8, 0x1, URZ ;  /* 0x0000000108087899 */ /* 0x000fe400080006ff */
[----:B------:R-:W-:-:S04]  /*06a0*/  UIADD3 UR6, UPT, UPT, -UR6, 0x100000, URZ ;  /* 0x0010000006067890 */ /* 0x000fc8000fffe1ff */
[----:B------:R-:W-:Y:S02]  /*06b0*/  USHF.L.U32 UR7, UR6, 0xb, URZ ;  /* 0x0000000b06077899 */ /* 0x000fe400080006ff */
[----:B------:R-:W-:Y:S01]  /*06c0*/  USHF.L.U32 UR6, UR6, 0x1, URZ ;  /* 0x0000000106067899 */ /* 0x000fe200080006ff */
[----:B------:R-:W-:Y:S01]  /*06d0*/  ELECT P0, URZ, PT ;  /* 0x0000000000ff782f */ /* 0x000fe20003800000 */
[----:B------:R-:W-:Y:S01]  /*06e0*/  ULEA UR4, UR5, UR4, 0x18 ;  /* 0x0000000405047291 */ /* 0x000fe2000f8ec0ff */
[----:B------:R-:W3:Y:S11]  /*06f0*/  FENCE.VIEW.ASYNC.S ;  /* 0x00000000000073c6 */ /* 0x000ef60000000000 */
[----:B---3--:R3:W4:Y:S01]  /*0700*/  SYNCS.EXCH.64 URZ, [UR4], UR8 ;  /* 0x0000000804ff75b2 */ /* 0x0087220008000100 */
[----:B------:R3:W1:Y:S01]  /*0710*/  SYNCS.EXCH.64 URZ, [UR4+0x18], UR6 ;  /* 0x0000180604ff75b2 */ /* 0x0006620008000100 */
[----:B------:R3:W1:Y:S01]  /*0720*/  SYNCS.EXCH.64 URZ, [UR4+0x8], UR8 ;  /* 0x0000080804ff75b2 */ /* 0x0006620008000100 */
[----:B------:R3:W1:Y:S01]  /*0730*/  SYNCS.EXCH.64 URZ, [UR4+0x20], UR6 ;  /* 0x0000200604ff75b2 */ /* 0x0006620008000100 */
[----:B------:R3:W1:Y:S01]  /*0740*/  SYNCS.EXCH.64 URZ, [UR4+0x10], UR8 ;  /* 0x0000100804ff75b2 */ /* 0x0006620008000100 */
[----:B------:R3:W1:Y:S01]  /*0750*/  SYNCS.EXCH.64 URZ, [UR4+0x28], UR6 ;  /* 0x0000280604ff75b2 */ /* 0x0006620008000100 */
[----:B------:R-:W-:Y:S01]  /*0760*/  NOP ;  /* 0x0000000000007918 */ /* 0x000fe20000000000 */
.L_x_9:
[----:B------:R-:W2:Y:S01]  /*0770*/  SHFL.IDX PT, R0, R81, RZ, 0x1f ;  /* 0x00001fff51007589 */ /* 0x000ea200000e0000 */
[----:B------:R-:W-:Y:S01]  /*0780*/  NOP ;  /* 0x0000000000007918 */ /* 0x000fe20000000000 */
[----:B--2---:R-:W-:-:S13]  /*0790*/  ISETP.NE.AND P0, PT, R0, 0x1, PT ;  /* 0x000000010000780c */ /* 0x004fda0003f05270 */
[----:B------:R-:W-:Y:S05]  /*07a0*/  @P0 BRA `(.L_x_10) ;  /* 0x0000000000580947 */ /* 0x000fea0003800000 */
[----:B------:R-:W-:Y:S01]  /*07b0*/  R2UR UR5, R84 ;  /* 0x00000000540572ca */ /* 0x000fe200000e0000 */
[----:B---3--:R-:W-:Y:S01]  /*07c0*/  UMOV UR4, 0x400 ;  /* 0x0000040000047882 */ /* 0x008fe20000000000 */
        /* <DEDUP_REMOVED lines=10> */
[----:B------:R-:W2:Y:S11]  /*0870*/  FENCE.VIEW.ASYNC.S ;  /* 0x00000000000073c6 */ /* 0x000eb60000000000 */
[----:B--2---:R2:W3:Y:S01]  /*0880*/  SYNCS.EXCH.64 URZ, [UR4+0x30], UR8 ;  /* 0x0000300804ff75b2 */ /* 0x0044e20008000100 */
[----:B------:R2:W1:Y:S01]  /*0890*/  SYNCS.EXCH.64 URZ, [UR4+0x50], UR6 ;  /* 0x0000500604ff75b2 */ /* 0x0004620008000100 */
[----:B------:R2:W1:Y:S01]  /*08a0*/  SYNCS.EXCH.64 URZ, [UR4+0x38], UR8 ;  /* 0x0000380804ff75b2 */ /* 0x0004620008000100 */
[----:B------:R2:W1:Y:S01]  /*08b0*/  SYNCS.EXCH.64 URZ, [UR4+0x58], UR6 ;  /* 0x0000580604ff75b2 */ /* 0x0004620008000100 */
[----:B------:R2:W1:Y:S01]  /*08c0*/  SYNCS.EXCH.64 URZ, [UR4+0x40], UR8 ;  /* 0x0000400804ff75b2 */ /* 0x0004620008000100 */
[----:B------:R2:W1:Y:S01]  /*08d0*/  SYNCS.EXCH.64 URZ, [UR4+0x60], UR6 ;  /* 0x0000600604ff75b2 */ /* 0x0004620008000100 */
[----:B------:R2:W1:Y:S01]  /*08e0*/  SYNCS.EXCH.64 URZ, [UR4+0x48], UR8 ;  /* 0x0000480804ff75b2 */ /* 0x0004620008000100 */
[----:B------:R2:W1:Y:S01]  /*08f0*/  SYNCS.EXCH.64 URZ, [UR4+0x68], UR6 ;  /* 0x0000680604ff75b2 */ /* 0x0004620008000100 */
[----:B------:R-:W-:Y:S01]  /*0900*/  NOP ;  /* 0x0000000000007918 */ /* 0x000fe20000000000 */
.L_x_10:
[----:B------:R-:W4:Y:S01]  /*0910*/  SHFL.IDX PT, R0, R81, RZ, 0x1f ;  /* 0x00001fff51007589 */ /* 0x000f2200000e0000 */
[----:B------:R-:W-:Y:S01]  /*0920*/  NOP ;  /* 0x0000000000007918 */ /* 0x000fe20000000000 */
[----:B----4-:R-:W-:-:S13]  /*0930*/  ISETP.NE.AND P0, PT, R0, 0x3, PT ;  /* 0x000000030000780c */ /* 0x010fda0003f05270 */
[----:B------:R-:W-:Y:S05]  /*0940*/  @P0 BRA `(.L_x_11) ;  /* 0x0000000000300947 */ /* 0x000fea0003800000 */
[----:B------:R-:W-:Y:S01]  /*0950*/  R2UR UR5, R84 ;  /* 0x00000000540572ca */ /* 0x000fe200000e0000 */
[----:B--23--:R-:W-:Y:S01]  /*0960*/  UMOV UR6, 0x400 ;  /* 0x0000040000067882 */ /* 0x00cfe20000000000 */
[----:B------:R-:W-:Y:S01]  /*0970*/  UMOV UR4, 0x20 ;  /* 0x0000002000047882 */ /* 0x000fe20000000000 */
[----:B------:R-:W-:-:S10]  /*0980*/  ELECT P0, URZ, PT ;  /* 0x0000000000ff782f */ /* 0x000fd40003800000 */
[----:B------:R-:W-:Y:S02]  /*0990*/  ULEA UR6, UR5, UR6, 0x18 ;  /* 0x0000000605067291 */ /* 0x000fe4000f8ec0ff */
[----:B------:R-:W-:-:S04]  /*09a0*/  UIADD3 UR4, UPT, UPT, -UR4, 0x100000, URZ ;  /* 0x0010000004047890 */ /* 0x000fc8000fffe1ff */
[----:B------:R-:W-:Y:S02]  /*09b0*/  USHF.L.U32 UR5, UR4, 0xb, URZ ;  /* 0x0000000b04057899 */ /* 0x000fe400080006ff */
[----:B------:R-:W-:Y:S01]  /*09c0*/  USHF.L.U32 UR4, UR4, 0x1, URZ ;  /* 0x0000000104047899 */ /* 0x000fe200080006ff */
[----:B------:R-:W2:Y:S11]  /*09d0*/  FENCE.VIEW.ASYNC.S ;  /* 0x00000000000073c6 */ /* 0x000eb60000000000 */
[----:B--2---:R4:W2:Y:S01]  /*09e0*/  SYNCS.EXCH.64 URZ, [UR6+0x70], UR4 ;  /* 0x0000700406ff75b2 */ /* 0x0048a20008000100 */
[----:B------:R4:W3:Y:S02]  /*09f0*/  SYNCS.EXCH.64 URZ, [UR6+0x78], UR4 ;  /* 0x0000780406ff75b2 */ /* 0x0008e40008000100 */
[----:B----4-:R-:W-:Y:S01]  /*0a00*/  NOP ;  /* 0x0000000000007918 */ /* 0x010fe20000000000 */
.L_x_11:
[----:B------:R-:W4:Y:S01]  /*0a10*/  SHFL.IDX PT, R0, R81, RZ, 0x1f ;  /* 0x00001fff51007589 */ /* 0x000f2200000e0000 */
[----:B------:R-:W-:Y:S01]  /*0a20*/  NOP ;  /* 0x0000000000007918 */ /* 0x000fe20000000000 */
[----:B----4-:R-:W-:-:S13]  /*0a30*/  ISETP.NE.AND P0, PT, R0, 0x4, PT ;  /* 0x000000040000780c */ /* 0x010fda0003f05270 */
[----:B------:R-:W-:Y:S05]  /*0a40*/  @P0 BRA `(.L_x_12) ;  /* 0x00000000004c0947 */ /* 0x000fea0003800000 */
[----:B------:R-:W-:Y:S01]  /*0a50*/  R2UR UR5, R84 ;  /* 0x00000000540572ca */ /* 0x000fe200000e0000 */
[----:B--23--:R-:W-:Y:S01]  /*0a60*/  UMOV UR4, 0x3a0 ;  /* 0x000003a000047882 */ /* 0x00cfe20000000000 */
[----:B------:R-:W-:Y:S01]  /*0a70*/  UMOV UR6, 0x400 ;  /* 0x0000040000067882 */ /* 0x000fe20000000000 */
[----:B------:R-:W-:Y:S01]  /*0a80*/  USEL UR4, UR4, 0x320, UP3 ;  /* 0x0000032004047887 */ /* 0x000fe20009800000 */
[----:B------:R-:W-:Y:S01]  /*0a90*/  UMOV UR8, 0x1 ;  /* 0x0000000100087882 */ /* 0x000fe20000000000 */
[----:B------:R-:W-:Y:S01]  /*0aa0*/  ELECT P0, URZ, PT ;  /* 0x0000000000ff782f */ /* 0x000fe20003800000 */
[----:B------:R-:W-:-:S04]  /*0ab0*/  UIADD3 UR8, UPT, UPT, -UR8, 0x100000, URZ ;  /* 0x0010000008087890 */ /* 0x000fc8000fffe1ff */
[----:B------:R-:W-:Y:S02]  /*0ac0*/  USHF.L.U32 UR9, UR8, 0xb, URZ ;  /* 0x0000000b08097899 */ /* 0x000fe400080006ff */
[----:B------:R-:W-:Y:S02]  /*0ad0*/  USHF.L.U32 UR8, UR8, 0x1, URZ ;  /* 0x0000000108087899 */ /* 0x000fe400080006ff */
[----:B------:R-:W-:Y:S02]  /*0ae0*/  ULEA UR6, UR5, UR6, 0x18 ;  /* 0x0000000605067291 */ /* 0x000fe4000f8ec0ff */
[----:B------:R-:W-:-:S04]  /*0af0*/  UIADD3 UR4, UPT, UPT, -UR4, 0x100000, URZ ;  /* 0x0010000004047890 */ /* 0x000fc8000fffe1ff */
[----:B------:R-:W-:Y:S02]  /*0b00*/  USHF.L.U32 UR5, UR4, 0xb, URZ ;  /* 0x0000000b04057899 */ /* 0x000fe400080006ff */
[----:B------:R-:W-:Y:S01]  /*0b10*/  USHF.L.U32 UR4, UR4, 0x1, URZ ;  /* 0x0000000104047899 */ /* 0x000fe200080006ff */
[----:B------:R-:W2:Y:S03]  /*0b20*/  FENCE.VIEW.ASYNC.S ;  /* 0x00000000000073c6 */ /* 0x000ea60000000000 */
[----:B--2---:R4:W2:Y:S08]  /*0b30*/  SYNCS.EXCH.64 URZ, [UR6+0x80], UR8 ;  /* 0x0000800806ff75b2 */ /* 0x0048b00008000100 */
[----:B------:R4:W3:Y:S01]  /*0b40*/  SYNCS.EXCH.64 URZ, [UR6+0x90], UR4 ;  /* 0x0000900406ff75b2 */ /* 0x0008e20008000100 */
[----:B------:R4:W1:Y:S01]  /*0b50*/  SYNCS.EXCH.64 URZ, [UR6+0x88], UR8 ;  /* 0x0000880806ff75b2 */ /* 0x0008620008000100 */
[----:B------:R4:W1:Y:S02]  /*0b60*/  SYNCS.EXCH.64 URZ, [UR6+0x98], UR4 ;  /* 0x0000980406ff75b2 */ /* 0x0008640008000100 */
[----:B----4-:R-:W-:Y:S01]  /*0b70*/  NOP ;  /* 0x0000000000007918 */ /* 0x010fe20000000000 */
.L_x_12:
[----:B------:R-:W4:Y:S01]  /*0b80*/  SHFL.IDX PT, R0, R81, RZ, 0x1f ;  /* 0x00001fff51007589 */ /* 0x000f2200000e0000 */
[----:B------:R-:W-:Y:S01]  /*0b90*/  NOP ;  /* 0x0000000000007918 */ /* 0x000fe20000000000 */
[----:B----4-:R-:W-:-:S13]  /*0ba0*/  ISETP.NE.AND P0, PT, R0, 0x5, PT ;  /* 0x000000050000780c */ /* 0x010fda0003f05270 */
[----:B------:R-:W-:Y:S05]  /*0bb0*/  @P0 BRA `(.L_x_13) ;  /* 0x0000000000480947 */ /* 0x000fea0003800000 */
[----:B------:R-:W-:Y:S01]  /*0bc0*/  R2UR UR5, R84 ;  /* 0x00000000540572ca */ /* 0x000fe200000e0000 */
[----:B--23--:R-:W-:Y:S01]  /*0bd0*/  UMOV UR4, 0x400 ;  /* 0x0000040000047882 */ /* 0x00cfe20000000000 */
        /* <DEDUP_REMOVED lines=11> */
[----:B--2---:R4:W2:Y:S01]  /*0c90*/  SYNCS.EXCH.64 URZ, [UR4+0xa0], UR6 ;  /* 0x0000a00604ff75b2 */ /* 0x0048a20008000100 */
[----:B------:R4:W3:Y:S01]  /*0ca0*/  SYNCS.EXCH.64 URZ, [UR4+0xb0], UR8 ;  /* 0x0000b00804ff75b2 */ /* 0x0008e20008000100 */
[----:B------:R4:W1:Y:S01]  /*0cb0*/  SYNCS.EXCH.64 URZ, [UR4+0xa8], UR6 ;  /* 0x0000a80604ff75b2 */ /* 0x0008620008000100 */
[----:B------:R4:W1:Y:S02]  /*0cc0*/  SYNCS.EXCH.64 URZ, [UR4+0xb8], UR8 ;  /* 0x0000b80804ff75b2 */ /* 0x0008640008000100 */
[----:B----4-:R-:W-:Y:S01]  /*0cd0*/  NOP ;  /* 0x0000000000007918 */ /* 0x010fe20000000000 */
.L_x_13:
[----:B------:R-:W4:Y:S01]  /*0ce0*/  SHFL.IDX PT, R0, R81, RZ, 0x1f ;  /* 0x00001fff51007589 */ /* 0x000f2200000e0000 */
[----:B------:R-:W-:Y:S01]  /*0cf0*/  ISETP.NE.OR P1, PT, RZ, UR21, !P1 ;  /* 0x00000015ff007c0c */ /* 0x000fe2000cf25670 */
[----:B------:R-:W-:Y:S01]  /*0d00*/  NOP ;  /* 0x0000000000007918 */ /* 0x000fe20000000000 */
[----:B----4-:R-:W-:-:S13]  /*0d10*/  ISETP.NE.AND P0, PT, R0, 0x3, PT ;  /* 0x000000030000780c */ /* 0x010fda0003f05270 */
[----:B------:R-:W-:Y:S05]  /*0d20*/  @P0 BRA `(.L_x_14) ;  /* 0x0000000000380947 */ /* 0x000fea0003800000 */
[----:B------:R-:W-:Y:S01]  /*0d30*/  R2UR UR5, R84 ;  /* 0x00000000540572ca */ /* 0x000fe200000e0000 */
[----:B--23--:R-:W-:Y:S01]  /*0d40*/  UMOV UR4, 0x400 ;  /* 0x0000040000047882 */ /* 0x00cfe20000000000 */
[----:B------:R-:W-:Y:S01]  /*0d50*/  UMOV UR6, 0x20 ;  /* 0x0000002000067882 */ /* 0x000fe20000000000 */
[----:B------:R-:W-:Y:S01]  /*0d60*/  ELECT P0, URZ, PT ;  /* 0x0000000000ff782f */ /* 0x000fe20003800000 */
[----:B------:R-:W-:-:S04]  /*0d70*/  UIADD3 UR6, UPT, UPT, -UR6, 0x100000, URZ ;  /* 0x0010000006067890 */ /* 0x000fc8000fffe1ff */
[----:B------:R-:W-:Y:S02]  /*0d80*/  USHF.L.U32 UR7, UR6, 0xb, URZ ;  /* 0x0000000b06077899 */ /* 0x000fe400080006ff */
[----:B------:R-:W-:-:S03]  /*0d90*/  USHF.L.U32 UR6, UR6, 0x1, URZ ;  /* 0x0000000106067899 */ /* 0x000fc600080006ff */
[----:B------:R-:W-:Y:S01]  /*0da0*/  ULEA UR4, UR5, UR4, 0x18 ;  /* 0x0000000405047291 */ /* 0x000fe2000f8ec0ff */
[----:B------:R-:W2:Y:S11]  /*0db0*/  FENCE.VIEW.ASYNC.S ;  /* 0x00000000000073c6 */ /* 0x000eb60000000000 */
[----:B--2---:R4:W2:Y:S01]  /*0dc0*/  SYNCS.EXCH.64 URZ, [UR4+0xc0], UR6 ;  /* 0x0000c00604ff75b2 */ /* 0x0048a20008000100 */
[----:B------:R4:W3:Y:S01]  /*0dd0*/  SYNCS.EXCH.64 URZ, [UR4+0xd0], UR6 ;  /* 0x0000d00604ff75b2 */ /* 0x0008e20008000100 */
[----:B------:R4:W1:Y:S01]  /*0de0*/  SYNCS.EXCH.64 URZ, [UR4+0xc8], UR6 ;  /* 0x0000c80604ff75b2 */ /* 0x0008620008000100 */
[----:B------:R4:W1:Y:S02]  /*0df0*/  SYNCS.EXCH.64 URZ, [UR4+0xd8], UR6 ;  /* 0x0000d80604ff75b2 */ /* 0x0008640008000100 */
[----:B----4-:R-:W-:Y:S01]  /*0e00*/  NOP ;  /* 0x0000000000007918 */ /* 0x010fe20000000000 */
.L_x_14:
[----:B--23--:R-:W-:Y:S01]  /*0e10*/  R2UR UR7, R84 ;  /* 0x00000000540772ca */ /* 0x00cfe200000e0000 */
[----:B------:R-:W-:Y:S01]  /*0e20*/  VOTEU.ALL UP0, P1 ;  /* 0x0000000000ff7886 */ /* 0x000fe20000800000 */
[----:B------:R-:W-:Y:S01]  /*0e30*/  UMOV UR4, 0x20 ;  /* 0x0000002000047882 */ /* 0x000fe20000000000 */
[----:B------:R-:W-:Y:S01]  /*0e40*/  NOP ;  /* 0x0000000000007918 */ /* 0x000fe20000000000 */
[----:B------:R-:W-:Y:S01]  /*0e50*/  LOP3.LUT R5, R96, 0x1f, RZ, 0xc0, !PT ;  /* 0x0000001f60057812 */ /* 0x000fe200078ec0ff */
[----:B------:R-:W-:Y:S01]  /*0e60*/  UISETP.NE.AND UP4, UPT, UR21, URZ, UPT ;  /* 0x000000ff1500728c */ /* 0x000fe2000bf85270 */
[----:B------:R-:W-:Y:S01]  /*0e70*/  @!UP0 UMOV UR6, 0x400 ;  /* 0x0000040000068882 */ /* 0x000fe20000000000 */
[----:B------:R-:W-:-:S04]  /*0e80*/  @!UP0 UIADD3 UR4, UPT, UPT, -UR4, 0x100000, URZ ;  /* 0x0010000004048890 */ /* 0x000fc8000fffe1ff */
[----:B------:R-:W-:Y:S02]  /*0e90*/  @!UP0 USHF.L.U32 UR5, UR4, 0xb, URZ ;  /* 0x0000000b04058899 */ /* 0x000fe400080006ff */
[----:B------:R-:W-:Y:S02]  /*0ea0*/  @!UP0 USHF.L.U32 UR4, UR4, 0x1, URZ ;  /* 0x0000000104048899 */ /* 0x000fe400080006ff */
[----:B------:R-:W-:Y:S01]  /*0eb0*/  @!UP0 ULEA UR6, UR7, UR6, 0x18 ;  /* 0x0000000607068291 */ /* 0x000fe2000f8ec0ff */
[----:B------:R-:W2:Y:S01]  /*0ec0*/  LDCU UR7, c[0x0][0x36c] ;  /* 0x00006d80ff0777ac */ /* 0x000ea20008000800 */
[----:B------:R-:W-:Y:S01]  /*0ed0*/  VOTEU.ALL UP0, P1 ;  /* 0x0000000000ff7886 */ /* 0x000fe20000800000 */
[----:B------:R-:W3:Y:S09]  /*0ee0*/  FENCE.VIEW.ASYNC.S ;  /* 0x00000000000073c6 */ /* 0x000ef20000000000 */
[----:B---3--:R3:W4:Y:S01]  /*0ef0*/  @!UP0 SYNCS.EXCH.64 URZ, [UR6+0xe0], UR4 ;  /* 0x0000e00406ff85b2 */ /* 0x0087220008000100 */
[----:B--2---:R-:W-:-:S09]  /*0f00*/  UISETP.EQ.U32.AND UP5, UPT, UR7, 0x1, UPT ;  /* 0x000000010700788c */ /* 0x004fd2000bfa2070 */
[----:B---3--:R-:W-:Y:S05]  /*0f10*/  BRA.U !UP5, `(.L_x_15) ;  /* 0x000000010d087547 */ /* 0x008fea000b800000 */
[----:B-1--4-:R-:W-:Y:S01]  /*0f20*/  UCGABAR_ARV ;  /* 0x00000000000079c7 */ /* 0x012fe20008000000 */
[----:B------:R-:W-:Y:S05]  /*0f30*/  BRA `(.L_x_16) ;  /* 0x0000000000047947 */ /* 0x000fea0003800000 */
.L_x_15:
[----:B-1--4-:R-:W-:Y:S01]  /*0f40*/  NOP ;  /* 0x0000000000007918 */ /* 0x012fe20000000000 */
.L_x_16:
[----:B------:R-:W1:Y:S01]  /*0f50*/  S2UR UR74, SR_CTAID.X ;  /* 0x00000000004a79c3 */ /* 0x000e620000002500 */
[----:B------:R-:W-:-:S05]  /*0f60*/  CS2R.32 R83, SR_CgaSize ;  /* 0x0000000000537805 */ /* 0x000fca0000008a00 */
[----:B------:R-:W-:-:S05]  /*0f70*/  IMAD R83, R83, -0xa0, RZ ;  /* 0xffffff6053537824 */ /* 0x000fca00078e02ff */
[----:B------:R-:W-:-:S14]  /*0f80*/  R2UR UR5, R83 ;  /* 0x00000000530572ca */ /* 0x000fdc00000e0000 */
[----:B------:R-:W2:Y:S01]  /*0f90*/  LDCU UR5, c[0x0][UR5+0x2b0] ;  /* 0x00005600050577ac */ /* 0x000ea20008000800 */
[----:B------:R-:W-:Y:S02]  /*0fa0*/  R2UR UR6, R84 ;  /* 0x00000000540672ca */ /* 0x000fe400000e0000 */
[----:B------:R-:W-:Y:S02]  /*0fb0*/  R2UR UR10, R4 ;  /* 0x00000000040a72ca */ /* 0x000fe400000e0000 */
[----:B------:R-:W-:-:S05]  /*0fc0*/  CS2R.32 R83, SR_CgaSize ;  /* 0x0000000000537805 */ /* 0x000fca0000008a00 */
[----:B------:R-:W-:-:S05]  /*0fd0*/  IMAD R83, R83, -0xa0, RZ ;  /* 0xffffff6053537824 */ /* 0x000fca00078e02ff */
[----:B------:R-:W-:-:S14]  /*0fe0*/  R2UR UR4, R83 ;  /* 0x00000000530472ca */ /* 0x000fdc00000e0000 */
[----:B------:R-:W3:Y:S01]  /*0ff0*/  LDCU UR4, c[0x0][UR4+0x2b4] ;  /* 0x00005680040477ac */ /* 0x000ee20008000800 */
[----:B------:R-:W4:Y:S01]  /*1000*/  S2UR UR7, SR_CTAID.Y ;  /* 0x00000000000779c3 */ /* 0x000f220000002600 */
[----:B------:R-:W-:-:S05]  /*1010*/  CS2R.32 R83, SR_CgaSize ;  /* 0x0000000000537805 */ /* 0x000fca0000008a00 */
[----:B------:R-:W-:-:S05]  /*1020*/  IMAD R83, R83, -0xa0, RZ ;  /* 0xffffff6053537824 */ /* 0x000fca00078e02ff */
[----:B------:R-:W-:-:S14]  /*1030*/  R2UR UR8, R83 ;  /* 0x00000000530872ca */ /* 0x000fdc00000e0000 */
[----:B------:R-:W3:Y:S01]  /*1040*/  LDCU UR8, c[0x0][UR8+0x2a0] ;  /* 0x00005400080877ac */ /* 0x000ee20008000800 */
[----:B------:R-:W-:-:S05]  /*1050*/  CS2R.32 R83, SR_CgaSize ;  /* 0x0000000000537805 */ /* 0x000fca0000008a00 */
[----:B------:R-:W-:-:S05]  /*1060*/  IMAD R83, R83, -0xa0, RZ ;  /* 0xffffff6053537824 */ /* 0x000fca00078e02ff */
[----:B------:R-:W-:-:S14]  /*1070*/  R2UR UR9, R83 ;  /* 0x00000000530972ca */ /* 0x000fdc00000e0000 */
[----:B------:R-:W3:Y:S01]  /*1080*/  LDCU UR9, c[0x0][UR9+0x2a4] ;  /* 0x00005480090977ac */ /* 0x000ee20008000800 */
[----:B------:R-:W3:Y:S01]  /*1090*/  S2UR UR52, SR_CTAID.Z ;  /* 0x00000000003479c3 */ /* 0x000ee20000002700 */
[----:B------:R-:W-:Y:S02]  /*10a0*/  USHF.R.U32.HI UR62, URZ, 0x1, UR6 ;  /* 0x00000001ff3e7899 */ /* 0x000fe40008011606 */
[----:B------:R-:W-:Y:S02]  /*10b0*/  USHF.L.U32 UR56, UR6, 0xc, URZ ;  /* 0x0000000c06387899 */ /* 0x000fe400080006ff */
[----:B------:R-:W-:Y:S02]  /*10c0*/  USHF.L.U32 UR61, UR6, 0x8, URZ ;  /* 0x00000008063d7899 */ /* 0x000fe400080006ff */
[----:B------:R-:W-:Y:S01]  /*10d0*/  USHF.L.U32 UR57, UR6, 0x9, URZ ;  /* 0x0000000906397899 */ /* 0x000fe200080006ff */
[----:B-1----:R-:W-:Y:S01]  /*10e0*/  I2FP.F32.U32 R2, UR74 ;  /* 0x0000004a00027c45 */ /* 0x002fe20008201000 */
[----:B------:R-:W-:Y:S01]  /*10f0*/  UISETP.GT.U32.AND UP0, UPT, UR10, 0xffff, UPT ;  /* 0x0000ffff0a00788c */ /* 0x000fe2000bf04070 */
[----:B------:R-:W1:Y:S03]  /*1100*/  LDCU UR26, c[0x0][0xf24] ;  /* 0x0001e480ff1a77ac */ /* 0x000e660008000800 */
[----:B--2---:R-:W-:Y:S01]  /*1110*/  FMUL R2, R2, UR5 ;  /* 0x0000000502027c20 */ /* 0x004fe20008400000 */
[----:B------:R-:W-:Y:S01]  /*1120*/  USEL UR45, UR10, 0xffff, !UP0 ;  /* 0x0000ffff0a2d7887 */ /* 0x000fe2000c000000 */
[----:B----4-:R-:W-:Y:S01]  /*1130*/  I2FP.F32.U32 R0, UR7 ;  /* 0x0000000700007c45 */ /* 0x010fe20008201000 */
[----:B------:R-:W-:Y:S01]  /*1140*/  UMOV UR30, 0x5 ;  /* 0x00000005001e7882 */ /* 0x000fe20000000000 */
[----:B------:R-:W-:-:S02]  /*1150*/  UMOV UR29, 0x3 ;  /* 0x00000003001d7882 */ /* 0x000fc40000000000 */
[----:B------:R-:W2:Y:S01]  /*1160*/  F2I.U32.TRUNC.NTZ R2, R2 ;  /* 0x0000000200027305 */ /* 0x000ea2000020f000 */
[----:B------:R-:W4:Y:S01]  /*1170*/  LDCU UR39, c[0x0][0xf24] ;  /* 0x0001e480ff2777ac */ /* 0x000f220008000800 */
[----:B---3--:R-:W-:Y:S01]  /*1180*/  FMUL R0, R0, UR4 ;  /* 0x0000000400007c20 */ /* 0x008fe20008400000 */
[----:B------:R-:W-:Y:S01]  /*1190*/  ULOP3.LUT UR4, UR6, 0x2, URZ, 0xc0, !UPT ;  /* 0x0000000206047892 */ /* 0x000fe2000f8ec0ff */
[----:B------:R-:W3:Y:S04]  /*11a0*/  LDCU UR28, c[0x0][0xf30] ;  /* 0x0001e600ff1c77ac */ /* 0x000ee80008000800 */
[----:B------:R-:W4:Y:S01]  /*11b0*/  F2I.U32.TRUNC.NTZ R0, R0 ;  /* 0x0000000000007305 */ /* 0x000f22000020f000 */
[----:B------:R-:W-:Y:S01]  /*11c0*/  UISETP.GT.U32.AND UP0, UPT, UR4, 0xffff, UPT ;  /* 0x0000ffff0400788c */ /* 0x000fe2000bf04070 */
[----:B------:R-:W-:Y:S01]  /*11d0*/  UMOV UR20, UR74 ;  /* 0x0000004a00147c82 */ /* 0x000fe20008000000 */
[----:B-1----:R-:W-:Y:S01]  /*11e0*/  UISETP.GE.AND UP2, UPT, UR26, 0x1, UPT ;  /* 0x000000011a00788c */ /* 0x002fe2000bf46270 */
[----:B--2---:R-:W-:Y:S01]  /*11f0*/  R2UR UR5, R2 ;  /* 0x00000000020572ca */ /* 0x004fe200000e0000 */
[----:B------:R-:W-:Y:S01]  /*1200*/  USEL UR53, UR4, 0xffff, !UP0 ;  /* 0x0000ffff04357887 */ /* 0x000fe2000c000000 */
[----:B------:R-:W-:Y:S01]  /*1210*/  PRMT R2, RZ, 0x7610, R2 ;  /* 0x00007610ff027816 */ /* 0x000fe20000000002 */
[----:B------:R-:W-:Y:S01]  /*1220*/  UMOV UR12, UR7 ;  /* 0x00000007000c7c82 */ /* 0x000fe20008000000 */
[----:B----4-:R-:W-:-:S02]  /*1230*/  R2UR UR6, R0 ;  /* 0x00000000000672ca */ /* 0x010fc400000e0000 */
[----:B------:R-:W-:-:S07]  /*1240*/  PRMT R0, RZ, 0x7610, R0 ;  /* 0x00007610ff007816 */ /* 0x000fce0000000000 */
[----:B------:R-:W-:-:S04]  /*1250*/  UIADD3 UR5, UPT, UPT, -UR5, URZ, URZ ;  /* 0x000000ff05057290 */ /* 0x000fc8000fffe1ff */
[----:B------:R-:W-:Y:S02]  /*1260*/  UIMAD UR5, UR8, UR5, UR74 ;  /* 0x00000005080572a4 */ /* 0x000fe4000f8e024a */
[----:B------:R-:W-:-:S04]  /*1270*/  UIADD3 UR4, UPT, UPT, -UR6, URZ, URZ ;  /* 0x000000ff06047290 */ /* 0x000fc8000fffe1ff */
[----:B------:R-:W-:Y:S01]  /*1280*/  IMAD.U32 R83, RZ, RZ, UR5 ;  /* 0x00000005ff537e24 */ /* 0x000fe2000f8e00ff */
[----:B------:R-:W-:-:S06]  /*1290*/  UIMAD UR4, UR9, UR4, UR7 ;  /* 0x00000004090472a4 */ /* 0x000fcc000f8e0207 */
[----:B------:R-:W-:Y:S01]  /*12a0*/  IMAD.U32 R82, RZ, RZ, UR4 ;  /* 0x00000004ff527e24 */ /* 0x000fe2000f8e00ff */
[----:B---3--:R-:W-:Y:S06]  /*12b0*/  BRA.U UP4, `(.L_x_17) ;  /* 0x0000000104407547 */ /* 0x008fec000b800000 */
[----:B------:R-:W-:Y:S02]  /*12c0*/  R2UR UR4, R83 ;  /* 0x00000000530472ca */ /* 0x000fe400000e0000 */
[----:B------:R-:W-:-:S11]  /*12d0*/  R2UR UR8, R82 ;  /* 0x00000000520872ca */ /* 0x000fd600000e0000 */
[----:B------:R-:W-:Y:S02]  /*12e0*/  UISETP.GT.U32.AND UP0, UPT, UR4, 0x1, UPT ;  /* 0x000000010400788c */ /* 0x000fe4000bf04070 */
[----:B------:R-:W-:Y:S02]  /*12f0*/  ULOP3.LUT UR4, UR4, 0xfffffffe, URZ, 0xc0, !UPT ;  /* 0xfffffffe04047892 */ /* 0x000fe4000f8ec0ff */
[----:B------:R-:W-:Y:S02]  /*1300*/  UISETP.NE.AND UP1, UPT, UR8, URZ, UP0 ;  /* 0x000000ff0800728c */ /* 0x000fe40008725270 */
[----:B------:R-:W-:Y:S02]  /*1310*/  UISETP.NE.AND UP0, UPT, UR8, 0x1, UP0 ;  /* 0x000000010800788c */ /* 0x000fe40008705270 */
[----:B------:R-:W-:Y:S02]  /*1320*/  USEL UR7, URZ, 0x1, UP1 ;  /* 0x00000001ff077887 */ /* 0x000fe40008800000 */
[----:B------:R-:W-:-:S02]  /*1330*/  USEL UR6, URZ, 0x4, UP0 ;  /* 0x00000004ff067887 */ /* 0x000fc40008000000 */
[----:B------:R-:W-:Y:S02]  /*1340*/  USEL UR5, URZ, 0x2, UP1 ;  /* 0x00000002ff057887 */ /* 0x000fe40008800000 */
[----:B------:R-:W-:Y:S02]  /*1350*/  ULEA UR4, UR8, UR4, 0x1 ;  /* 0x0000000408047291 */ /* 0x000fe4000f8e08ff */
[----:B------:R-:W-:Y:S02]  /*1360*/  USEL UR8, URZ, 0x8, UP0 ;  /* 0x00000008ff087887 */ /* 0x000fe40008000000 */
[----:B------:R-:W-:Y:S02]  /*1370*/  UIADD3 UR5, UPT, UPT, UR5, UR6, UR7 ;  /* 0x0000000605057290 */ /* 0x000fe4000fffe007 */
[----:B------:R-:W-:Y:S02]  /*1380*/  USHF.L.U32 UR4, UR29, UR4, URZ ;  /* 0x000000041d047299 */ /* 0x000fe400080006ff */
[----:B------:R-:W-:-:S04]  /*1390*/  UIADD3 UR5, UPT, UPT, UR5, UR8, URZ ;  /* 0x0000000805057290 */ /* 0x000fc8000fffe0ff */
[----:B------:R-:W-:Y:S02]  /*13a0*/  IMAD.U32 R0, RZ, RZ, UR4 ;  /* 0x00000004ff007e24 */ /* 0x000fe4000f8e00ff */
[----:B------:R-:W-:Y:S02]  /*13b0*/  IMAD.U32 R2, RZ, RZ, UR5 ;  /* 0x00000005ff027e24 */ /* 0x000fe4000f8e00ff */
.L_x_17:
[----:B------:R-:W-:Y:S05]  /*13c0*/  BRA.U !UP2, `(.L_x_18) ;  /* 0x000000010ad47547 */ /* 0x000fea000b800000 */
[----:B------:R-:W1:Y:S01]  /*13d0*/  LDCU.128 UR16, c[0x0][0xf10] ;  /* 0x0001e200ff1077ac */ /* 0x000e620008000c00 */
[----:B------:R-:W2:Y:S01]  /*13e0*/  LDCU UR6, c[0x0][0x370] ;  /* 0x00006e00ff0677ac */ /* 0x000ea20008000800 */
[----:B------:R-:W3:Y:S01]  /*13f0*/  LDCU UR5, c[0x0][0x374] ;  /* 0x00006e80ff0577ac */ /* 0x000ee20008000800 */
[----:B------:R-:W4:Y:S01]  /*1400*/  LDCU UR27, c[0x0][0xf0c] ;  /* 0x0001e180ff1b77ac */ /* 0x000f220008000800 */
[----:B------:R-:W4:Y:S01]  /*1410*/  LDCU UR4, c[0x0][0xf20] ;  /* 0x0001e400ff0477ac */ /* 0x000f220008000800 */
[----:B------:R-:W4:Y:S01]  /*1420*/  LDCU.64 UR8, c[0x0][0xf28] ;  /* 0x0001e500ff0877ac */ /* 0x000f220008000a00 */
[----:B-1----:R-:W-:Y:S02]  /*1430*/  UISETP.NE.AND UP0, UPT, UR18, 0x1, UPT ;  /* 0x000000011200788c */ /* 0x002fe4000bf05270 */
[----:B---3--:R-:W-:Y:S02]  /*1440*/  UIMAD.WIDE.U32 UR10, UR5, UR19, URZ ;  /* 0x00000013050a72a5 */ /* 0x008fe4000f8e00ff */
[----:B--2---:R-:W-:-:S02]  /*1450*/  UIMAD.WIDE.U32 UR22, UR6, UR16, URZ ;  /* 0x00000010061672a5 */ /* 0x004fc4000f8e00ff */
[----:B----4-:R-:W-:Y:S02]  /*1460*/  UISETP.NE.AND UP1, UPT, UR27, 0x1, UPT ;  /* 0x000000011b00788c */ /* 0x010fe4000bf25270 */
[----:B------:R-:W-:Y:S01]  /*1470*/  UISETP.NE.AND UP2, UPT, UR26, 0x1, UPT ;  /* 0x000000011a00788c */ /* 0x000fe2000bf45270 */
[----:B------:R-:W-:Y:S02]  /*1480*/  UMOV UR10, UR11 ;  /* 0x0000000b000a7c82 */ /* 0x000fe40008000000 */
[----:B------:R-:W-:Y:S01]  /*1490*/  UMOV UR22, UR23 ;  /* 0x0000001700167c82 */ /* 0x000fe20008000000 */
[----:B------:R-:W-:Y:S02]  /*14a0*/  @UP0 USHF.R.U32.HI UR5, URZ, UR4, UR10 ;  /* 0x00000004ff050299 */ /* 0x000fe4000801160a */
[----:B------:R-:W-:Y:S02]  /*14b0*/  UIMAD.WIDE.U32 UR24, UR12, UR19, URZ ;  /* 0x000000130c1872a5 */ /* 0x000fe4000f8e00ff */
[----:B------:R-:W-:-:S02]  /*14c0*/  UIMAD.WIDE.U32 UR10, UR5, UR8, URZ ;  /* 0x00000008050a72a5 */ /* 0x000fc4000f8e00ff */
[----:B------:R-:W-:Y:S02]  /*14d0*/  @UP1 USHF.R.U32.HI UR6, URZ, UR17, UR22 ;  /* 0x00000011ff061299 */ /* 0x000fe40008011616 */
[----:B------:R-:W-:Y:S02]  /*14e0*/  UIMAD.WIDE.U32 UR14, UR20, UR16, URZ ;  /* 0x00000010140e72a5 */ /* 0x000fe4000f8e00ff */
[----:B------:R-:W-:Y:S01]  /*14f0*/  UIMAD.WIDE.U32 UR22, UR6, UR8, URZ ;  /* 0x00000008061672a5 */ /* 0x000fe2000f8e00ff */
[----:B------:R-:W-:Y:S01]  /*1500*/  UMOV UR24, UR25 ;  /* 0x0000001900187c82 */ /* 0x000fe20008000000 */
[----:B------:R-:W-:Y:S01]  /*1510*/  UMOV UR10, UR11 ;  /* 0x0000000b000a7c82 */ /* 0x000fe20008000000 */
[----:B------:R-:W-:Y:S02]  /*1520*/  USHF.R.U32.HI UR24, URZ, UR4, UR24 ;  /* 0x00000004ff187299 */ /* 0x000fe40008011618 */
[----:B------:R-:W-:Y:S02]  /*1530*/  @UP2 USHF.R.U32.HI UR5, URZ, UR9, UR10 ;  /* 0x00000009ff052299 */ /* 0x000fe4000801160a */
[----:B------:R-:W-:Y:S01]  /*1540*/  UMOV UR7, UR23 ;  /* 0x0000001700077c82 */ /* 0x000fe20008000000 */
[----:B------:R-:W-:Y:S01]  /*1550*/  UMOV UR14, UR15 ;  /* 0x0000000f000e7c82 */ /* 0x000fe20008000000 */
[----:B------:R-:W-:-:S02]  /*1560*/  @UP2 USHF.R.U32.HI UR6, URZ, UR9, UR7 ;  /* 0x00000009ff062299 */ /* 0x000fc40008011607 */
[----:B------:R-:W-:Y:S02]  /*1570*/  USHF.R.U32.HI UR17, URZ, UR17, UR14 ;  /* 0x00000011ff117299 */ /* 0x000fe4000801160e */
[----:B------:R-:W-:Y:S02]  /*1580*/  USEL UR4, UR12, UR24, !UP0 ;  /* 0x000000180c047287 */ /* 0x000fe4000c000000 */
[----:B------:R-:W-:Y:S02]  /*1590*/  UIMAD UR7, UR5, UR26, URZ ;  /* 0x0000001a050772a4 */ /* 0x000fe4000f8e02ff */
[----:B------:R-:W-:Y:S02]  /*15a0*/  USEL UR5, UR20, UR17, !UP1 ;  /* 0x0000001114057287 */ /* 0x000fe4000c800000 */
[----:B------:R-:W-:Y:S02]  /*15b0*/  UIMAD UR13, UR6, UR26, URZ ;  /* 0x0000001a060d72a4 */ /* 0x000fe4000f8e02ff */
[----:B------:R-:W-:-:S02]  /*15c0*/  UISETP.GE.AND UP0, UPT, UR4, UR7, UPT ;  /* 0x000000070400728c */ /* 0x000fc4000bf06270 */
[----:B------:R-:W-:Y:S02]  /*15d0*/  UIMAD.WIDE.U32 UR10, UR4, UR8, URZ ;  /* 0x00000008040a72a5 */ /* 0x000fe4000f8e00ff */
[----:B------:R-:W-:Y:S02]  /*15e0*/  UISETP.GE.OR UP0, UPT, UR5, UR13, UP0 ;  /* 0x0000000d0500728c */ /* 0x000fe40008706670 */
[----:B------:R-:W-:Y:S02]  /*15f0*/  UIMAD.WIDE.U32 UR14, UR5, UR8, URZ ;  /* 0x00000008050e72a5 */ /* 0x000fe4000f8e00ff */
[----:B------:R-:W-:Y:S01]  /*1600*/  UIADD3 UR7, UPT, UPT, -UR4, URZ, URZ ;  /* 0x000000ff04077290 */ /* 0x000fe2000fffe1ff */
[----:B------:R-:W-:Y:S01]  /*1610*/  UMOV UR8, UR11 ;  /* 0x0000000b00087c82 */ /* 0x000fe20008000000 */
[----:B------:R-:W-:Y:S02]  /*1620*/  UIADD3 UR10, UPT, UPT, -UR5, URZ, URZ ;  /* 0x000000ff050a7290 */ /* 0x000fe4000fffe1ff */
[----:B------:R-:W-:-:S02]  /*1630*/  USHF.R.U32.HI UR8, URZ, UR9, UR8 ;  /* 0x00000009ff087299 */ /* 0x000fc40008011608 */
[----:B------:R-:W-:Y:S02]  /*1640*/  UIMAD UR12, UR18, UR7, UR12 ;  /* 0x00000007120c72a4 */ /* 0x000fe4000f8e020c */
[----:B------:R-:W-:Y:S01]  /*1650*/  USEL UR8, UR4, UR8, !UP2 ;  /* 0x0000000804087287 */ /* 0x000fe2000d000000 */
[----:B------:R-:W-:Y:S01]  /*1660*/  @!UP0 UMOV UR7, UR15 ;  /* 0x0000000f00078c82 */ /* 0x000fe20008000000 */
[----:B------:R-:W-:Y:S02]  /*1670*/  UIMAD UR20, UR27, UR10, UR20 ;  /* 0x0000000a1b1472a4 */ /* 0x000fe4000f8e0214 */
[----:B------:R-:W-:Y:S02]  /*1680*/  @!UP0 USHF.R.U32.HI UR7, URZ, UR9, UR7 ;  /* 0x00000009ff078299 */ /* 0x000fe40008011607 */
[----:B------:R-:W-:Y:S02]  /*1690*/  UIADD3 UR9, UPT, UPT, -UR8, URZ, URZ ;  /* 0x000000ff08097290 */ /* 0x000fe4000fffe1ff */
[----:B------:R-:W-:-:S02]  /*16a0*/  @!UP0 USEL UR7, UR5, UR7, !UP2 ;  /* 0x0000000705078287 */ /* 0x000fc4000d000000 */
[----:B------:R-:W-:Y:S02]  /*16b0*/  UIMAD UR9, UR26, UR9, UR4 ;  /* 0x000000091a0972a4 */ /* 0x000fe4000f8e0204 */
[----:B------:R-:W-:Y:S02]  /*16c0*/  @!UP0 UIADD3 UR8, UPT, UPT, UR8, -UR7, URZ ;  /* 0x8000000708088290 */ /* 0x000fe4000fffe0ff */
[----:B------:R-:W-:Y:S02]  /*16d0*/  @!UP0 UIMAD UR6, UR9, UR6, UR7 ;  /* 0x00000006090682a4 */ /* 0x000fe4000f8e0207 */
[----:B------:R-:W-:-:S04]  /*16e0*/  @!UP0 UIMAD UR4, UR8, UR26, UR5 ;  /* 0x0000001a080482a4 */ /* 0x000fc8000f8e0205 */
[----:B------:R-:W-:Y:S01]  /*16f0*/  UIMAD UR12, UR4, UR18, UR12 ;  /* 0x00000012040c72a4 */ /* 0x000fe2000f8e020c */
[----:B------:R-:W-:Y:S02]  /*1700*/  @!UP0 UMOV UR5, UR6 ;  /* 0x0000000600058c82 */ /* 0x000fe40008000000 */
[----:B------:R-:W-:-:S12]  /*1710*/  UIMAD UR20, UR5, UR27, UR20 ;  /* 0x0000001b051472a4 */ /* 0x000fd8000f8e0214 */
.L_x_18:
[----:B------:R-:W-:Y:S02]  /*1720*/  UISETP.NE.AND UP1, UPT, UR28, 0x1, UPT ;  /* 0x000000011c00788c */ /* 0x000fe4000bf25270 */
[----:B------:R-:W-:Y:S02]  /*1730*/  ULOP3.LUT UR57, UR57, 0x200, URZ, 0xc0, !UPT ;  /* 0x0000020039397892 */ /* 0x000fe4000f8ec0ff */
[----:B------:R-:W-:Y:S02]  /*1740*/  ULOP3.LUT UR45, UR45, 0xffff, URZ, 0xc0, !UPT ;  /* 0x0000ffff2d2d7892 */ /* 0x000fe4000f8ec0ff */
[----:B------:R-:W-:Y:S02]  /*1750*/  ULOP3.LUT UR53, UR53, 0xffff, URZ, 0xc0, !UPT ;  /* 0x0000ffff35357892 */ /* 0x000fe4000f8ec0ff */
[----:B------:R-:W-:Y:S02]  /*1760*/  UISETP.NE.AND UP0, UPT, UR21, 0x2, UPT ;  /* 0x000000021500788c */ /* 0x000fe4000bf05270 */
[----:B------:R-:W-:-:S02]  /*1770*/  ULOP3.LUT UR76, UR74, 0x1, URZ, 0xc0, !UPT ;  /* 0x000000014a4c7892 */ /* 0x000fc4000f8ec0ff */
[----:B------:R-:W-:Y:S02]  /*1780*/  ULOP3.LUT UR62, UR62, 0x1, URZ, 0xc0, !UPT ;  /* 0x000000013e3e7892 */ /* 0x000fe4000f8ec0ff */
[----:B------:R-:W-:Y:S02]  /*1790*/  ULOP3.LUT UR56, UR56, 0x2000, URZ, 0xc0, !UPT ;  /* 0x0000200038387892 */ /* 0x000fe4000f8ec0ff */
[----:B------:R-:W-:Y:S02]  /*17a0*/  ULOP3.LUT UR61, UR61, 0x200, URZ, 0xc0, !UPT ;  /* 0x000002003d3d7892 */ /* 0x000fe4000f8ec0ff */
[----:B------:R-:W-:Y:S02]  /*17b0*/  USHF.R.U32.HI UR63, URZ, 0x9, UR57 ;  /* 0x00000009ff3f7899 */ /* 0x000fe40008011639 */
[----:B------:R-:W-:Y:S02]  /*17c0*/  USHF.L.U32 UR45, UR30, UR45, URZ ;  /* 0x0000002d1e2d7299 */ /* 0x000fe400080006ff */
[----:B------:R-:W-:Y:S01]  /*17d0*/  USHF.L.U32 UR53, UR29, UR53, URZ ;  /* 0x000000351d357299 */ /* 0x000fe200080006ff */
[----:B------:R-:W-:Y:S11]  /*17e0*/  BRA.U UP1, `(.L_x_19) ;  /* 0x0000000101447547 */ /* 0x000ff6000b800000 */
[----:B------:R-:W1:Y:S01]  /*17f0*/  LDCU.128 UR8, c[0x0][0xf10] ;  /* 0x0001e200ff0877ac */ /* 0x000e620008000c00 */
[----:B------:R-:W2:Y:S01]  /*1800*/  LDCU UR13, c[0x0][0xf0c] ;  /* 0x0001e180ff0d77ac */ /* 0x000ea20008000800 */
[----:B------:R-:W3:Y:S01]  /*1810*/  LDCU UR14, c[0x0][0xf20] ;  /* 0x0001e400ff0e77ac */ /* 0x000ee20008000800 */
[----:B-1----:R-:W-:Y:S02]  /*1820*/  UIMAD.WIDE.U32 UR6, UR20, UR8, URZ ;  /* 0x00000008140672a5 */ /* 0x002fe4000f8e00ff */
[----:B------:R-:W-:Y:S02]  /*1830*/  UIMAD.WIDE.U32 UR4, UR12, UR11, URZ ;  /* 0x0000000b0c0472a5 */ /* 0x000fe4000f8e00ff */
[----:B--2---:R-:W-:Y:S02]  /*1840*/  UISETP.NE.AND UP2, UPT, UR13, 0x1, UPT ;  /* 0x000000010d00788c */ /* 0x004fe4000bf45270 */
[----:B------:R-:W-:Y:S01]  /*1850*/  UISETP.NE.AND UP1, UPT, UR10, 0x1, UPT ;  /* 0x000000010a00788c */ /* 0x000fe2000bf25270 */
[----:B------:R-:W-:-:S02]  /*1860*/  UMOV UR6, UR7 ;  /* 0x0000000700067c82 */ /* 0x000fc40008000000 */
[----:B------:R-:W-:Y:S01]  /*1870*/  UMOV UR4, UR5 ;  /* 0x0000000500047c82 */ /* 0x000fe20008000000 */
[----:B------:R-:W-:Y:S02]  /*1880*/  USHF.R.U32.HI UR9, URZ, UR9, UR6 ;  /* 0x00000009ff097299 */ /* 0x000fe40008011606 */
[----:B---3--:R-:W-:Y:S02]  /*1890*/  USHF.R.U32.HI UR4, URZ, UR14, UR4 ;  /* 0x0000000eff047299 */ /* 0x008fe40008011604 */
[----:B------:R-:W-:Y:S02]  /*18a0*/  USEL UR5, UR20, UR9, !UP2 ;  /* 0x0000000914057287 */ /* 0x000fe4000d000000 */
[----:B------:R-:W-:-:S04]  /*18b0*/  USEL UR4, UR12, UR4, !UP1 ;  /* 0x000000040c047287 */ /* 0x000fc8000c800000 */
[----:B------:R-:W-:Y:S02]  /*18c0*/  UIADD3 UR6, UPT, UPT, UR5, -UR4, URZ ;  /* 0x8000000405067290 */ /* 0x000fe4000fffe0ff */
[----:B------:R-:W-:Y:S02]  /*18d0*/  UIADD3 UR4, UPT, UPT, -UR5, UR4, URZ ;  /* 0x0000000405047290 */ /* 0x000fe4000fffe1ff */
[----:B------:R-:W-:Y:S02]  /*18e0*/  UIMAD UR12, UR6, UR10, UR12 ;  /* 0x0000000a060c72a4 */ /* 0x000fe4000f8e020c */
[----:B------:R-:W-:-:S12]  /*18f0*/  UIMAD UR20, UR4, UR13, UR20 ;  /* 0x0000000d041472a4 */ /* 0x000fd8000f8e0214 */
.L_x_19:
[----:B------:R-:W-:Y:S05]  /*1900*/  BRA.U !UP5, `(.L_x_20) ;  /* 0x000000010d0c7547 */ /* 0x000fea000b800000 */
[----:B------:R-:W-:Y:S01]  /*1910*/  UCGABAR_WAIT ;  /* 0x0000000000007dc7 */ /* 0x000fe20008000000 */
[----:B------:R-:W-:Y:S01]  /*1920*/  CCTL.IVALL ;  /* 0x00000000ff00798f */ /* 0x000fe20002000000 */
[----:B------:R-:W-:Y:S05]  /*1930*/  BRA `(.L_x_21) ;  /* 0x0000000000047947 */ /* 0x000fea0003800000 */
.L_x_20:
[----:B------:R-:W-:Y:S06]  /*1940*/  BAR.SYNC.DEFER_BLOCKING 0x0 ;  /* 0x0000000000007b1d */ /* 0x000fec0000010000 */
.L_x_21:
[----:B------:R-:W-:Y:S05]  /*1950*/  BRA.U UP0, `(.L_x_22) ;  /* 0x0000001900087547 */ /* 0x000fea000b800000 */
[----:B------:R-:W1:Y:S01]  /*1960*/  LDCU UR6, c[0x0][0x38c] ;  /* 0x00007180ff0677ac */ /* 0x000e620008000800 */
[----:B------:R-:W-:Y:S01]  /*1970*/  PLOP3.LUT P2, PT, PT, PT, UP3, 0x80, 0x8 ;  /* 0x000000000008781c */ /* 0x000fe20003f4f038 */
[----:B------:R-:W-:Y:S01]  /*1980*/  IMAD.MOV.U32 R12, RZ, RZ, 0x1 ;  /* 0x00000001ff0c7424 */ /* 0x000fe200078e00ff */
[----:B------:R-:W-:Y:S02]  /*1990*/  ISETP.NE.AND P3, PT, R5, RZ, P4 ;  /* 0x000000ff0500720c */ /* 0x000fe40002765270 */
[----:B------:R-:W-:Y:S02]  /*19a0*/  CS2R R10, SRZ ;  /* 0x00000000000a7805 */ /* 0x000fe4000001ff00 */
[----:B------:R-:W-:Y:S01]  /*19b0*/  PLOP3.LUT P2, PT, P2, PT, PT, 0x8, 0x80 ;  /* 0x000000000080781c */ /* 0x000fe2000174e170 */
[----:B------:R-:W-:Y:S01]  /*19c0*/  IMAD.MOV.U32 R9, RZ, RZ, RZ ;  /* 0x000000ffff097224 */ /* 0x000fe200078e00ff */
[----:B------:R-:W2:Y:S01]  /*19d0*/  LDCU UR68, c[0x0][0x370] ;  /* 0x00006e00ff4477ac */ /* 0x000ea20008000800 */
[----:B------:R-:W-:Y:S01]  /*19e0*/  IMAD.MOV.U32 R8, RZ, RZ, 0x1 ;  /* 0x00000001ff087424 */ /* 0x000fe200078e00ff */
[----:B------:R-:W3:Y:S01]  /*19f0*/  LDCU.64 UR54, c[0x0][0x348] ;  /* 0x00006900ff3677ac */ /* 0x000ee20008000a00 */
[----:B------:R-:W-:Y:S01]  /*1a00*/  ULEA UR72, UR76, UR62, 0x1 ;  /* 0x0000003e4c487291 */ /* 0x000fe2000f8e08ff */
[----:B------:R-:W4:Y:S01]  /*1a10*/  LDCU UR67, c[0x0][0x374] ;  /* 0x00006e80ff4377ac */ /* 0x000f220008000800 */
[----:B-1----:R-:W-:-:S02]  /*1a20*/  UIADD3 UR5, UPT, UPT, UR6, 0xff, URZ ;  /* 0x000000ff06057890 */ /* 0x002fc4000fffe0ff */
[----:B------:R-:W-:Y:S02]  /*1a30*/  UIADD3 UR75, UPT, UPT, UR6, 0x1fe, URZ ;  /* 0x000001fe064b7890 */ /* 0x000fe4000fffe0ff */
[----:B------:R-:W-:Y:S01]  /*1a40*/  USHF.R.S32.HI UR4, URZ, 0x1f, UR5 ;  /* 0x0000001fff047899 */ /* 0x000fe20008011405 */
[----:B------:R-:W-:-:S03]  /*1a50*/  UMOV UR29, URZ ;  /* 0x000000ff001d7c82 */ /* 0x000fc60008000000 */
[----:B------:R-:W-:Y:S02]  /*1a60*/  ULEA.HI UR4, UR4, UR5, URZ, 0x8 ;  /* 0x0000000504047291 */ /* 0x000fe4000f8f40ff */
[----:B------:R-:W-:Y:S02]  /*1a70*/  UIADD3 UR5, UPT, UPT, UR6, -0x1, URZ ;  /* 0xffffffff06057890 */ /* 0x000fe4000fffe0ff */
[----:B------:R-:W-:Y:S02]  /*1a80*/  USHF.R.S32.HI UR70, URZ, 0x8, UR4 ;  /* 0x00000008ff467899 */ /* 0x000fe40008011404 */
[----:B------:R-:W-:Y:S02]  /*1a90*/  UISETP.GE.U32.AND UP1, UPT, UR5, -0x1ff, UPT ;  /* 0xfffffe010500788c */ /* 0x000fe4000bf26070 */
[----:B------:R-:W-:-:S04]  /*1aa0*/  UISETP.LT.U32.AND UP0, UPT, UR70, 0x3, UPT ;  /* 0x000000034600788c */ /* 0x000fc8000bf01070 */
[----:B------:R-:W-:Y:S02]  /*1ab0*/  USEL UR69, UR70, 0x3, UP0 ;  /* 0x0000000346457887 */ /* 0x000fe40008000000 */
[----:B------:R-:W-:Y:S02]  /*1ac0*/  UISETP.NE.AND UP0, UPT, UR21, URZ, UPT ;  /* 0x000000ff1500728c */ /* 0x000fe4000bf05270 */
[----:B------:R-:W-:Y:S02]  /*1ad0*/  UIADD3 UR4, UPT, UPT, UR69, -0x1, URZ ;  /* 0xffffffff45047890 */ /* 0x000fe4000fffe0ff */
[----:B------:R-:W-:Y:S02]  /*1ae0*/  @UP1 UIADD3 UR4, UPT, UPT, UR69, URZ, URZ ;  /* 0x000000ff45041290 */ /* 0x000fe4000fffe0ff */
[----:B------:R-:W-:Y:S02]  /*1af0*/  USEL UR60, UR60, 0x2, UP0 ;  /* 0x000000023c3c7887 */ /* 0x000fe40008000000 */
[----:B------:R-:W-:-:S02]  /*1b00*/  UIADD3 UR73, UPT, UPT, UR70, -UR69, URZ ;  /* 0x8000004546497290 */ /* 0x000fc4000fffe0ff */
[----:B------:R-:W-:Y:S02]  /*1b10*/  UIADD3 UR64, UPT, UPT, UR4, 0x1, URZ ;  /* 0x0000000104407890 */ /* 0x000fe4000fffe0ff */
[----:B--234-:R-:W-:-:S12]  /*1b20*/  UIADD3 UR71, UPT, UPT, -UR4, URZ, URZ ;  /* 0x000000ff04477290 */ /* 0x01cfd8000fffe1ff */
.L_x_46:
[----:B------:R-:W-:-:S13]  /*1b30*/  R2UR UR4, R84 ;  /* 0x00000000540472ca */ /* 0x000fda00000e0000 */
[----:B------:R-:W-:Y:S01]  /*1b40*/  UISETP.NE.AND UP0, UPT, UR4, URZ, UPT ;  /* 0x000000ff0400728c */ /* 0x000fe2000bf05270 */
[----:B-1----:R-:W1:Y:S02]  /*1b50*/  S2UR UR4, SR_CgaCtaId ;  /* 0x00000000000479c3 */ /* 0x002e640000008800 */
[----:B-1----:R-:W-:-:S06]  /*1b60*/  MOV R84, UR4 ;  /* 0x0000000400547c02 */ /* 0x002fcc0008000f00 */
[----:B---3--:R-:W-:Y:S05]  /*1b70*/  BRA.U UP0, `(.L_x_23) ;  /* 0x0000000100347547 */ /* 0x008fea000b800000 */
[----:B------:R-:W1:Y:S01]  /*1b80*/  S2R R0, SR_CgaCtaId ;  /* 0x0000000000007919 */ /* 0x000e620000008800 */
[----:B------:R-:W-:Y:S02]  /*1b90*/  MOV R3, 0x400 ;  /* 0x0000040000037802 */ /* 0x000fe40000000f00 */
[----:B------:R-:W-:Y:S02]  /*1ba0*/  SHF.L.U32 R2, R8, 0x1f, RZ ;  /* 0x0000001f08027819 */ /* 0x000fe400000006ff */
[----:B-1----:R-:W-:-:S05]  /*1bb0*/  LEA R0, R0, R3, 0x18 ;  /* 0x0000000300007211 */ /* 0x002fca00078ec0ff */
[----:B------:R-:W-:-:S04]  /*1bc0*/  IMAD R3, R9, 0x8, R0 ;  /* 0x0000000809037824 */ /* 0x000fc800078e0200 */
[----:B------:R-:W1:Y:S02]  /*1bd0*/  SYNCS.PHASECHK.TRANS64.TRYWAIT P0, [R3+URZ+0xd0], R2 ;  /* 0x0000d002030075a7 */ /* 0x000e6400080011ff */
[----:B-1----:R-:W-:Y:S05]  /*1be0*/  @!P0 BRA `(.L_x_24) ;  /* 0x0000008c00588947 */ /* 0x002fea0003800000 */
.L_x_150:
[----:B------:R-:W-:Y:S01]  /*1bf0*/  VIADD R9, R9, 0x1 ;  /* 0x0000000109097836 */ /* 0x000fe20000000000 */
[----:B------:R1:W-:Y:S04]  /*1c00*/  SYNCS.ARRIVE.TRANS64.A1T0 RZ, [R3+URZ+0xc0], RZ ;  /* 0x0000c0ff03ff79a7 */ /* 0x0003e800081000ff */
[----:B------:R-:W-:-:S04]  /*1c10*/  ISETP.NE.AND P0, PT, R9, 0x2, PT ;  /* 0x000000020900780c */ /* 0x000fc80003f05270 */
[----:B------:R-:W-:Y:S02]  /*1c20*/  SEL R9, R9, RZ, P0 ;  /* 0x000000ff09097207 */ /* 0x000fe40000000000 */
[----:B-1----:R-:W-:-:S04]  /*1c30*/  SEL R3, RZ, 0x1, P0 ;  /* 0x00000001ff037807 */ /* 0x002fc80000000000 */
[----:B------:R-:W-:Y:S02]  /*1c40*/  LOP3.LUT R8, R8, R3, RZ, 0x3c, !PT ;  /* 0x0000000308087212 */ /* 0x000fe400078e3cff */
.L_x_23:
[----:B------:R-:W-:Y:S01]  /*1c50*/  R2UR UR4, R84 ;  /* 0x00000000540472ca */ /* 0x000fe200000e0000 */
[----:B------:R-:W-:Y:S01]  /*1c60*/  UMOV UR7, 0x400 ;  /* 0x0000040000077882 */ /* 0x000fe20000000000 */
[----:B------:R-:W-:Y:S01]  /*1c70*/  SHF.L.U32 R0, R12, 0x1f, RZ ;  /* 0x0000001f0c007819 */ /* 0x000fe200000006ff */
[----:B------:R-:W-:Y:S02]  /*1c80*/  UISETP.GE.U32.AND UP0, UPT, UR75, 0x1ff, UPT ;  /* 0x000001ff4b00788c */ /* 0x000fe4000bf06070 */
[----:B------:R-:W-:Y:S01]  /*1c90*/  ULEA UR35, UR12, UR76, 0x1 ;  /* 0x0000004c0c237291 */ /* 0x000fe2000f8e08ff */
[----:B------:R-:W-:-:S03]  /*1ca0*/  UMOV UR15, URZ ;  /* 0x000000ff000f7c82 */ /* 0x000fc60008000000 */
[----:B------:R-:W-:-:S04]  /*1cb0*/  USHF.L.U32 UR35, UR35, 0x6, URZ ;  /* 0x0000000623237899 */ /* 0x000fc800080006ff */
[----:B------:R-:W-:-:S04]  /*1cc0*/  ULEA UR7, UR4, UR7, 0x18 ;  /* 0x0000000704077291 */ /* 0x000fc8000f8ec0ff */
[----:B------:R-:W-:-:S09]  /*1cd0*/  ULEA UR4, UR29, UR7, 0x3 ;  /* 0x000000071d047291 */ /* 0x000fd2000f8e18ff */
[----:B------:R1:W2:Y:S01]  /*1ce0*/  SYNCS.PHASECHK.TRANS64.TRYWAIT P1, [UR4+0x18], R0 ;  /* 0x00001800ff0075a7 */ /* 0x0002a20008021104 */
[----:B------:R-:W-:-:S04]  /*1cf0*/  ULEA.HI UR4, UR20, UR20, URZ, 0x1 ;  /* 0x0000001414047291 */ /* 0x000fc8000f8f08ff */
[----:B------:R-:W-:Y:S02]  /*1d00*/  USHF.L.U32 UR5, UR4, 0x7, URZ ;  /* 0x0000000704057899 */ /* 0x000fe400080006ff */
[----:B------:R-:W-:Y:S02]  /*1d10*/  ULOP3.LUT UR20, UR4, 0xfffffffe, URZ, 0xc0, !UPT ;  /* 0xfffffffe04147892 */ /* 0x000fe4000f8ec0ff */
[----:B------:R-:W-:Y:S02]  /*1d20*/  ULOP3.LUT UR5, UR5, 0xffffff00, URZ, 0xc0, !UPT ;  /* 0xffffff0005057892 */ /* 0x000fe4000f8ec0ff */
[----:B------:R-:W-:Y:S02]  /*1d30*/  ULOP3.LUT UR20, UR20, 0x1, UR74, 0xf8, !UPT ;  /* 0x0000000114147892 */ /* 0x000fe4000f8ef84a */
[----:B------:R-:W-:Y:S01]  /*1d40*/  ULEA UR51, UR72, UR5, 0x6 ;  /* 0x0000000548337291 */ /* 0x000fe2000f8e30ff */
[----:B------:R-:W-:Y:S11]  /*1d50*/  BRA.U !UP0, `(.L_x_25) ;  /* 0x0000000508647547 */ /* 0x000ff6000b800000 */
[----:B------:R-:W-:Y:S01]  /*1d60*/  UMOV UR38, UR71 ;  /* 0x0000004700267c82 */ /* 0x000fe20008000000 */
[----:B------:R-:W-:Y:S01]  /*1d70*/  UMOV UR5, UR29 ;  /* 0x0000001d00057c82 */ /* 0x000fe20008000000 */
[----:B------:R-:W-:Y:S01]  /*1d80*/  UMOV UR42, 0x80 ;  /* 0x00000080002a7882 */ /* 0x000fe20000000000 */
[----:B------:R-:W-:Y:S01]  /*1d90*/  UMOV UR19, UR62 ;  /* 0x0000003e00137c82 */ /* 0x000fe20008000000 */
[----:B------:R-:W-:-:S05]  /*1da0*/  UMOV UR11, UR63 ;  /* 0x0000003f000b7c82 */ /* 0x000fca0008000000 */
.L_x_33:
[----:B------:R-:W-:Y:S01]  /*1db0*/  ULEA UR6, UR5, UR7, 0x3 ;  /* 0x0000000705067291 */ /* 0x000fe2000f8e18ff */
[----:B--2---:R-:W-:Y:S01]  /*1dc0*/  @P4 MOV R2, 0x19000 ;  /* 0x0001900000024802 */ /* 0x004fe20000000f00 */
[----:B--23--:R-:W-:Y:S10]  /*1dd0*/  @P1 BRA `(.L_x_26) ;  /* 0x00000000000c1947 */ /* 0x00cff40003800000 */
[----:B------:R-:W-:-:S04]  /*1de0*/  SHF.L.U32 R3, R12, 0x1f, RZ ;  /* 0x0000001f0c037819 */ /* 0x000fc800000006ff */
[----:B------:R-:W2:Y:S02]  /*1df0*/  SYNCS.PHASECHK.TRANS64.TRYWAIT P0, [UR6+0x18], R3 ;  /* 0x00001803ff0075a7 */ /* 0x000ea40008001106 */
[----:B--2---:R-:W-:Y:S05]  /*1e00*/  @!P0 BRA `(.L_x_27) ;  /* 0x0000008800e48947 */ /* 0x004fea0003800000 */
.L_x_26:
[----:B------:R2:W-:Y:S01]  /*1e10*/  @P4 SYNCS.ARRIVE.TRANS64 RZ, [UR6], R2 ;  /* 0x00000002ffff49a7 */ /* 0x0005e20008000006 */
[----:B------:R-:W-:Y:S02]  /*1e20*/  ULOP3.LUT UR4, UR60, 0x2, URZ, 0xfc, !UPT ;  /* 0x000000023c047892 */ /* 0x000fe4000f8efcff */
[----:B------:R-:W-:Y:S02]  /*1e30*/  UIADD3 UR38, UPT, UPT, UR38, 0x1, URZ ;  /* 0x0000000126267890 */ /* 0x000fe4000fffe0ff */
[----:B------:R-:W-:Y:S02]  /*1e40*/  UISETP.NE.AND UP0, UPT, UR4, 0x2, UPT ;  /* 0x000000020400788c */ /* 0x000fe4000bf05270 */
[----:B------:R-:W-:-:S07]  /*1e50*/  UISETP.NE.AND UP4, UPT, UR38, 0x1, UPT ;  /* 0x000000012600788c */ /* 0x000fce000bf85270 */
[----:B------:R-:W-:Y:S05]  /*1e60*/  BRA.U UP0, `(.L_x_28) ;  /* 0x0000000100047547 */ /* 0x000fea000b800000 */
[----:B------:R-:W-:Y:S05]  /*1e70*/  BPT.TRAP 0x1 ;  /* 0x000000040000795c */ /* 0x000fea0000300000 */
.L_x_28:
[----:B------:R-:W-:Y:S04]  /*1e80*/  BSSY.RECONVERGENT B0, `(.L_x_29) ;  /* 0x0000003000007945 */ /* 0x000fe80003800200 */
[----:B------:R-:W-:Y:S05]  /*1e90*/  @!P3 BRA `(.L_x_30) ;  /* 0x000000000004b947 */ /* 0x000fea0003800000 */
[----:B------:R-:W-:Y:S05]  /*1ea0*/  BPT.TRAP 0x1 ;  /* 0x000000040000795c */ /* 0x000fea0000300000 */
.L_x_30:
[----:B------:R-:W-:Y:S05]  /*1eb0*/  BSYNC.RECONVERGENT B0 ;  /* 0x0000000000007941 */ /* 0x000fea0003800200 */
.L_x_29:
[----:B------:R-:W-:Y:S01]  /*1ec0*/  UIADD3 UR4, UPT, UPT, UR5, 0x1, URZ ;  /* 0x0000000105047890 */ /* 0x000fe2000fffe0ff */
[----:B------:R-:W-:Y:S01]  /*1ed0*/  BSSY.RECONVERGENT B0, `(.L_x_31) ;  /* 0x000003b000007945 */ /* 0x000fe20003800200 */
[----:B------:R-:W-:Y:S02]  /*1ee0*/  ELECT P0, URZ, PT ;  /* 0x0000000000ff782f */ /* 0x000fe40003800000 */
[----:B------:R-:W-:-:S04]  /*1ef0*/  UISETP.NE.AND UP0, UPT, UR4, 0x3, UPT ;  /* 0x000000030400788c */ /* 0x000fc8000bf05270 */
[----:B------:R-:W-:Y:S02]  /*1f00*/  USEL UR8, URZ, 0x1, UP0 ;  /* 0x00000001ff087887 */ /* 0x000fe40008000000 */
[----:B------:R-:W-:-:S04]  /*1f10*/  USEL UR29, UR4, URZ, UP0 ;  /* 0x000000ff041d7287 */ /* 0x000fc80008000000 */
[----:B------:R-:W-:Y:S01]  /*1f20*/  ULEA UR4, UR29, UR7, 0x3 ;  /* 0x000000071d047291 */ /* 0x000fe2000f8e18ff */
[----:B------:R-:W-:-:S04]  /*1f30*/  LOP3.LUT R12, R12, UR8, RZ, 0x3c, !PT ;  /* 0x000000080c0c7c12 */ /* 0x000fc8000f8e3cff */
[----:B-1----:R-:W-:-:S04]  /*1f40*/  SHF.L.U32 R0, R12, 0x1f, RZ ;  /* 0x0000001f0c007819 */ /* 0x002fc800000006ff */
[----:B------:R1:W3:Y:S01]  /*1f50*/  SYNCS.PHASECHK.TRANS64.TRYWAIT P1, [UR4+0x18], R0 ;  /* 0x00001800ff0075a7 */ /* 0x0002e20008021104 */
[----:B------:R-:W-:Y:S05]  /*1f60*/  @!P0 BRA `(.L_x_32) ;  /* 0x0000000000c48947 */ /* 0x000fea0003800000 */
[----:B------:R-:W-:Y:S02]  /*1f70*/  ULEA UR40, UR5, UR56, 0xf ;  /* 0x0000003805287291 */ /* 0x000fe4000f8e78ff */
[----:B------:R-:W-:Y:S02]  /*1f80*/  UIADD3 UR14, UP3, UPT, UR54, 0x80, URZ ;  /* 0x00000080360e7890 */ /* 0x000fe4000ff7e0ff */
[----:B------:R-:W-:Y:S02]  /*1f90*/  UIADD3 UR40, UPT, UPT, UR7, UR40, URZ ;  /* 0x0000002807287290 */ /* 0x000fe4000fffe0ff */
[----:B------:R-:W-:Y:S02]  /*1fa0*/  ULEA UR24, UR5, UR7, 0xe ;  /* 0x0000000705187291 */ /* 0x000fe4000f8e70ff */
[----:B------:R-:W-:Y:S02]  /*1fb0*/  UIADD3 UR8, UP2, UPT, UR54, 0x180, URZ ;  /* 0x0000018036087890 */ /* 0x000fe4000ff5e0ff */
[----:B------:R-:W-:-:S02]  /*1fc0*/  UIADD3 UR50, UPT, UPT, UR42, -0x80, URZ ;  /* 0xffffff802a327890 */ /* 0x000fc4000fffe0ff */
[----:B------:R-:W-:Y:S02]  /*1fd0*/  ULOP3.LUT UR49, UR6, 0xfefffff8, URZ, 0xc0, !UPT ;  /* 0xfefffff806317892 */ /* 0x000fe4000f8ec0ff */
[----:B------:R-:W-:Y:S02]  /*1fe0*/  UIADD3.X UR15, UPT, UPT, URZ, UR55, URZ, UP3, !UPT ;  /* 0x00000037ff0f7290 */ /* 0x000fe40009ffe4ff */
[----:B------:R-:W-:Y:S02]  /*1ff0*/  UIADD3 UR48, UPT, UPT, UR40, 0x8400, URZ ;  /* 0x0000840028307890 */ /* 0x000fe4000fffe0ff */
[----:B------:R-:W-:Y:S02]  /*2000*/  UPRMT UR37, URZ, 0x5410, UR45 ;  /* 0x00005410ff257896 */ /* 0x000fe4000800002d */
[----:B------:R-:W-:Y:S02]  /*2010*/  UIADD3 UR40, UPT, UPT, UR40, 0xc400, URZ ;  /* 0x0000c40028287890 */ /* 0x000fe4000fffe0ff */
[----:B------:R-:W-:-:S02]  /*2020*/  UIADD3.X UR9, UPT, UPT, URZ, UR55, URZ, UP2, !UPT ;  /* 0x00000037ff097290 */ /* 0x000fc400097fe4ff */
[----:B------:R-:W-:Y:S02]  /*2030*/  UIADD3 UR32, UPT, UPT, UR24, 0x20400, URZ ;  /* 0x0002040018207890 */ /* 0x000fe4000fffe0ff */
[----:B------:R-:W-:Y:S02]  /*2040*/  UIADD3 UR24, UPT, UPT, UR24, 0x22400, URZ ;  /* 0x0002240018187890 */ /* 0x000fe4000fffe0ff */
[----:B------:R-:W-:Y:S01]  /*2050*/  USHF.L.U32 UR4, UR5, 0xa, URZ ;  /* 0x0000000a05047899 */ /* 0x000fe200080006ff */
[----:B------:R-:W-:Y:S01]  /*2060*/  UMOV UR46, 0x0 ;  /* 0x00000000002e7882 */ /* 0x000fe20000000000 */
[----:B------:R-:W-:Y:S01]  /*2070*/  UMOV UR47, 0x10000000 ;  /* 0x10000000002f7882 */ /* 0x000fe20000000000 */
[----:B------:R-:W-:Y:S01]  /*2080*/  UMOV UR43, UR51 ;  /* 0x00000033002b7c82 */ /* 0x000fe20008000000 */
[----:B------:R-:W-:Y:S01]  /*2090*/  UMOV UR44, UR52 ;  /* 0x00000034002c7c82 */ /* 0x000fe20008000000 */
[----:B------:R-:W-:Y:S01]  /*20a0*/  ULOP3.LUT UR16, UR61, UR4, URZ, 0xfc, !UPT ;  /* 0x000000043d107292 */ /* 0x000fe2000f8efcff */
[----:B------:R-:W-:Y:S01]  /*20b0*/  UTMALDG.3D.MULTICAST.2CTA [UR48], [UR14], UR37, desc[UR46] ;  /* 0x00002e300e0073b4 */ /* 0x000fe20008211825 */
[----:B------:R-:W-:Y:S01]  /*20c0*/  UMOV UR41, UR49 ;  /* 0x0000003100297c82 */ /* 0x000fe20008000000 */
[----:B------:R-:W-:Y:S01]  /*20d0*/  UIADD3 UR30, UP1, UPT, UR54, 0x280, URZ ;  /* 0x00000280361e7890 */ /* 0x000fe2000ff3e0ff */
[----:B------:R-:W-:Y:S01]  /*20e0*/  UMOV UR36, UR52 ;  /* 0x0000003400247c82 */ /* 0x000fe20008000000 */
[----:B------:R-:W-:Y:S01]  /*20f0*/  ULOP3.LUT UR4, UR4, UR57, URZ, 0xfc, !UPT ;  /* 0x0000003904047292 */ /* 0x000fe2000f8efcff */
[----:B------:R-:W-:Y:S01]  /*2100*/  UMOV UR33, UR49 ;  /* 0x0000003100217c82 */ /* 0x000fe20008000000 */
[----:B------:R-:W-:Y:S01]  /*2110*/  UMOV UR34, UR50 ;  /* 0x0000003200227c82 */ /* 0x000fe20008000000 */
[----:B------:R-:W-:Y:S01]  /*2120*/  UIADD3 UR22, UP0, UPT, UR54, 0x380, URZ ;  /* 0x0000038036167890 */ /* 0x000fe2000ff1e0ff */
[----:B------:R-:W-:Y:S01]  /*2130*/  UTMALDG.3D.MULTICAST.2CTA [UR40], [UR14], UR37, desc[UR46] ;  /* 0x00002e280e0073b4 */ /* 0x000fe20008211825 */
[----:B------:R-:W-:Y:S01]  /*2140*/  UMOV UR26, UR42 ;  /* 0x0000002a001a7c82 */ /* 0x000fe20008000000 */
[----:B------:R-:W-:Y:S01]  /*2150*/  UMOV UR27, UR35 ;  /* 0x00000023001b7c82 */ /* 0x000fe20008000000 */
[----:B------:R-:W-:Y:S01]  /*2160*/  UMOV UR28, UR52 ;  /* 0x00000034001c7c82 */ /* 0x000fe20008000000 */
[----:B------:R-:W-:Y:S01]  /*2170*/  UMOV UR25, UR49 ;  /* 0x0000003100197c82 */ /* 0x000fe20008000000 */
[----:B------:R-:W-:-:S02]  /*2180*/  UIADD3.X UR31, UPT, UPT, URZ, UR55, URZ, UP1, !UPT ;  /* 0x00000037ff1f7290 */ /* 0x000fc40008ffe4ff */
[----:B------:R-:W-:Y:S01]  /*2190*/  UIADD3 UR16, UPT, UPT, UR7, 0x2c400, UR16 ;  /* 0x0002c40007107890 */ /* 0x000fe2000fffe010 */
[----:B------:R-:W-:Y:S01]  /*21a0*/  UTMALDG.3D.2CTA [UR32], [UR8], desc[UR46] ;  /* 0x00002e20080075b4 */ /* 0x000fe20008211000 */
[----:B------:R-:W-:Y:S01]  /*21b0*/  UIADD3.X UR23, UPT, UPT, URZ, UR55, URZ, UP0, !UPT ;  /* 0x00000037ff177290 */ /* 0x000fe200087fe4ff */
[----:B------:R-:W-:Y:S01]  /*21c0*/  UMOV UR18, URZ ;  /* 0x000000ff00127c82 */ /* 0x000fe20008000000 */
[----:B------:R-:W-:Y:S01]  /*21d0*/  UMOV UR21, UR52 ;  /* 0x0000003400157c82 */ /* 0x000fe20008000000 */
[----:B------:R-:W-:Y:S01]  /*21e0*/  UMOV UR17, UR49 ;  /* 0x0000003100117c82 */ /* 0x000fe20008000000 */
[----:B------:R-:W-:Y:S01]  /*21f0*/  UMOV UR13, UR52 ;  /* 0x00000034000d7c82 */ /* 0x000fe20008000000 */
[----:B------:R-:W-:Y:S01]  /*2200*/  UMOV UR10, UR18 ;  /* 0x00000012000a7c82 */ /* 0x000fe20008000000 */
[----:B------:R4:W-:Y:S01]  /*2210*/  UTMALDG.3D.2CTA [UR24], [UR8], desc[UR46] ;  /* 0x00002e18080075b4 */ /* 0x0009e20008211000 */
[----:B------:R1:W-:Y:S01]  /*2220*/  UTMALDG.4D.MULTICAST.2CTA [UR16], [UR30], UR37, desc[UR46] ;  /* 0x00002e101e0073b4 */ /* 0x0003e20008219825 */
[----:B----4-:R-:W-:-:S02]  /*2230*/  UIADD3 UR8, UPT, UPT, UR7, 0x2d000, UR4 ;  /* 0x0002d00007087890 */ /* 0x010fc4000fffe004 */
[----:B------:R-:W-:Y:S01]  /*2240*/  UPRMT UR4, URZ, 0x5410, UR53 ;  /* 0x00005410ff047896 */ /* 0x000fe20008000035 */
[----:B------:R-:W-:-:S08]  /*2250*/  UMOV UR9, UR49 ;  /* 0x0000003100097c82 */ /* 0x000fd00008000000 */
[----:B------:R1:W-:Y:S02]  /*2260*/  UTMALDG.4D.MULTICAST.2CTA [UR8], [UR22], UR4, desc[UR46] ;  /* 0x00002e08160073b4 */ /* 0x0003e40008219804 */
[----:B-1----:R-:W-:Y:S01]  /*2270*/  NOP ;  /* 0x0000000000007918 */ /* 0x002fe20000000000 */
.L_x_32:
[----:B------:R-:W-:Y:S05]  /*2280*/  BSYNC.RECONVERGENT B0 ;  /* 0x0000000000007941 */ /* 0x000fea0003800200 */
.L_x_31:
[----:B------:R-:W-:Y:S02]  /*2290*/  UIADD3 UR42, UPT, UPT, UR42, 0x100, URZ ;  /* 0x000001002a2a7890 */ /* 0x000fe4000fffe0ff */
[----:B------:R-:W-:Y:S02]  /*22a0*/  UIADD3 UR11, UPT, UPT, UR11, 0x2, URZ ;  /* 0x000000020b0b7890 */ /* 0x000fe4000fffe0ff */
[----:B------:R-:W-:Y:S01]  /*22b0*/  UIADD3 UR19, UPT, UPT, UR19, 0x2, URZ ;  /* 0x0000000213137890 */ /* 0x000fe2000fffe0ff */
[----:B------:R-:W-:Y:S01]  /*22c0*/  UMOV UR5, UR29 ;  /* 0x0000001d00057c82 */ /* 0x000fe20008000000 */
[----:B------:R-:W-:Y:S01]  /*22d0*/  UMOV UR15, UR64 ;  /* 0x00000040000f7c82 */ /* 0x000fe20008000000 */
[----:B------:R-:W-:Y:S09]  /*22e0*/  BRA.U UP4, `(.L_x_33) ;  /* 0xfffffff904b07547 */ /* 0x000ff2000b83ffff */
.L_x_25:
[----:B------:R-:W-:Y:S01]  /*22f0*/  ULEA UR4, UR29, UR7, 0x3 ;  /* 0x000000071d047291 */ /* 0x000fe2000f8e18ff */
[----:B-1----:R-:W-:Y:S01]  /*2300*/  SHF.L.U32 R0, R12, 0x1f, RZ ;  /* 0x0000001f0c007819 */ /* 0x002fe200000006ff */
[----:B------:R-:W-:Y:S01]  /*2310*/  @!P2 SYNCS.ARRIVE.TRANS64.A1T0 RZ, [UR7+0x78], RZ ;  /* 0x000078ffffffa9a7 */ /* 0x000fe20008100007 */
[----:B------:R-:W-:-:S06]  /*2320*/  UISETP.GT.AND UP0, UPT, UR70, UR69, UPT ;  /* 0x000000454600728c */ /* 0x000fcc000bf04270 */
[----:B--23--:R1:W2:Y:S03]  /*2330*/  SYNCS.PHASECHK.TRANS64.TRYWAIT P1, [UR4+0x18], R0 ;  /* 0x00001800ff0075a7 */ /* 0x00c2a60008021104 */
[----:B------:R-:W-:Y:S05]  /*2340*/  BRA.U !UP0, `(.L_x_34) ;  /* 0x0000000508587547 */ /* 0x000fea000b800000 */
[----:B------:R-:W-:Y:S01]  /*2350*/  UIADD3 UR37, UPT, UPT, UR73, UR15, URZ ;  /* 0x0000000f49257290 */ /* 0x000fe2000fffe0ff */
[----:B------:R-:W-:-:S11]  /*2360*/  UMOV UR6, UR29 ;  /* 0x0000001d00067c82 */ /* 0x000fd60008000000 */
.L_x_42:
[----:B------:R-:W-:Y:S01]  /*2370*/  ULEA UR14, UR6, UR7, 0x3 ;  /* 0x00000007060e7291 */ /* 0x000fe2000f8e18ff */
[----:B--2---:R-:W-:Y:S01]  /*2380*/  @P4 MOV R2, 0x19000 ;  /* 0x0001900000024802 */ /* 0x004fe20000000f00 */
[----:B--23--:R-:W-:Y:S10]  /*2390*/  @P1 BRA `(.L_x_35) ;  /* 0x00000000000c1947 */ /* 0x00cff40003800000 */
[----:B------:R-:W-:-:S04]  /*23a0*/  SHF.L.U32 R3, R12, 0x1f, RZ ;  /* 0x0000001f0c037819 */ /* 0x000fc800000006ff */
[----:B------:R-:W2:Y:S02]  /*23b0*/  SYNCS.PHASECHK.TRANS64.TRYWAIT P0, [UR14+0x18], R3 ;  /* 0x00001803ff0075a7 */ /* 0x000ea4000800110e */
[----:B--2---:R-:W-:Y:S05]  /*23c0*/  @!P0 BRA `(.L_x_36) ;  /* 0x00000084008c8947 */ /* 0x004fea0003800000 */
.L_x_35:
[----:B------:R2:W-:Y:S01]  /*23d0*/  @P4 SYNCS.ARRIVE.TRANS64 RZ, [UR14], R2 ;  /* 0x00000002ffff49a7 */ /* 0x0005e2000800000e */
[----:B------:R-:W-:-:S04]  /*23e0*/  ULOP3.LUT UR4, UR60, 0x2, URZ, 0xfc, !UPT ;  /* 0x000000023c047892 */ /* 0x000fc8000f8efcff */
[----:B------:R-:W-:-:S09]  /*23f0*/  UISETP.NE.AND UP0, UPT, UR4, 0x2, UPT ;  /* 0x000000020400788c */ /* 0x000fd2000bf05270 */
[----:B------:R-:W-:Y:S05]  /*2400*/  BRA.U UP0, `(.L_x_37) ;  /* 0x0000000100047547 */ /* 0x000fea000b800000 */
[----:B------:R-:W-:Y:S05]  /*2410*/  BPT.TRAP 0x1 ;  /* 0x000000040000795c */ /* 0x000fea0000300000 */
.L_x_37:
[----:B------:R-:W-:Y:S04]  /*2420*/  BSSY.RECONVERGENT B0, `(.L_x_38) ;  /* 0x0000003000007945 */ /* 0x000fe80003800200 */
[----:B------:R-:W-:Y:S05]  /*2430*/  @!P3 BRA `(.L_x_39) ;  /* 0x000000000004b947 */ /* 0x000fea0003800000 */
[----:B------:R-:W-:Y:S05]  /*2440*/  BPT.TRAP 0x1 ;  /* 0x000000040000795c */ /* 0x000fea0000300000 */
.L_x_39:
[----:B------:R-:W-:Y:S05]  /*2450*/  BSYNC.RECONVERGENT B0 ;  /* 0x0000000000007941 */ /* 0x000fea0003800200 */
.L_x_38:
        /* <DEDUP_REMOVED lines=14> */
[----:B------:R-:W-:Y:S02]  /*2540*/  USHF.L.U32 UR50, UR15, 0x8, URZ ;  /* 0x000000080f327899 */ /* 0x000fe400080006ff */
[----:B------:R-:W-:Y:S02]  /*2550*/  USHF.L.U32 UR8, UR6, 0xa, URZ ;  /* 0x0000000a06087899 */ /* 0x000fe400080006ff */
[----:B------:R-:W-:-:S02]  /*2560*/  ULOP3.LUT UR49, UR14, 0xfefffff8, URZ, 0xc0, !UPT ;  /* 0xfefffff80e317892 */ /* 0x000fc4000f8ec0ff */
[----:B------:R-:W-:Y:S02]  /*2570*/  UIADD3.X UR5, UPT, UPT, URZ, UR55, URZ, UP3, !UPT ;  /* 0x00000037ff057290 */ /* 0x000fe40009ffe4ff */
[----:B------:R-:W-:Y:S02]  /*2580*/  UIADD3 UR48, UPT, UPT, UR40, 0x8400, URZ ;  /* 0x0000840028307890 */ /* 0x000fe4000fffe0ff */
[----:B------:R-:W-:Y:S02]  /*2590*/  UPRMT UR10, URZ, 0x5410, UR45 ;  /* 0x00005410ff0a7896 */ /* 0x000fe4000800002d */
[----:B------:R-:W-:Y:S02]  /*25a0*/  UIADD3 UR42, UPT, UPT, UR50, 0x80, URZ ;  /* 0x00000080322a7890 */ /* 0x000fe4000fffe0ff */
[----:B------:R-:W-:Y:S02]  /*25b0*/  UIADD3 UR40, UPT, UPT, UR40, 0xc400, URZ ;  /* 0x0000c40028287890 */ /* 0x000fe4000fffe0ff */
[----:B------:R-:W-:-:S02]  /*25c0*/  ULEA UR24, UR6, UR7, 0xe ;  /* 0x0000000706187291 */ /* 0x000fc4000f8e70ff */
[----:B------:R-:W-:Y:S02]  /*25d0*/  UIADD3 UR22, UP2, UPT, UR54, 0x180, URZ ;  /* 0x0000018036167890 */ /* 0x000fe4000ff5e0ff */
[----:B------:R-:W-:Y:S02]  /*25e0*/  USHF.L.U32 UR11, UR15, 0x1, URZ ;  /* 0x000000010f0b7899 */ /* 0x000fe400080006ff */
[----:B------:R-:W-:Y:S02]  /*25f0*/  UIADD3 UR30, UP1, UPT, UR54, 0x280, URZ ;  /* 0x00000280361e7890 */ /* 0x000fe4000ff3e0ff */
[----:B------:R-:W-:Y:S02]  /*2600*/  ULOP3.LUT UR16, UR61, UR8, URZ, 0xfc, !UPT ;  /* 0x000000083d107292 */ /* 0x000fe4000f8efcff */
[----:B------:R-:W-:Y:S02]  /*2610*/  UIADD3.X UR23, UPT, UPT, URZ, UR55, URZ, UP2, !UPT ;  /* 0x00000037ff177290 */ /* 0x000fe400097fe4ff */
[----:B------:R-:W-:Y:S01]  /*2620*/  UIADD3 UR32, UPT, UPT, UR24, 0x20400, URZ ;  /* 0x0002040018207890 */ /* 0x000fe2000fffe0ff */
[----:B------:R-:W-:Y:S01]  /*2630*/  UMOV UR58, 0x0 ;  /* 0x00000000003a7882 */ /* 0x000fe20000000000 */
[----:B------:R-:W-:Y:S01]  /*2640*/  UMOV UR59, 0x10000000 ;  /* 0x10000000003b7882 */ /* 0x000fe20000000000 */
[----:B------:R-:W-:Y:S01]  /*2650*/  UIADD3 UR46, UP0, UPT, UR54, 0x380, URZ ;  /* 0x00000380362e7890 */ /* 0x000fe2000ff1e0ff */
[----:B------:R-:W-:Y:S01]  /*2660*/  UTMALDG.3D.MULTICAST.2CTA [UR48], [UR4], UR10, desc[UR58] ;  /* 0x00003a30040073b4 */ /* 0x000fe2000821180a */
[----:B------:R-:W-:-:S02]  /*2670*/  ULOP3.LUT UR8, UR8, UR57, URZ, 0xfc, !UPT ;  /* 0x0000003908087292 */ /* 0x000fc4000f8efcff */
[----:B------:R-:W-:Y:S01]  /*2680*/  UIADD3 UR24, UPT, UPT, UR24, 0x22400, URZ ;  /* 0x0002240018187890 */ /* 0x000fe2000fffe0ff */
[----:B------:R-:W-:Y:S01]  /*2690*/  UMOV UR43, UR51 ;  /* 0x00000033002b7c82 */ /* 0x000fe20008000000 */
[----:B------:R-:W-:Y:S01]  /*26a0*/  UMOV UR44, UR52 ;  /* 0x00000034002c7c82 */ /* 0x000fe20008000000 */
[----:B------:R-:W-:Y:S01]  /*26b0*/  UIADD3.X UR31, UPT, UPT, URZ, UR55, URZ, UP1, !UPT ;  /* 0x00000037ff1f7290 */ /* 0x000fe20008ffe4ff */
[----:B------:R-:W-:Y:S01]  /*26c0*/  UMOV UR41, UR49 ;  /* 0x0000003100297c82 */ /* 0x000fe20008000000 */
[----:B------:R-:W-:Y:S01]  /*26d0*/  ULOP3.LUT UR19, UR11, UR62, URZ, 0xfc, !UPT ;  /* 0x0000003e0b137292 */ /* 0x000fe2000f8efcff */
[----:B------:R4:W-:Y:S01]  /*26e0*/  UTMALDG.3D.MULTICAST.2CTA [UR40], [UR4], UR10, desc[UR58] ;  /* 0x00003a28040073b4 */ /* 0x0009e2000821180a */
[----:B------:R-:W-:Y:S02]  /*26f0*/  UIADD3 UR16, UPT, UPT, UR7, 0x2c400, UR16 ;  /* 0x0002c40007107890 */ /* 0x000fe4000fffe010 */
[----:B------:R-:W-:Y:S02]  /*2700*/  UIADD3 UR11, UPT, UPT, UR63, UR11, URZ ;  /* 0x0000000b3f0b7290 */ /* 0x000fe4000fffe0ff */
[----:B------:R-:W-:-:S02]  /*2710*/  UIADD3 UR8, UPT, UPT, UR7, 0x2d000, UR8 ;  /* 0x0002d00007087890 */ /* 0x000fc4000fffe008 */
[----:B------:R-:W-:Y:S01]  /*2720*/  UIADD3.X UR47, UPT, UPT, URZ, UR55, URZ, UP0, !UPT ;  /* 0x00000037ff2f7290 */ /* 0x000fe200087fe4ff */
[----:B------:R-:W-:Y:S01]  /*2730*/  UMOV UR36, UR52 ;  /* 0x0000003400247c82 */ /* 0x000fe20008000000 */
[----:B------:R-:W-:Y:S01]  /*2740*/  UMOV UR33, UR49 ;  /* 0x0000003100217c82 */ /* 0x000fe20008000000 */
[----:B------:R-:W-:Y:S01]  /*2750*/  UMOV UR34, UR50 ;  /* 0x0000003200227c82 */ /* 0x000fe20008000000 */
[----:B------:R-:W-:Y:S01]  /*2760*/  UMOV UR27, UR35 ;  /* 0x00000023001b7c82 */ /* 0x000fe20008000000 */
[----:B------:R-:W-:Y:S01]  /*2770*/  UMOV UR28, UR52 ;  /* 0x00000034001c7c82 */ /* 0x000fe20008000000 */
[----:B------:R-:W-:Y:S01]  /*2780*/  UMOV UR25, UR49 ;  /* 0x0000003100197c82 */ /* 0x000fe20008000000 */
[----:B------:R-:W-:Y:S01]  /*2790*/  UMOV UR26, UR42 ;  /* 0x0000002a001a7c82 */ /* 0x000fe20008000000 */
[----:B------:R-:W-:Y:S01]  /*27a0*/  UMOV UR18, URZ ;  /* 0x000000ff00127c82 */ /* 0x000fe20008000000 */
[----:B------:R-:W-:Y:S01]  /*27b0*/  UMOV UR21, UR52 ;  /* 0x0000003400157c82 */ /* 0x000fe20008000000 */
[----:B------:R-:W-:Y:S01]  /*27c0*/  UTMALDG.3D.2CTA [UR32], [UR22], desc[UR58] ;  /* 0x00003a20160075b4 */ /* 0x000fe20008211000 */
[----:B------:R-:W-:Y:S01]  /*27d0*/  UMOV UR17, UR49 ;  /* 0x0000003100117c82 */ /* 0x000fe20008000000 */
[----:B------:R-:W-:Y:S01]  /*27e0*/  UMOV UR13, UR52 ;  /* 0x00000034000d7c82 */ /* 0x000fe20008000000 */
[----:B------:R-:W-:Y:S01]  /*27f0*/  UMOV UR9, UR49 ;  /* 0x0000003100097c82 */ /* 0x000fe20008000000 */
[----:B------:R-:W-:Y:S01]  /*2800*/  UTMALDG.3D.2CTA [UR24], [UR22], desc[UR58] ;  /* 0x00003a18160075b4 */ /* 0x000fe20008211000 */
[----:B------:R2:W-:Y:S01]  /*2810*/  UTMALDG.4D.MULTICAST.2CTA [UR16], [UR30], UR10, desc[UR58] ;  /* 0x00003a101e0073b4 */ /* 0x0005e2000821980a */
[----:B----4-:R-:W-:Y:S01]  /*2820*/  UPRMT UR4, URZ, 0x5410, UR53 ;  /* 0x00005410ff047896 */ /* 0x010fe20008000035 */
[----:B--2---:R-:W-:-:S08]  /*2830*/  UMOV UR10, UR18 ;  /* 0x00000012000a7c82 */ /* 0x004fd00008000000 */
[----:B------:R4:W-:Y:S02]  /*2840*/  UTMALDG.4D.MULTICAST.2CTA [UR8], [UR46], UR4, desc[UR58] ;  /* 0x00003a082e0073b4 */ /* 0x0009e40008219804 */
[----:B----4-:R-:W-:Y:S01]  /*2850*/  NOP ;  /* 0x0000000000007918 */ /* 0x010fe20000000000 */
.L_x_41:
[----:B------:R-:W-:Y:S05]  /*2860*/  BSYNC.RECONVERGENT B0 ;  /* 0x0000000000007941 */ /* 0x000fea0003800200 */
.L_x_40:
[----:B------:R-:W-:Y:S01]  /*2870*/  UIADD3 UR15, UPT, UPT, UR15, 0x1, URZ ;  /* 0x000000010f0f7890 */ /* 0x000fe2000fffe0ff */
[----:B------:R-:W-:-:S03]  /*2880*/  UMOV UR6, UR29 ;  /* 0x0000001d00067c82 */ /* 0x000fc60008000000 */
[----:B------:R-:W-:-:S09]  /*2890*/  UISETP.NE.AND UP0, UPT, UR15, UR37, UPT ;  /* 0x000000250f00728c */ /* 0x000fd2000bf05270 */
[----:B------:R-:W-:Y:S05]  /*28a0*/  BRA.U UP0, `(.L_x_42) ;  /* 0xfffffff900b07547 */ /* 0x000fea000b83ffff */
.L_x_34:
[C---:B------:R-:W-:Y:S01]  /*28b0*/  LEA R3, R11.reuse, UR7, 0x3 ;  /* 0x000000070b037c11 */ /* 0x040fe2000f8e18ff */
[----:B------:R-:W-:Y:S01]  /*28c0*/  NOP ;  /* 0x0000000000007918 */ /* 0x000fe20000000000 */
[----:B-1----:R-:W-:Y:S02]  /*28d0*/  SHF.L.U32 R0, R10, 0x1f, RZ ;  /* 0x0000001f0a007819 */ /* 0x002fe400000006ff */
[----:B------:R-:W-:Y:S02]  /*28e0*/  LEA R5, R11, UR7, 0x4 ;  /* 0x000000070b057c11 */ /* 0x000fe4000f8e20ff */
[----:B------:R-:W1:Y:S02]  /*28f0*/  SYNCS.PHASECHK.TRANS64.TRYWAIT P0, [R3+URZ+0x80], R0 ;  /* 0x00008000030075a7 */ /* 0x000e6400080011ff */
[----:B-1----:R-:W-:Y:S05]  /*2900*/  @!P0 BRA `(.L_x_43) ;  /* 0x0000008000548947 */ /* 0x002fea0003800000 */
.L_x_153:
[----:B------:R-:W4:Y:S01]  /*2910*/  LDS.128 R4, [R5+0xf0] ;  /* 0x0000f00005047984 */ /* 0x000f220000000c00 */
[----:B------:R-:W-:Y:S01]  /*2920*/  UISETP.GE.AND UP0, UPT, UR39, 0x1, UPT ;  /* 0x000000012700788c */ /* 0x000fe2000bf06270 */
[----:B------:R-:W-:Y:S01]  /*2930*/  @!PT LDS RZ, [RZ] ;  /* 0x00000000fffff984 */ /* 0x000fe20000000800 */
[----:B------:R-:W-:Y:S01]  /*2940*/  @!PT LDS RZ, [RZ] ;  /* 0x00000000fffff984 */ /* 0x000fe20000000800 */
[----:B------:R-:W-:Y:S01]  /*2950*/  @!PT LDS RZ, [RZ] ;  /* 0x00000000fffff984 */ /* 0x000fe20000000800 */
[----:B------:R-:W-:Y:S01]  /*2960*/  @!PT LDS RZ, [RZ] ;  /* 0x00000000fffff984 */ /* 0x000fe20000000800 */
[----:B------:R1:W-:Y:S06]  /*2970*/  MEMBAR.ALL.CTA ;  /* 0x0000000000007992 */ /* 0x0003ec0000008000 */
[----:B-1----:R-:W1:Y:S01]  /*2980*/  FENCE.VIEW.ASYNC.S ;  /* 0x00000000000073c6 */ /* 0x002e620000000000 */
[----:B----4-:R-:W-:-:S13]  /*2990*/  LOP3.LUT P0, RZ, R6, 0x1, RZ, 0xc0, !PT ;  /* 0x0000000106ff7812 */ /* 0x010fda000780c0ff */
[----:B-1----:R-:W-:Y:S01]  /*29a0*/  VOTEU.ANY UP1, P0 ;  /* 0x0000000000ff7886 */ /* 0x002fe20000020100 */
[----:B------:R-:W-:-:S13]  /*29b0*/  PLOP3.LUT P0, PT, PT, PT, UP1, 0x80, 0x8 ;  /* 0x000000000008781c */ /* 0x000fda0003f0f018 */
[----:B------:R-:W-:Y:S02]  /*29c0*/  @P0 LOP3.LUT R0, R5, 0xffff, RZ, 0xc0, !PT ;  /* 0x0000ffff05000812 */ /* 0x000fe400078ec0ff */
[----:B--2---:R-:W-:Y:S02]  /*29d0*/  @P0 MOV R2, R4 ;  /* 0x0000000400020202 */ /* 0x004fe40000000f00 */
[----:B------:R-:W-:Y:S01]  /*29e0*/  @P0 R2UR UR5, R0 ;  /* 0x00000000000502ca */ /* 0x000fe200000e0000 */
[----:B------:R-:W-:Y:S01]  /*29f0*/  VIADD R0, R3, 0x90 ;  /* 0x0000009003007836 */ /* 0x000fe20000000000 */
[----:B------:R-:W-:Y:S02]  /*2a00*/  @P0 SHF.R.U32.HI R4, RZ, 0x10, R5 ;  /* 0x00000010ff040819 */ /* 0x000fe40000011605 */
[----:B------:R-:W-:Y:S02]  /*2a10*/  @P0 R2UR UR6, R2 ;  /* 0x00000000020602ca */ /* 0x000fe400000e0000 */
[----:B------:R-:W-:-:S02]  /*2a20*/  PRMT R0, RZ, 0x654, R0 ;  /* 0x00000654ff007816 */ /* 0x000fc40000000000 */
[----:B------:R-:W-:Y:S02]  /*2a30*/  @P0 R2UR UR4, R4 ;  /* 0x00000000040402ca */ /* 0x000fe400000e0000 */
[----:B------:R1:W-:Y:S03]  /*2a40*/  SYNCS.ARRIVE.TRANS64.RED.A1T0 RZ, [R0+URZ], RZ ;  /* 0x000000ff00ff79a7 */ /* 0x0003e600081004ff */
[----:B------:R-:W-:-:S04]  /*2a50*/  @UP1 UMOV UR65, UR5 ;  /* 0x0000000500411c82 */ /* 0x000fc80008000000 */
[----:B------:R-:W-:-:S04]  /*2a60*/  @UP1 UMOV UR66, UR6 ;  /* 0x0000000600421c82 */ /* 0x000fc80008000000 */
[----:B------:R-:W-:Y:S01]  /*2a70*/  @UP1 UMOV UR52, UR4 ;  /* 0x0000000400341c82 */ /* 0x000fe20008000000 */
[----:B------:R-:W-:Y:S05]  /*2a80*/  BRA.U !UP0, `(.L_x_44) ;  /* 0x0000000108d47547 */ /* 0x000fea000b800000 */
[----:B------:R-:W2:Y:S01]  /*2a90*/  LDCU.128 UR12, c[0x0][0xf10] ;  /* 0x0001e200ff0c77ac */ /* 0x000ea20008000c00 */
[----:B------:R-:W4:Y:S01]  /*2aa0*/  LDCU UR21, c[0x0][0xf20] ;  /* 0x0001e400ff1577ac */ /* 0x000f220008000800 */
[----:B------:R-:W3:Y:S01]  /*2ab0*/  LDCU UR20, c[0x0][0xf0c] ;  /* 0x0001e180ff1477ac */ /* 0x000ee20008000800 */
[----:B------:R-:W1:Y:S01]  /*2ac0*/  LDCU.64 UR8, c[0x0][0xf28] ;  /* 0x0001e500ff0877ac */ /* 0x000e620008000a00 */
[----:B------:R-:W-:Y:S02]  /*2ad0*/  UISETP.NE.AND UP3, UPT, UR39, 0x1, UPT ;  /* 0x000000012700788c */ /* 0x000fe4000bf65270 */
[----:B--2---:R-:W-:Y:S02]  /*2ae0*/  UIMAD.WIDE.U32 UR10, UR67, UR15, URZ ;  /* 0x0000000f430a72a5 */ /* 0x004fe4000f8e00ff */
[----:B------:R-:W-:Y:S02]  /*2af0*/  UIMAD.WIDE.U32 UR4, UR68, UR12, URZ ;  /* 0x0000000c440472a5 */ /* 0x000fe4000f8e00ff */
[----:B------:R-:W-:-:S02]  /*2b00*/  UISETP.NE.AND UP0, UPT, UR14, 0x1, UPT ;  /* 0x000000010e00788c */ /* 0x000fc4000bf05270 */
[----:B------:R-:W-:Y:S01]  /*2b10*/  UIMAD.WIDE.U32 UR18, UR65, UR15, URZ ;  /* 0x0000000f411272a5 */ /* 0x000fe2000f8e00ff */
[----:B------:R-:W-:Y:S02]  /*2b20*/  UMOV UR10, UR11 ;  /* 0x0000000b000a7c82 */ /* 0x000fe40008000000 */
[----:B------:R-:W-:Y:S01]  /*2b30*/  UMOV UR4, UR5 ;  /* 0x0000000500047c82 */ /* 0x000fe20008000000 */
[----:B----4-:R-:W-:Y:S02]  /*2b40*/  USHF.R.U32.HI UR10, URZ, UR21, UR10 ;  /* 0x00000015ff0a7299 */ /* 0x010fe4000801160a */
[----:B---3--:R-:W-:Y:S02]  /*2b50*/  UISETP.NE.AND UP2, UPT, UR20, 0x1, UPT ;  /* 0x000000011400788c */ /* 0x008fe4000bf45270 */
[----:B------:R-:W-:Y:S02]  /*2b60*/  USHF.R.U32.HI UR4, URZ, UR13, UR4 ;  /* 0x0000000dff047299 */ /* 0x000fe40008011604 */
[----:B------:R-:W-:-:S02]  /*2b70*/  USEL UR5, UR67, UR10, !UP0 ;  /* 0x0000000a43057287 */ /* 0x000fc4000c000000 */
[----:B------:R-:W-:Y:S02]  /*2b80*/  USEL UR6, UR68, UR4, !UP2 ;  /* 0x0000000444067287 */ /* 0x000fe4000d000000 */
[----:B-1----:R-:W-:Y:S01]  /*2b90*/  UIMAD.WIDE.U32 UR10, UR5, UR8, URZ ;  /* 0x00000008050a72a5 */ /* 0x002fe2000f8e00ff */
[----:B------:R-:W-:Y:S01]  /*2ba0*/  UMOV UR4, UR19 ;  /* 0x0000001300047c82 */ /* 0x000fe20008000000 */
[----:B------:R-:W-:Y:S02]  /*2bb0*/  UIMAD.WIDE.U32 UR16, UR66, UR12, URZ ;  /* 0x0000000c421072a5 */ /* 0x000fe4000f8e00ff */
[----:B------:R-:W-:-:S03]  /*2bc0*/  UIMAD.WIDE.U32 UR18, UR6, UR8, URZ ;  /* 0x00000008061272a5 */ /* 0x000fc6000f8e00ff */
[----:B------:R-:W-:Y:S01]  /*2bd0*/  UMOV UR10, UR11 ;  /* 0x0000000b000a7c82 */ /* 0x000fe20008000000 */
[----:B------:R-:W-:Y:S02]  /*2be0*/  USHF.R.U32.HI UR4, URZ, UR21, UR4 ;  /* 0x00000015ff047299 */ /* 0x000fe40008011604 */
[----:B------:R-:W-:Y:S01]  /*2bf0*/  @UP3 USHF.R.U32.HI UR5, URZ, UR9, UR10 ;  /* 0x00000009ff053299 */ /* 0x000fe2000801160a */
[----:B------:R-:W-:Y:S01]  /*2c00*/  UMOV UR16, UR17 ;  /* 0x0000001100107c82 */ /* 0x000fe20008000000 */
[----:B------:R-:W-:Y:S01]  /*2c10*/  UMOV UR18, UR19 ;  /* 0x0000001300127c82 */ /* 0x000fe20008000000 */
[----:B------:R-:W-:Y:S02]  /*2c20*/  USHF.R.U32.HI UR13, URZ, UR13, UR16 ;  /* 0x0000000dff0d7299 */ /* 0x000fe40008011610 */
[----:B------:R-:W-:Y:S02]  /*2c30*/  USEL UR4, UR65, UR4, !UP0 ;  /* 0x0000000441047287 */ /* 0x000fe4000c000000 */
[----:B------:R-:W-:-:S02]  /*2c40*/  @UP3 USHF.R.U32.HI UR6, URZ, UR9, UR18 ;  /* 0x00000009ff063299 */ /* 0x000fc40008011612 */
[----:B------:R-:W-:Y:S02]  /*2c50*/  UIMAD UR10, UR39, UR5, URZ ;  /* 0x00000005270a72a4 */ /* 0x000fe4000f8e02ff */
[----:B------:R-:W-:Y:S02]  /*2c60*/  USEL UR5, UR66, UR13, !UP2 ;  /* 0x0000000d42057287 */ /* 0x000fe4000d000000 */
[----:B------:R-:W-:Y:S02]  /*2c70*/  UIMAD UR12, UR39, UR6, URZ ;  /* 0x00000006270c72a4 */ /* 0x000fe4000f8e02ff */
[----:B------:R-:W-:Y:S02]  /*2c80*/  UISETP.GE.AND UP0, UPT, UR4, UR10, UPT ;  /* 0x0000000a0400728c */ /* 0x000fe4000bf06270 */
[----:B------:R-:W-:Y:S02]  /*2c90*/  UIMAD.WIDE.U32 UR10, UR4, UR8, URZ ;  /* 0x00000008040a72a5 */ /* 0x000fe4000f8e00ff */
[----:B------:R-:W-:-:S02]  /*2ca0*/  UISETP.GE.OR UP0, UPT, UR5, UR12, UP0 ;  /* 0x0000000c0500728c */ /* 0x000fc40008706670 */
[----:B------:R-:W-:Y:S02]  /*2cb0*/  UIMAD.WIDE.U32 UR12, UR5, UR8, URZ ;  /* 0x00000008050c72a5 */ /* 0x000fe4000f8e00ff */
[----:B------:R-:W-:Y:S01]  /*2cc0*/  UIADD3 UR12, UPT, UPT, -UR5, URZ, URZ ;  /* 0x000000ff050c7290 */ /* 0x000fe2000fffe1ff */
[----:B------:R-:W-:Y:S01]  /*2cd0*/  UMOV UR10, UR11 ;  /* 0x0000000b000a7c82 */ /* 0x000fe20008000000 */
[----:B------:R-:W-:Y:S02]  /*2ce0*/  UIADD3 UR11, UPT, UPT, -UR4, URZ, URZ ;  /* 0x000000ff040b7290 */ /* 0x000fe4000fffe1ff */
[----:B------:R-:W-:-:S03]  /*2cf0*/  USHF.R.U32.HI UR10, URZ, UR9, UR10 ;  /* 0x00000009ff0a7299 */ /* 0x000fc6000801160a */
[----:B------:R-:W-:Y:S01]  /*2d00*/  @!UP0 UMOV UR8, UR13 ;  /* 0x0000000d00088c82 */ /* 0x000fe20008000000 */
[----:B------:R-:W-:Y:S02]  /*2d10*/  UIMAD UR11, UR14, UR11, UR65 ;  /* 0x0000000b0e0b72a4 */ /* 0x000fe4000f8e0241 */
[----:B------:R-:W-:Y:S02]  /*2d20*/  USEL UR10, UR4, UR10, !UP3 ;  /* 0x0000000a040a7287 */ /* 0x000fe4000d800000 */
[----:B------:R-:W-:Y:S02]  /*2d30*/  @!UP0 USHF.R.U32.HI UR8, URZ, UR9, UR8 ;  /* 0x00000009ff088299 */ /* 0x000fe40008011608 */
[----:B------:R-:W-:Y:S02]  /*2d40*/  UIADD3 UR9, UPT, UPT, -UR10, URZ, URZ ;  /* 0x000000ff0a097290 */ /* 0x000fe4000fffe1ff */
[----:B------:R-:W-:Y:S02]  /*2d50*/  @!UP0 USEL UR8, UR5, UR8, !UP3 ;  /* 0x0000000805088287 */ /* 0x000fe4000d800000 */
[----:B------:R-:W-:-:S02]  /*2d60*/  UIMAD UR9, UR39, UR9, UR4 ;  /* 0x00000009270972a4 */ /* 0x000fc4000f8e0204 */
[----:B------:R-:W-:Y:S02]  /*2d70*/  @!UP0 UIADD3 UR10, UPT, UPT, UR10, -UR8, URZ ;  /* 0x800000080a0a8290 */ /* 0x000fe4000fffe0ff */
[----:B------:R-:W-:Y:S02]  /*2d80*/  @!UP0 UIMAD UR8, UR9, UR6, UR8 ;  /* 0x00000006090882a4 */ /* 0x000fe4000f8e0208 */
[----:B------:R-:W-:Y:S02]  /*2d90*/  @!UP0 UIMAD UR4, UR39, UR10, UR5 ;  /* 0x0000000a270482a4 */ /* 0x000fe4000f8e0205 */
[----:B------:R-:W-:Y:S02]  /*2da0*/  UIMAD UR6, UR20, UR12, UR66 ;  /* 0x0000000c140672a4 */ /* 0x000fe4000f8e0242 */
[----:B------:R-:W-:Y:S01]  /*2db0*/  UIMAD UR65, UR4, UR14, UR11 ;  /* 0x0000000e044172a4 */ /* 0x000fe2000f8e020b */
[----:B------:R-:W-:Y:S02]  /*2dc0*/  @!UP0 UMOV UR5, UR8 ;  /* 0x0000000800058c82 */ /* 0x000fe40008000000 */
[----:B------:R-:W-:-:S12]  /*2dd0*/  UIMAD UR66, UR5, UR20, UR6 ;  /* 0x00000014054272a4 */ /* 0x000fd8000f8e0206 */
.L_x_44:
[----:B------:R-:W2:Y:S02]  /*2de0*/  LDCU UR4, c[0x0][0xf30] ;  /* 0x0001e600ff0477ac */ /* 0x000ea40008000800 */
[----:B--2---:R-:W-:-:S09]  /*2df0*/  UISETP.NE.AND UP0, UPT, UR4, 0x1, UPT ;  /* 0x000000010400788c */ /* 0x004fd2000bf05270 */
[----:B------:R-:W-:Y:S05]  /*2e00*/  BRA.U UP0, `(.L_x_45) ;  /* 0x0000000100447547 */ /* 0x000fea000b800000 */
[----:B------:R-:W2:Y:S01]  /*2e10*/  LDCU.128 UR12, c[0x0][0xf10] ;  /* 0x0001e200ff0c77ac */ /* 0x000ea20008000c00 */
[----:B------:R-:W4:Y:S01]  /*2e20*/  LDCU UR10, c[0x0][0xf0c] ;  /* 0x0001e180ff0a77ac */ /* 0x000f220008000800 */
[----:B------:R-:W1:Y:S01]  /*2e30*/  LDCU UR6, c[0x0][0xf20] ;  /* 0x0001e400ff0677ac */ /* 0x000e620008000800 */
[----:B--2---:R-:W-:Y:S02]  /*2e40*/  UIMAD.WIDE.U32 UR8, UR66, UR12, URZ ;  /* 0x0000000c420872a5 */ /* 0x004fe4000f8e00ff */
[----:B------:R-:W-:Y:S02]  /*2e50*/  UIMAD.WIDE.U32 UR4, UR65, UR15, URZ ;  /* 0x0000000f410472a5 */ /* 0x000fe4000f8e00ff */
[----:B----4-:R-:W-:Y:S02]  /*2e60*/  UISETP.NE.AND UP2, UPT, UR10, 0x1, UPT ;  /* 0x000000010a00788c */ /* 0x010fe4000bf45270 */
[----:B------:R-:W-:Y:S01]  /*2e70*/  UISETP.NE.AND UP0, UPT, UR14, 0x1, UPT ;  /* 0x000000010e00788c */ /* 0x000fe2000bf05270 */
[----:B------:R-:W-:-:S02]  /*2e80*/  UMOV UR8, UR9 ;  /* 0x0000000900087c82 */ /* 0x000fc40008000000 */
[----:B------:R-:W-:Y:S01]  /*2e90*/  UMOV UR4, UR5 ;  /* 0x0000000500047c82 */ /* 0x000fe20008000000 */
[----:B------:R-:W-:Y:S02]  /*2ea0*/  USHF.R.U32.HI UR13, URZ, UR13, UR8 ;  /* 0x0000000dff0d7299 */ /* 0x000fe40008011608 */
[----:B-1----:R-:W-:Y:S02]  /*2eb0*/  USHF.R.U32.HI UR4, URZ, UR6, UR4 ;  /* 0x00000006ff047299 */ /* 0x002fe40008011604 */
[----:B------:R-:W-:Y:S02]  /*2ec0*/  USEL UR5, UR66, UR13, !UP2 ;  /* 0x0000000d42057287 */ /* 0x000fe4000d000000 */
[----:B------:R-:W-:-:S04]  /*2ed0*/  USEL UR4, UR65, UR4, !UP0 ;  /* 0x0000000441047287 */ /* 0x000fc8000c000000 */
[----:B------:R-:W-:Y:S02]  /*2ee0*/  UIADD3 UR6, UPT, UPT, UR5, -UR4, URZ ;  /* 0x8000000405067290 */ /* 0x000fe4000fffe0ff */
[----:B------:R-:W-:Y:S02]  /*2ef0*/  UIADD3 UR4, UPT, UPT, -UR5, UR4, URZ ;  /* 0x0000000405047290 */ /* 0x000fe4000fffe1ff */
[----:B------:R-:W-:Y:S02]  /*2f00*/  UIMAD UR65, UR6, UR14, UR65 ;  /* 0x0000000e064172a4 */ /* 0x000fe4000f8e0241 */
[----:B------:R-:W-:-:S12]  /*2f10*/  UIMAD UR66, UR4, UR10, UR66 ;  /* 0x0000000a044272a4 */ /* 0x000fd8000f8e0242 */
.L_x_45:
[----:B------:R-:W-:Y:S01]  /*2f20*/  VIADD R11, R11, 0x1 ;  /* 0x000000010b0b7836 */ /* 0x000fe20000000000 */
[----:B------:R-:W-:Y:S02]  /*2f30*/  R2UR UR5, R83 ;  /* 0x00000000530572ca */ /* 0x000fe400000e0000 */
[----:B------:R-:W-:Y:S02]  /*2f40*/  R2UR UR4, R82 ;  /* 0x00000000520472ca */ /* 0x000fe400000e0000 */
[C---:B------:R-:W-:Y:S02]  /*2f50*/  ISETP.NE.AND P0, PT, R11.reuse, 0x2, PT ;  /* 0x000000020b00780c */ /* 0x040fe40003f05270 */
[----:B------:R-:W-:Y:S02]  /*2f60*/  PLOP3.LUT P2, PT, PT, PT, PT, 0x80, 0x8 ;  /* 0x000000000008781c */ /* 0x000fe40003f4f070 */
[----:B------:R-:W-:Y:S02]  /*2f70*/  SEL R3, RZ, 0x1, P0 ;  /* 0x00000001ff037807 */ /* 0x000fe40000000000 */
[----:B------:R-:W-:-:S02]  /*2f80*/  SEL R11, R11, RZ, P0 ;  /* 0x000000ff0b0b7207 */ /* 0x000fc40000000000 */
[----:B------:R-:W-:Y:S01]  /*2f90*/  LOP3.LUT R10, R10, R3, RZ, 0x3c, !PT ;  /* 0x000000030a0a7212 */ /* 0x000fe200078e3cff */
[----:B------:R-:W-:Y:S02]  /*2fa0*/  UIADD3 UR20, UPT, UPT, UR66, UR5, URZ ;  /* 0x0000000542147290 */ /* 0x000fe4000fffe0ff */
[----:B------:R-:W-:Y:S01]  /*2fb0*/  UIADD3 UR12, UPT, UPT, UR65, UR4, URZ ;  /* 0x00000004410c7290 */ /* 0x000fe2000fffe0ff */
[----:B------:R-:W-:Y:S11]  /*2fc0*/  BRA.U UP1, `(.L_x_46) ;  /* 0xffffffe901d87547 */ /* 0x000ff6000b83ffff */
[----:B------:R-:W-:Y:S01]  /*2fd0*/  UIADD3 UR7, UPT, UPT, UR7, 0x18, URZ ;  /* 0x0000001807077890 */ /* 0x000fe2000fffe0ff */
[----:B------:R-:W-:-:S03]  /*2fe0*/  SHF.L.U32 R3, R12, 0x1f, RZ ;  /* 0x0000001f0c037819 */ /* 0x000fc600000006ff */
[----:B------:R-:W-:-:S09]  /*2ff0*/  ULEA UR4, UR29, UR7, 0x3 ;  /* 0x000000071d047291 */ /* 0x000fd2000f8e18ff */
[----:B------:R-:W2:Y:S02]  /*3000*/  SYNCS.PHASECHK.TRANS64.TRYWAIT P0, [UR4], R3 ;  /* 0x00000003ff0075a7 */ /* 0x000ea40008001104 */
[----:B--2---:R-:W-:Y:S05]  /*3010*/  @!P0 BRA `(.L_x_47) ;  /* 0x0000007800a48947 */ /* 0x004fea0003800000 */
.L_x_155:
[----:B------:R-:W-:-:S04]  /*3020*/  UIADD3 UR4, UPT, UPT, UR29, 0x1, URZ ;  /* 0x000000011d047890 */ /* 0x000fc8000fffe0ff */
[----:B------:R-:W-:-:S04]  /*3030*/  UISETP.NE.AND UP0, UPT, UR4, 0x3, UPT ;  /* 0x000000030400788c */ /* 0x000fc8000bf05270 */
[----:B------:R-:W-:Y:S02]  /*3040*/  USEL UR6, URZ, 0x1, UP0 ;  /* 0x00000001ff067887 */ /* 0x000fe40008000000 */
[----:B------:R-:W-:-:S04]  /*3050*/  USEL UR4, UR4, URZ, UP0 ;  /* 0x000000ff04047287 */ /* 0x000fc80008000000 */
[----:B------:R-:W-:Y:S01]  /*3060*/  ULEA UR5, UR4, UR7, 0x3 ;  /* 0x0000000704057291 */ /* 0x000fe2000f8e18ff */
[----:B------:R-:W-:-:S04]  /*3070*/  LOP3.LUT R12, R12, UR6, RZ, 0x3c, !PT ;  /* 0x000000060c0c7c12 */ /* 0x000fc8000f8e3cff */
[----:B-1----:R-:W-:-:S04]  /*3080*/  SHF.L.U32 R3, R12, 0x1f, RZ ;  /* 0x0000001f0c037819 */ /* 0x002fc800000006ff */
[----:B------:R-:W1:Y:S02]  /*3090*/  SYNCS.PHASECHK.TRANS64.TRYWAIT P0, [UR5], R3 ;  /* 0x00000003ff0075a7 */ /* 0x000e640008001105 */
[----:B-1----:R-:W-:Y:S05]  /*30a0*/  @!P0 BRA `(.L_x_48) ;  /* 0x0000007800988947 */ /* 0x002fea0003800000 */
.L_x_157:
[----:B------:R-:W-:-:S04]  /*30b0*/  UIADD3 UR4, UPT, UPT, UR4, 0x1, URZ ;  /* 0x0000000104047890 */ /* 0x000fc8000fffe0ff */
[----:B------:R-:W-:-:S04]  /*30c0*/  UISETP.NE.AND UP0, UPT, UR4, 0x3, UPT ;  /* 0x000000030400788c */ /* 0x000fc8000bf05270 */
[----:B------:R-:W-:Y:S02]  /*30d0*/  USEL UR5, URZ, 0x1, UP0 ;  /* 0x00000001ff057887 */ /* 0x000fe40008000000 */
[----:B------:R-:W-:-:S04]  /*30e0*/  USEL UR4, UR4, URZ, UP0 ;  /* 0x000000ff04047287 */ /* 0x000fc80008000000 */
[----:B------:R-:W-:Y:S01]  /*30f0*/  ULEA UR4, UR4, UR7, 0x3 ;  /* 0x0000000704047291 */ /* 0x000fe2000f8e18ff */
[----:B-1----:R-:W-:-:S04]  /*3100*/  LOP3.LUT R3, R12, UR5, RZ, 0x3c, !PT ;  /* 0x000000050c037c12 */ /* 0x002fc8000f8e3cff */
[----:B------:R-:W-:Y:S01]  /*3110*/  SHF.L.U32 R3, R3, 0x1f, RZ ;  /* 0x0000001f03037819 */ /* 0x000fe200000006ff */
[----:B------:R-:W-:-:S07]  /*3120*/  IMAD.U32 R0, RZ, RZ, UR4 ;  /* 0x00000004ff007e24 */ /* 0x000fce000f8e00ff */
.L_x_49:
[----:B-1----:R1:W2:Y:S02]  /*3130*/  SYNCS.PHASECHK.TRANS64.TRYWAIT P0, [R0+URZ], R3 ;  /* 0x00000003000075a7 */ /* 0x0022a400080011ff */
[----:B--2---:R-:W-:Y:S05]  /*3140*/  @!P0 NANOSLEEP.SYNCS 0x989680 ;  /* 0x009896800000895d */ /* 0x004fea0003900000 */
[----:B------:R-:W2:Y:S02]  /*3150*/  @!P0 SYNCS.PHASECHK.TRANS64 P0, [R0+URZ], R3 ;  /* 0x00000003000085a7 */ /* 0x000ea400080010ff */
[----:B--2---:R-:W-:Y:S05]  /*3160*/  @P0 EXIT ;  /* 0x000000000000094d */ /* 0x004fea0003800000 */
[----:B------:R-:W-:Y:S05]  /*3170*/  BRA `(.L_x_49) ;  /* 0xfffffffc00ec7947 */ /* 0x000fea000383ffff */
.L_x_22:
[----:B------:R-:W-:-:S13]  /*3180*/  R2UR UR4, R84 ;  /* 0x00000000540472ca */ /* 0x000fda00000e0000 */
[----:B------:R-:W-:-:S04]  /*3190*/  UISETP.NE.AND UP0, UPT, UR4, URZ, UPT ;  /* 0x000000ff0400728c */ /* 0x000fc8000bf05270 */
[----:B------:R-:W-:-:S09]  /*31a0*/  UISETP.NE.OR UP0, UPT, UR21, 0x1, UP0 ;  /* 0x000000011500788c */ /* 0x000fd20008705670 */
[----:B------:R-:W-:Y:S05]  /*31b0*/  BRA.U UP0, `(.L_x_50) ;  /* 0x0000000500507547 */ /* 0x000fea000b800000 */
[----:B------:R-:W-:Y:S01]  /*31c0*/  R2UR UR4, R84 ;  /* 0x00000000540472ca */ /* 0x000fe200000e0000 */
[----:B------:R-:W-:Y:S01]  /*31d0*/  IMAD.MOV.U32 R12, RZ, RZ, 0x1 ;  /* 0x00000001ff0c7424 */ /* 0x000fe200078e00ff */
[----:B------:R-:W-:Y:S02]  /*31e0*/  ISETP.GE.U32.AND P2, PT, R5, 0x4, PT ;  /* 0x000000040500780c */ /* 0x000fe40003f46070 */
[----:B------:R-:W-:Y:S01]  /*31f0*/  CS2R R6, SRZ ;  /* 0x0000000000067805 */ /* 0x000fe2000001ff00 */
[----:B------:R-:W-:Y:S01]  /*3200*/  IMAD.MOV.U32 R3, RZ, RZ, RZ ;  /* 0x000000ffff037224 */ /* 0x000fe200078e00ff */
[----:B------:R-:W-:Y:S01]  /*3210*/  UMOV UR6, 0x400 ;  /* 0x0000040000067882 */ /* 0x000fe20000000000 */
[----:B------:R-:W-:Y:S01]  /*3220*/  IMAD.MOV.U32 R4, RZ, RZ, RZ ;  /* 0x000000ffff047224 */ /* 0x000fe200078e00ff */
[----:B------:R-:W-:-:S05]  /*3230*/  UMOV UR5, URZ ;  /* 0x000000ff00057c82 */ /* 0x000fca0008000000 */
[----:B------:R-:W-:-:S12]  /*3240*/  ULEA UR6, UR4, UR6, 0x18 ;  /* 0x0000000604067291 */ /* 0x000fd8000f8ec0ff */
.L_x_54:
[----:B------:R-:W-:Y:S02]  /*3250*/  LEA R0, R3, UR6, 0x3 ;  /* 0x0000000603007c11 */ /* 0x000fe4000f8e18ff */
[----:B------:R-:W-:-:S03]  /*3260*/  SHF.L.U32 R9, R4, 0x1f, RZ ;  /* 0x0000001f04097819 */ /* 0x000fc600000006ff */
[----:B------:R-:W-:Y:S01]  /*3270*/  VIADD R8, R0, 0xd0 ;  /* 0x000000d000087836 */ /* 0x000fe20000000000 */
[----:B------:R-:W1:Y:S02]  /*3280*/  SYNCS.PHASECHK.TRANS64.TRYWAIT P0, [R0+URZ+0xc0], R9 ;  /* 0x0000c009000075a7 */ /* 0x000e6400080011ff */
[----:B-1----:R-:W-:Y:S05]  /*3290*/  @!P0 BRA `(.L_x_51) ;  /* 0x0000007800348947 */ /* 0x002fea0003800000 */
.L_x_158:
[----:B------:R-:W-:Y:S01]  /*32a0*/  ULEA UR4, UR5, UR6, 0x3 ;  /* 0x0000000605047291 */ /* 0x000fe2000f8e18ff */
[----:B------:R-:W-:Y:S01]  /*32b0*/  PRMT R8, RZ, 0x654, R8 ;  /* 0x00000654ff087816 */ /* 0x000fe20000000008 */
[----:B-1----:R-:W-:Y:S01]  /*32c0*/  @!P2 IMAD.MOV.U32 R9, RZ, RZ, 0x10 ;  /* 0x00000010ff09a424 */ /* 0x002fe200078e00ff */
[----:B------:R-:W-:Y:S01]  /*32d0*/  SHF.L.U32 R11, R12, 0x1f, RZ ;  /* 0x0000001f0c0b7819 */ /* 0x000fe200000006ff */
[----:B------:R-:W-:Y:S01]  /*32e0*/  UIADD3 UR7, UPT, UPT, UR4, 0x80, URZ ;  /* 0x0000008004077890 */ /* 0x000fe2000fffe0ff */
[----:B------:R1:W-:Y:S05]  /*32f0*/  SYNCS.ARRIVE.TRANS64.RED.A1T0 RZ, [R8+URZ], RZ ;  /* 0x000000ff08ff79a7 */ /* 0x0003ea00081004ff */
[----:B------:R-:W-:Y:S01]  /*3300*/  IMAD.U32 R0, RZ, RZ, UR7 ;  /* 0x00000007ff007e24 */ /* 0x000fe2000f8e00ff */
[----:B------:R-:W2:Y:S04]  /*3310*/  SYNCS.PHASECHK.TRANS64.TRYWAIT P0, [UR4+0x90], R11 ;  /* 0x0000900bff0075a7 */ /* 0x000ea80008001104 */
[----:B------:R-:W-:Y:S01]  /*3320*/  PRMT R13, R5, 0x654, R0 ;  /* 0x00000654050d7816 */ /* 0x000fe20000000000 */
[----:B-12---:R-:W-:Y:S06]  /*3330*/  @!P0 BRA `(.L_x_52) ;  /* 0x0000007800208947 */ /* 0x006fec0003800000 */
.L_x_160:
[----:B------:R-:W-:Y:S01]  /*3340*/  ULEA UR8, UR5, UR6, 0x4 ;  /* 0x0000000605087291 */ /* 0x000fe2000f8e20ff */
[----:B------:R-:W-:Y:S01]  /*3350*/  SEL R2, R13, R2, !P2 ;  /* 0x000000020d027207 */ /* 0x000fe20005000000 */
[----:B------:R-:W-:Y:S01]  /*3360*/  UIADD3 UR9, UPT, UPT, UR4, 0x80, URZ ;  /* 0x0000008004097890 */ /* 0x000fe2000fffe0ff */
[----:B-1----:R-:W-:Y:S01]  /*3370*/  LEA R0, R7, UR6, 0x3 ;  /* 0x0000000607007c11 */ /* 0x002fe2000f8e18ff */
[----:B------:R-:W-:Y:S01]  /*3380*/  UIADD3 UR8, UPT, UPT, UR8, 0xf0, URZ ;  /* 0x000000f008087890 */ /* 0x000fe2000fffe0ff */
[----:B------:R1:W-:Y:S01]  /*3390*/  @!P2 SYNCS.ARRIVE.TRANS64.RED RZ, [R2+URZ], R9 ;  /* 0x0000000902ffa9a7 */ /* 0x0003e200080004ff */
[----:B------:R-:W-:Y:S01]  /*33a0*/  UIADD3 UR4, UPT, UPT, UR5, 0x1, URZ ;  /* 0x0000000105047890 */ /* 0x000fe2000fffe0ff */
[----:B------:R-:W-:-:S03]  /*33b0*/  VIADD R3, R3, 0x1 ;  /* 0x0000000103037836 */ /* 0x000fc60000000000 */
[----:B------:R-:W-:Y:S02]  /*33c0*/  UISETP.NE.AND UP0, UPT, UR4, 0x2, UPT ;  /* 0x000000020400788c */ /* 0x000fe4000bf05270 */
[----:B------:R-:W-:Y:S01]  /*33d0*/  ISETP.NE.AND P0, PT, R3, 0x2, PT ;  /* 0x000000020300780c */ /* 0x000fe20003f05270 */
[----:B------:R-:W-:Y:S06]  /*33e0*/  UGETNEXTWORKID.BROADCAST [UR8], [UR9] ;  /* 0x00000000080073ca */ /* 0x000fec0008000100 */
[----:B------:R-:W-:Y:S02]  /*33f0*/  USEL UR7, URZ, 0x1, UP0 ;  /* 0x00000001ff077887 */ /* 0x000fe40008000000 */
[----:B------:R-:W-:-:S04]  /*3400*/  USEL UR5, UR4, URZ, UP0 ;  /* 0x000000ff04057287 */ /* 0x000fc80008000000 */
[----:B------:R-:W-:Y:S02]  /*3410*/  LOP3.LUT R12, R12, UR7, RZ, 0x3c, !PT ;  /* 0x000000070c0c7c12 */ /* 0x000fe4000f8e3cff */
[----:B-1----:R-:W-:-:S04]  /*3420*/  SHF.L.U32 R9, R6, 0x1f, RZ ;  /* 0x0000001f06097819 */ /* 0x002fc800000006ff */
[----:B------:R-:W1:Y:S02]  /*3430*/  SYNCS.PHASECHK.TRANS64.TRYWAIT P1, [R0+URZ+0x80], R9 ;  /* 0x00008009000075a7 */ /* 0x000e6400080211ff */
[----:B-1----:R-:W-:Y:S05]  /*3440*/  @!P1 BRA `(.L_x_53) ;  /* 0x0000007400f49947 */ /* 0x002fea0003800000 */
.L_x_161:
[C---:B------:R-:W-:Y:S01]  /*3450*/  LEA R8, R7.reuse, UR6, 0x4 ;  /* 0x0000000607087c11 */ /* 0x040fe2000f8e20ff */
[----:B------:R-:W-:Y:S01]  /*3460*/  VIADD R7, R7, 0x1 ;  /* 0x0000000107077836 */ /* 0x000fe20000000000 */
[----:B------:R-:W-:Y:S01]  /*3470*/  SEL R3, R3, RZ, P0 ;  /* 0x000000ff03037207 */ /* 0x000fe20000000000 */
[----:B-1----:R-:W-:-:S03]  /*3480*/  VIADD R0, R0, 0x90 ;  /* 0x0000009000007836 */ /* 0x002fc60000000000 */
[----:B------:R-:W1:Y:S01]  /*3490*/  LDS.128 R8, [R8+0xf0] ;  /* 0x0000f00008087984 */ /* 0x000e620000000c00 */
[C---:B------:R-:W-:Y:S02]  /*34a0*/  ISETP.NE.AND P1, PT, R7.reuse, 0x2, PT ;  /* 0x000000020700780c */ /* 0x040fe40003f25270 */
[----:B------:R-:W-:Y:S01]  /*34b0*/  PRMT R0, RZ, 0x654, R0 ;  /* 0x00000654ff007816 */ /* 0x000fe20000000000 */
[----:B------:R-:W-:Y:S01]  /*34c0*/  @!PT LDS RZ, [RZ] ;  /* 0x00000000fffff984 */ /* 0x000fe20000000800 */
[----:B------:R-:W-:Y:S01]  /*34d0*/  @!PT LDS RZ, [RZ] ;  /* 0x00000000fffff984 */ /* 0x000fe20000000800 */
[----:B------:R-:W-:Y:S01]  /*34e0*/  @!PT LDS RZ, [RZ] ;  /* 0x00000000fffff984 */ /* 0x000fe20000000800 */
[----:B------:R-:W-:Y:S01]  /*34f0*/  @!PT LDS RZ, [RZ] ;  /* 0x00000000fffff984 */ /* 0x000fe20000000800 */
[----:B------:R2:W-:Y:S06]  /*3500*/  MEMBAR.ALL.CTA ;  /* 0x0000000000007992 */ /* 0x0005ec0000008000 */
[----:B--2---:R-:W2:Y:S01]  /*3510*/  FENCE.VIEW.ASYNC.S ;  /* 0x00000000000073c6 */ /* 0x004ea20000000000 */
[----:B------:R-:W-:Y:S01]  /*3520*/  SEL R7, R7, RZ, P1 ;  /* 0x000000ff07077207 */ /* 0x000fe20000800000 */
[----:B--2---:R2:W-:Y:S01]  /*3530*/  SYNCS.ARRIVE.TRANS64.RED.A1T0 RZ, [R0+URZ], RZ ;  /* 0x000000ff00ff79a7 */ /* 0x0045e200081004ff */
[----:B-1----:R-:W-:-:S02]  /*3540*/  LOP3.LUT P3, RZ, R10, 0x1, RZ, 0xc0, !PT ;  /* 0x000000010aff7812 */ /* 0x002fc4000786c0ff */
[----:B------:R-:W-:Y:S02]  /*3550*/  SEL R9, RZ, 0x1, P0 ;  /* 0x00000001ff097807 */ /* 0x000fe40000000000 */
[----:B------:R-:W-:Y:S02]  /*3560*/  SEL R11, RZ, 0x1, P1 ;  /* 0x00000001ff0b7807 */ /* 0x000fe40000800000 */
[----:B------:R-:W-:Y:S02]  /*3570*/  LOP3.LUT R4, R4, R9, RZ, 0x3c, !PT ;  /* 0x0000000904047212 */ /* 0x000fe400078e3cff */
[----:B------:R-:W-:-:S05]  /*3580*/  LOP3.LUT R6, R6, R11, RZ, 0x3c, !PT ;  /* 0x0000000b06067212 */ /* 0x000fca00078e3cff */
[----:B--2---:R-:W-:Y:S05]  /*3590*/  @P3 BRA `(.L_x_54) ;  /* 0xfffffffc002c3947 */ /* 0x004fea000383ffff */
[----:B------:R-:W-:Y:S01]  /*35a0*/  ULEA UR4, UR5, UR6, 0x3 ;  /* 0x0000000605047291 */ /* 0x000fe2000f8e18ff */
[----:B------:R-:W-:-:S08]  /*35b0*/  SHF.L.U32 R3, R12, 0x1f, RZ ;  /* 0x0000001f0c037819 */ /* 0x000fd000000006ff */
[----:B------:R-:W1:Y:S02]  /*35c0*/  SYNCS.PHASECHK.TRANS64 P0, [UR4+0x90], R3 ;  /* 0x00009003ff0075a7 */ /* 0x000e640008001004 */
[----:B-1----:R-:W-:Y:S05]  /*35d0*/  @P0 BRA `(.L_x_55) ;  /* 0x0000000000080947 */ /* 0x002fea0003800000 */
[----:B------:R-:W1:Y:S02]  /*35e0*/  SYNCS.PHASECHK.TRANS64.TRYWAIT P0, [UR4+0x90], R3 ;  /* 0x00009003ff0075a7 */ /* 0x000e640008001104 */
[----:B-1----:R-:W-:Y:S05]  /*35f0*/  @!P0 BRA `(.L_x_56) ;  /* 0x00000074009c8947 */ /* 0x002fea0003800000 */
.L_x_55:
[----:B------:R-:W-:-:S04]  /*3600*/  UIADD3 UR7, UPT, UPT, UR5, 0x1, URZ ;  /* 0x0000000105077890 */ /* 0x000fc8000fffe0ff */
[----:B------:R-:W-:-:S04]  /*3610*/  UISETP.NE.AND UP0, UPT, UR7, 0x2, UPT ;  /* 0x000000020700788c */ /* 0x000fc8000bf05270 */
[----:B------:R-:W-:Y:S02]  /*3620*/  USEL UR8, URZ, 0x1, UP0 ;  /* 0x00000001ff087887 */ /* 0x000fe40008000000 */
[----:B------:R-:W-:-:S04]  /*3630*/  USEL UR7, UR7, URZ, UP0 ;  /* 0x000000ff07077287 */ /* 0x000fc80008000000 */
[----:B------:R-:W-:Y:S01]  /*3640*/  ULEA UR7, UR7, UR6, 0x3 ;  /* 0x0000000607077291 */ /* 0x000fe2000f8e18ff */
[----:B-1----:R-:W-:-:S04]  /*3650*/  LOP3.LUT R3, R12, UR8, RZ, 0x3c, !PT ;  /* 0x000000080c037c12 */ /* 0x002fc8000f8e3cff */
[----:B------:R-:W-:-:S04]  /*3660*/  SHF.L.U32 R0, R3, 0x1f, RZ ;  /* 0x0000001f03007819 */ /* 0x000fc800000006ff */
[----:B------:R-:W1:Y:S02]  /*3670*/  SYNCS.PHASECHK.TRANS64 P0, [UR7+0x90], R0 ;  /* 0x00009000ff0075a7 */ /* 0x000e640008001007 */
[----:B-1----:R-:W-:Y:S05]  /*3680*/  @P0 EXIT ;  /* 0x000000000000094d */ /* 0x002fea0003800000 */
[----:B------:R-:W-:Y:S02]  /*3690*/  SHF.L.U32 R3, R3, 0x1f, RZ ;  /* 0x0000001f03037819 */ /* 0x000fe400000006ff */
[----:B------:R-:W-:-:S07]  /*36a0*/  MOV R0, UR7 ;  /* 0x0000000700007c02 */ /* 0x000fce0008000f00 */
.L_x_57:
[----:B-1----:R1:W2:Y:S02]  /*36b0*/  SYNCS.PHASECHK.TRANS64.TRYWAIT P0, [R0+URZ+0x90], R3 ;  /* 0x00009003000075a7 */ /* 0x0022a400080011ff */
[----:B--2---:R-:W-:Y:S05]  /*36c0*/  @!P0 NANOSLEEP.SYNCS 0x989680 ;  /* 0x009896800000895d */ /* 0x004fea0003900000 */
[----:B------:R-:W2:Y:S02]  /*36d0*/  @!P0 SYNCS.PHASECHK.TRANS64 P0, [R0+URZ+0x90], R3 ;  /* 0x00009003000085a7 */ /* 0x000ea400080010ff */
[----:B--2---:R-:W-:Y:S05]  /*36e0*/  @P0 EXIT ;  /* 0x000000000000094d */ /* 0x004fea0003800000 */
[----:B------:R-:W-:Y:S05]  /*36f0*/  BRA `(.L_x_57) ;  /* 0xfffffffc00ec7947 */ /* 0x000fea000383ffff */
.L_x_50:
[----:B------:R-:W-:Y:S05]  /*3700*/  BRA.U UP4, `(.L_x_58) ;  /* 0x0000001904e47547 */ /* 0x000fea000b800000 */
[----:B------:R-:W-:Y:S01]  /*3710*/  R2UR UR7, R84 ;  /* 0x00000000540772ca */ /* 0x000fe200000e0000 */
[----:B------:R-:W-:Y:S01]  /*3720*/  UMOV UR4, 0x40 ;  /* 0x0000004000047882 */ /* 0x000fe20000000000 */
[----:B------:R-:W-:Y:S01]  /*3730*/  NOP ;  /* 0x0000000000007918 */ /* 0x000fe20000000000 */
[----:B------:R-:W-:-:S10]  /*3740*/  UMOV UR6, 0x400 ;  /* 0x0000040000067882 */ /* 0x000fd40000000000 */
[----:B------:R-:W-:Y:S02]  /*3750*/  ULEA UR5, UR7, UR4, 0x18 ;  /* 0x0000000407057291 */ /* 0x000fe4000f8ec0ff */
[----:B------:R-:W-:-:S07]  /*3760*/  ULEA UR6, UR7, UR6, 0x18 ;  /* 0x0000000607067291 */ /* 0x000fce000f8ec0ff */
[----:B------:R-:W1:Y:S02]  /*3770*/  LDS.U8 R5, [UR5+0x1c] ;  /* 0x00001c05ff057984 */ /* 0x000e640008000000 */
[----:B-1----:R-:W-:-:S13]  /*3780*/  ISETP.NE.AND P0, PT, R5, RZ, PT ;  /* 0x000000ff0500720c */ /* 0x002fda0003f05270 */
[----:B------:R-:W-:Y:S05]  /*3790*/  @P0 BRA `(.L_x_59) ;  /* 0x0000000400180947 */ /* 0x000fea0003800000 */
[----:B------:R-:W-:Y:S01]  /*37a0*/  R2UR UR4, R4 ;  /* 0x00000000040472ca */ /* 0x000fe200000e0000 */
[----:B------:R-:W-:-:S12]  /*37b0*/  UIADD3 UR7, UPT, UPT, UR5, 0x8, URZ ;  /* 0x0000000805077890 */ /* 0x000fd8000fffe0ff */
[----:B------:R-:W-:-:S09]  /*37c0*/  UISETP.NE.U32.AND UP1, UPT, UR4, 0x1, UPT ;  /* 0x000000010400788c */ /* 0x000fd2000bf25070 */
[----:B------:R-:W-:Y:S05]  /*37d0*/  BRA.U !UP1, `(.L_x_60) ;  /* 0x0000000109a47547 */ /* 0x000fea000b800000 */
[----:B------:R-:W-:Y:S01]  /*37e0*/  ELECT P0, URZ, PT ;  /* 0x0000000000ff782f */ /* 0x000fe20003800000 */
[----:B------:R-:W-:-:S12]  /*37f0*/  BSSY B0, `(.L_x_60) ;  /* 0x0000027000007945 */ /* 0x000fd80003800000 */
[----:B------:R-:W-:Y:S05]  /*3800*/  @!P0 BRA `(.L_x_61) ;  /* 0x0000000000948947 */ /* 0x000fea0003800000 */
[----:B------:R-:W-:-:S05]  /*3810*/  UMOV UR4, 0x10 ;  /* 0x0000001000047882 */ /* 0x000fca0000000000 */
[----:B------:R-:W-:Y:S04]  /*3820*/  DEPBAR.LE SB1, 0x36 ;  /* 0x00009d800000791a */ /* 0x000fe80000000000 */
[----:B------:R-:W1:Y:S02]  /*3830*/  UTCATOMSWS.2CTA.FIND_AND_SET.ALIGN UP0, UR4, UR4 ;  /* 0x00000004000475e3 */ /* 0x000e640008200800 */
[----:B-1----:R-:W-:Y:S01]  /*3840*/  MOV R12, UR4 ;  /* 0x00000004000c7c02 */ /* 0x002fe20008000f00 */
[----:B------:R-:W-:Y:S06]  /*3850*/  BRA.U UP0, `(.L_x_62) ;  /* 0x0000000100187547 */ /* 0x000fec000b800000 */
.L_x_63:
[----:B------:R-:W-:Y:S05]  /*3860*/  NANOSLEEP 0x64 ;  /* 0x000000640000795d */ /* 0x000fea0003800000 */
[----:B------:R-:W-:-:S05]  /*3870*/  UMOV UR4, 0x10 ;  /* 0x0000001000047882 */ /* 0x000fca0000000000 */
[----:B------:R-:W-:Y:S04]  /*3880*/  DEPBAR.LE SB1, 0x36 ;  /* 0x00009d800000791a */ /* 0x000fe80000000000 */
[----:B------:R-:W1:Y:S02]  /*3890*/  UTCATOMSWS.2CTA.FIND_AND_SET.ALIGN UP0, UR4, UR4 ;  /* 0x00000004000475e3 */ /* 0x000e640008200800 */
[----:B-1----:R-:W-:Y:S01]  /*38a0*/  MOV R12, UR4 ;  /* 0x00000004000c7c02 */ /* 0x002fe20008000f00 */
[----:B------:R-:W-:Y:S05]  /*38b0*/  BRA.U !UP0, `(.L_x_63) ;  /* 0xfffffffd08e87547 */ /* 0x000fea000b83ffff */
.L_x_62:
[----:B------:R-:W1:Y:S01]  /*38c0*/  LDS R8, [UR5+0x10] ;  /* 0x00001005ff087984 */ /* 0x000e620008000800 */
[----:B------:R-:W-:Y:S01]  /*38d0*/  R2UR UR4, R3 ;  /* 0x00000000030472ca */ /* 0x000fe200000e0000 */
[----:B------:R-:W-:-:S04]  /*38e0*/  IMAD.U32 R5, RZ, RZ, UR6 ;  /* 0x00000006ff057e24 */ /* 0x000fc8000f8e00ff */
[----:B------:R-:W-:-:S08]  /*38f0*/  VIADD R5, R5, 0x110 ;  /* 0x0000011005057836 */ /* 0x000fd00000000000 */
[----:B------:R-:W-:Y:S02]  /*3900*/  MOV R6, UR4 ;  /* 0x0000000400067c02 */ /* 0x000fe40008000f00 */
[----:B-1----:R-:W-:-:S04]  /*3910*/  SHF.L.U32 R8, R8, 0x1f, RZ ;  /* 0x0000001f08087819 */ /* 0x002fc800000006ff */
[----:B------:R-:W1:Y:S02]  /*3920*/  SYNCS.PHASECHK.TRANS64.TRYWAIT P0, [UR5+0x8], R8 ;  /* 0x00000808ff0075a7 */ /* 0x000e640008001105 */
[----:B-1----:R-:W-:Y:S05]  /*3930*/  @P0 BRA `(.L_x_64) ;  /* 0x0000000000080947 */ /* 0x002fea0003800000 */
[----:B------:R-:W1:Y:S02]  /*3940*/  SYNCS.PHASECHK.TRANS64.TRYWAIT P0, [UR5+0x8], R8 ;  /* 0x00000808ff0075a7 */ /* 0x000e640008001105 */
[----:B-1----:R-:W-:Y:S05]  /*3950*/  @!P0 BRA `(.L_x_65) ;  /* 0x0000007000dc8947 */ /* 0x002fea0003800000 */
.L_x_64:
[----:B------:R-:W-:Y:S01]  /*3960*/  R2UR UR4, R3 ;  /* 0x00000000030472ca */ /* 0x000fe200000e0000 */
[----:B------:R-:W-:Y:S01]  /*3970*/  IMAD.MOV.U32 R9, RZ, RZ, 0xffff ;  /* 0x0000ffffff097424 */ /* 0x000fe200078e00ff */
[----:B------:R-:W-:Y:S01]  /*3980*/  PRMT R6, R6, 0x654, R5 ;  /* 0x0000065406067816 */ /* 0x000fe20000000005 */
[----:B------:R-:W-:Y:S02]  /*3990*/  HFMA2 R5, -RZ, RZ, 0, 5.9604644775390625e-08 ;  /* 0x00000001ff057431 */ /* 0x000fe400000001ff */
[----:B-1----:R-:W-:Y:S02]  /*39a0*/  IMAD.MOV.U32 R8, RZ, RZ, 0x4 ;  /* 0x00000004ff087424 */ /* 0x002fe400078e00ff */
[----:B------:R-:W-:Y:S01]  /*39b0*/  IMAD.SHL.U32 R11, R12, 0x20, RZ ;  /* 0x000000200c0b7824 */ /* 0x000fe200078e00ff */
[----:B------:R-:W-:-:S05]  /*39c0*/  SHF.L.U32 R10, R9, R12, RZ ;  /* 0x0000000c090a7219 */ /* 0x000fca00000006ff */
[----:B------:R-:W-:Y:S01]  /*39d0*/  UPRMT UR4, UR4, 0x654, UR7 ;  /* 0x0000065404047896 */ /* 0x000fe20008000007 */
[----:B------:R-:W-:-:S05]  /*39e0*/  SHF.L.U32 R9, R5, R12, RZ ;  /* 0x0000000c05097219 */ /* 0x000fca00000006ff */
[----:B------:R-:W-:-:S03]  /*39f0*/  MOV R7, UR4 ;  /* 0x0000000400077c02 */ /* 0x000fc60008000f00 */
[----:B------:R1:W-:Y:S01]  /*3a00*/  SYNCS.ARRIVE.TRANS64.RED RZ, [UR4], R8 ;  /* 0x00000008ffff79a7 */ /* 0x0003e20008000404 */
[----:B------:R1:W-:Y:S04]  /*3a10*/  STS [UR6+0x110], R11 ;  /* 0x0001100bff007988 */ /* 0x0003e80008000806 */
[----:B------:R1:W-:Y:S04]  /*3a20*/  STAS [R6.64], R12 ;  /* 0x0000000c06007dbd */ /* 0x0003e8000c0008ff */
[----:B------:R1:W-:Y:S04]  /*3a30*/  ATOMS.OR RZ, [UR5+0x14], R10 ;  /* 0x0000140affff798c */ /* 0x0003e8000b000005 */
[----:B------:R1:W-:Y:S04]  /*3a40*/  ATOMS.OR RZ, [UR5+0x18], R9 ;  /* 0x00001809ffff798c */ /* 0x0003e8000b000005 */
[----:B------:R1:W-:Y:S02]  /*3a50*/  ATOMS.XOR RZ, [UR5+0x10], R5 ;  /* 0x00001005ffff798c */ /* 0x0003e4000b800005 */
.L_x_61:
[----:B------:R-:W-:Y:S05]  /*3a60*/  BSYNC B0 ;  /* 0x0000000000007941 */ /* 0x000fea0003800000 */
.L_x_60:
[----:B------:R-:W-:Y:S05]  /*3a70*/  BRA.U UP1, `(.L_x_66) ;  /* 0x0000000101707547 */ /* 0x000fea000b800000 */
[----:B------:R-:W-:-:S03]  /*3a80*/  UMOV UR4, 0xffffffff ;  /* 0xffffffff00047882 */ /* 0x000fc60000000000 */
[----:B------:R-:W-:Y:S05]  /*3a90*/  BRA.DIV UR4, `(.L_x_67) ;  /* 0x0000007204a47947 */ /* 0x000fea000b800000 */
[----:B------:R-:W-:-:S13]  /*3aa0*/  ELECT P0, URZ, PT ;  /* 0x0000000000ff782f */ /* 0x000fda0003800000 */
.L_x_165:
[----:B------:R-:W-:Y:S05]  /*3ab0*/  @!P0 BRA `(.L_x_66) ;  /* 0x0000000000608947 */ /* 0x000fea0003800000 */
[----:B-1----:R-:W1:Y:S02]  /*3ac0*/  LDS R6, [UR5+0x10] ;  /* 0x00001005ff067984 */ /* 0x002e640008000800 */
[----:B-1----:R-:W-:-:S04]  /*3ad0*/  SHF.L.U32 R6, R6, 0x1f, RZ ;  /* 0x0000001f06067819 */ /* 0x002fc800000006ff */
[----:B------:R-:W1:Y:S02]  /*3ae0*/  SYNCS.PHASECHK.TRANS64.TRYWAIT P0, [UR5+0x8], R6 ;  /* 0x00000806ff0075a7 */ /* 0x000e640008001105 */
[----:B-1----:R-:W-:Y:S05]  /*3af0*/  @P0 BRA `(.L_x_68) ;  /* 0x0000000000080947 */ /* 0x002fea0003800000 */
[----:B------:R-:W1:Y:S02]  /*3b00*/  SYNCS.PHASECHK.TRANS64.TRYWAIT P0, [UR5+0x8], R6 ;  /* 0x00000806ff0075a7 */ /* 0x000e640008001105 */
[----:B-1----:R-:W-:Y:S05]  /*3b10*/  @!P0 BRA `(.L_x_69) ;  /* 0x0000007000a88947 */ /* 0x002fea0003800000 */
.L_x_68:
[----:B------:R-:W2:Y:S01]  /*3b20*/  LDS R8, [UR6+0x110] ;  /* 0x00011006ff087984 */ /* 0x000ea20008000800 */
[----:B------:R-:W-:Y:S01]  /*3b30*/  R2UR UR4, R3 ;  /* 0x00000000030472ca */ /* 0x000fe200000e0000 */
[----:B-1----:R-:W-:Y:S02]  /*3b40*/  IMAD.MOV.U32 R6, RZ, RZ, 0xffff ;  /* 0x0000ffffff067424 */ /* 0x002fe400078e00ff */
[----:B------:R-:W-:-:S10]  /*3b50*/  IMAD.MOV.U32 R5, RZ, RZ, 0x1 ;  /* 0x00000001ff057424 */ /* 0x000fd400078e00ff */
[----:B------:R-:W-:Y:S01]  /*3b60*/  UPRMT UR4, UR4, 0x654, UR7 ;  /* 0x0000065404047896 */ /* 0x000fe20008000007 */
[----:B--2---:R-:W-:Y:S01]  /*3b70*/  IMAD.SHL.U32 R7, R8, 0x20, RZ ;  /* 0x0000002008077824 */ /* 0x004fe200078e00ff */
[-C--:B------:R-:W-:Y:S02]  /*3b80*/  SHF.L.U32 R6, R6, R8.reuse, RZ ;  /* 0x0000000806067219 */ /* 0x080fe400000006ff */
[----:B------:R-:W-:Y:S02]  /*3b90*/  SHF.L.U32 R8, R5, R8, RZ ;  /* 0x0000000805087219 */ /* 0x000fe400000006ff */
[----:B------:R2:W-:Y:S04]  /*3ba0*/  STS [UR6+0x110], R7 ;  /* 0x00011007ff007988 */ /* 0x0005e80008000806 */
[----:B------:R2:W-:Y:S04]  /*3bb0*/  ATOMS.OR RZ, [UR5+0x14], R6 ;  /* 0x00001406ffff798c */ /* 0x0005e8000b000005 */
[----:B------:R2:W-:Y:S01]  /*3bc0*/  ATOMS.OR RZ, [UR5+0x18], R8 ;  /* 0x00001808ffff798c */ /* 0x0005e2000b000005 */
[----:B------:R-:W-:Y:S03]  /*3bd0*/  SYNCS.ARRIVE.TRANS64.RED.A1T0 RZ, [UR4], RZ ;  /* 0x000000ffffff79a7 */ /* 0x000fe60008100404 */
[----:B------:R2:W-:Y:S01]  /*3be0*/  ATOMS.XOR RZ, [UR5+0x10], R5 ;  /* 0x00001005ffff798c */ /* 0x0005e2000b800005 */
[----:B------:R-:W-:Y:S05]  /*3bf0*/  BRA `(.L_x_66) ;  /* 0x0000000000107947 */ /* 0x000fea0003800000 */
.L_x_59:
[----:B------:R-:W-:Y:S02]  /*3c00*/  MOV R5, 0xffffffff ;  /* 0xffffffff00057802 */ /* 0x000fe40000000f00 */
[----:B------:R-:W-:-:S03]  /*3c10*/  MOV R6, 0x3c40 ;  /* 0x00003c4000067802 */ /* 0x000fc60000000f00 */
[----:B------:R1:W-:Y:S04]  /*3c20*/  STS [UR6+0x110], R5 ;  /* 0x00011005ff007988 */ /* 0x0003e80008000806 */
[----:B-1---5:R-:W-:Y:S05]  /*3c30*/  CALL.REL.NOINC `($__internal_1_$__cuda_sm10x_tcgen05_guardrail_trap_phase_invalid_during_alloc) ;  /* 0x00000078004c7944 */ /* 0x022fea0003c00000 */
.L_x_66:
[----:B------:R-:W-:Y:S05]  /*3c40*/  WARPSYNC.ALL ;  /* 0x0000000000007948 */ /* 0x000fea0003800000 */
[----:B------:R-:W3:Y:S01]  /*3c50*/  S2UR UR4, SR_CgaCtaId ;  /* 0x00000000000479c3 */ /* 0x000ee20000008800 */
[----:B------:R-:W-:Y:S01]  /*3c60*/  UMOV UR49, 0x400 ;  /* 0x0000040000317882 */ /* 0x000fe20000000000 */
[----:B------:R-:W-:-:S06]  /*3c70*/  NOP ;  /* 0x0000000000007918 */ /* 0x000fcc0000000000 */
[----:B------:R-:W-:Y:S06]  /*3c80*/  BAR.ARV 0x6, 0xa0 ;  /* 0x0182800000007b1d */ /* 0x000fec0000002000 */
[----:B------:R-:W4:Y:S01]  /*3c90*/  LDCU UR7, c[0x0][0x38c] ;  /* 0x00007180ff0777ac */ /* 0x000f220008000800 */
[----:B------:R-:W-:Y:S01]  /*3ca0*/  R2UR UR5, R4 ;  /* 0x00000000040572ca */ /* 0x000fe200000e0000 */
[----:B------:R-:W-:Y:S01]  /*3cb0*/  HFMA2 R24, -RZ, RZ, 0, 5.9604644775390625e-08 ;  /* 0x00000001ff187431 */ /* 0x000fe200000001ff */
[----:B------:R-:W-:Y:S02]  /*3cc0*/  LOP3.LUT R2, R2, 0xffff, RZ, 0xc0, !PT ;  /* 0x0000ffff02027812 */ /* 0x000fe400078ec0ff */
[----:B------:R-:W-:-:S02]  /*3cd0*/  CS2R R22, SRZ ;  /* 0x0000000000167805 */ /* 0x000fc4000001ff00 */
[----:B------:R-:W-:Y:S01]  /*3ce0*/  LOP3.LUT R0, R0, 0xffff, RZ, 0xc0, !PT ;  /* 0x0000ffff00007812 */ /* 0x000fe200078ec0ff */
[----:B------:R-:W-:Y:S01]  /*3cf0*/  UMOV UR47, URZ ;  /* 0x000000ff002f7c82 */ /* 0x000fe20008000000 */
[----:B------:R-:W-:Y:S01]  /*3d00*/  UMOV UR46, URZ ;  /* 0x000000ff002e7c82 */ /* 0x000fe20008000000 */
[----:B------:R-:W-:Y:S01]  /*3d10*/  UMOV UR58, URZ ;  /* 0x000000ff003a7c82 */ /* 0x000fe20008000000 */
[----:B------:R-:W-:Y:S01]  /*3d20*/  UMOV UR56, URZ ;  /* 0x000000ff00387c82 */ /* 0x000fe20008000000 */
[----:B---3--:R-:W-:Y:S01]  /*3d30*/  ULEA UR49, UR4, UR49, 0x18 ;  /* 0x0000003104317291 */ /* 0x008fe2000f8ec0ff */
[----:B------:R-:W-:Y:S02]  /*3d40*/  UMOV UR54, URZ ;  /* 0x000000ff00367c82 */ /* 0x000fe40008000000 */
[----:B------:R-:W-:Y:S01]  /*3d50*/  UMOV UR4, URZ ;  /* 0x000000ff00047c82 */ /* 0x000fe20008000000 */
[----:B------:R-:W-:Y:S01]  /*3d60*/  UISETP.NE.AND UP2, UPT, UR5, URZ, UPT ;  /* 0x000000ff0500728c */ /* 0x000fe2000bf45270 */
[----:B------:R-:W-:Y:S01]  /*3d70*/  IMAD.U32 R14, RZ, RZ, UR4 ;  /* 0x00000004ff0e7e24 */ /* 0x000fe2000f8e00ff */
[----:B------:R-:W-:-:S02]  /*3d80*/  UIADD3 UR6, UPT, UPT, UR49, 0x8400, URZ ;  /* 0x0000840031067890 */ /* 0x000fc4000fffe0ff */
[----:B----4-:R-:W-:Y:S01]  /*3d90*/  UIADD3 UR7, UPT, UPT, UR7, 0xff, URZ ;  /* 0x000000ff07077890 */ /* 0x010fe2000fffe0ff */
[----:B-12---:R-:W1:Y:S01]  /*3da0*/  LDS R5, [UR49+0x110] ;  /* 0x00011031ff057984 */ /* 0x006e620008000800 */
[----:B------:R-:W-:Y:S02]  /*3db0*/  UIADD3 UR5, UPT, UPT, UR49, 0x20400, URZ ;  /* 0x0002040031057890 */ /* 0x000fe4000fffe0ff */
[----:B------:R-:W-:Y:S02]  /*3dc0*/  USHF.R.S32.HI UR4, URZ, 0x1f, UR7 ;  /* 0x0000001fff047899 */ /* 0x000fe40008011407 */
[----:B------:R-:W-:Y:S02]  /*3dd0*/  UIADD3 UR10, UPT, UPT, UR49, 0x2d000, URZ ;  /* 0x0002d000310a7890 */ /* 0x000fe4000fffe0ff */
[----:B------:R-:W-:Y:S02]  /*3de0*/  UIADD3 UR8, UPT, UPT, UR49, 0x2c400, URZ ;  /* 0x0002c40031087890 */ /* 0x000fe4000fffe0ff */
[----:B------:R-:W-:-:S02]  /*3df0*/  USHF.R.U32.HI UR9, URZ, 0x4, UR6 ;  /* 0x00000004ff097899 */ /* 0x000fc40008011606 */
[----:B------:R-:W-:Y:S02]  /*3e00*/  ULEA.HI UR7, UR4, UR7, URZ, 0x8 ;  /* 0x0000000704077291 */ /* 0x000fe4000f8f40ff */
[----:B------:R-:W-:Y:S02]  /*3e10*/  USHF.R.U32.HI UR6, URZ, 0x4, UR5 ;  /* 0x00000004ff067899 */ /* 0x000fe40008011605 */
[----:B------:R-:W-:Y:S02]  /*3e20*/  USHF.R.U32.HI UR4, URZ, 0x4, UR10 ;  /* 0x00000004ff047899 */ /* 0x000fe4000801160a */
[----:B------:R-:W-:Y:S02]  /*3e30*/  USHF.R.U32.HI UR5, URZ, 0x4, UR8 ;  /* 0x00000004ff057899 */ /* 0x000fe40008011608 */
[----:B------:R-:W-:Y:S02]  /*3e40*/  ULOP3.LUT UR6, UR6, 0x3fff, URZ, 0xc0, !UPT ;  /* 0x00003fff06067892 */ /* 0x000fe4000f8ec0ff */
[----:B------:R-:W-:-:S02]  /*3e50*/  ULOP3.LUT UR9, UR9, 0x3fff, URZ, 0xc0, !UPT ;  /* 0x00003fff09097892 */ /* 0x000fc4000f8ec0ff */
[----:B------:R-:W-:Y:S02]  /*3e60*/  ULOP3.LUT UR4, UR4, 0x3fff, URZ, 0xc0, !UPT ;  /* 0x00003fff04047892 */ /* 0x000fe4000f8ec0ff */
[----:B------:R-:W-:Y:S02]  /*3e70*/  ULOP3.LUT UR5, UR5, 0x3fff, URZ, 0xc0, !UPT ;  /* 0x00003fff05057892 */ /* 0x000fe4000f8ec0ff */
[----:B------:R-:W-:Y:S02]  /*3e80*/  USHF.R.S32.HI UR20, URZ, 0x8, UR7 ;  /* 0x00000008ff147899 */ /* 0x000fe40008011407 */
[----:B------:R-:W-:Y:S02]  /*3e90*/  ULOP3.LUT UR6, UR6, 0x10000, URZ, 0xfc, !UPT ;  /* 0x0001000006067892 */ /* 0x000fe4000f8efcff */
[----:B------:R-:W-:Y:S02]  /*3ea0*/  ULOP3.LUT UR7, UR9, 0x10000, URZ, 0xfc, !UPT ;  /* 0x0001000009077892 */ /* 0x000fe4000f8efcff */
[----:B------:R-:W-:-:S02]  /*3eb0*/  ULOP3.LUT UR4, UR4, 0x10000, URZ, 0xfc, !UPT ;  /* 0x0001000004047892 */ /* 0x000fc4000f8efcff */
[----:B------:R-:W-:Y:S01]  /*3ec0*/  ULOP3.LUT UR5, UR5, 0x10000, URZ, 0xfc, !UPT ;  /* 0x0001000005057892 */ /* 0x000fe2000f8efcff */
[----:B------:R-:W-:Y:S01]  /*3ed0*/  IMAD.U32 R7, RZ, RZ, UR6 ;  /* 0x00000006ff077e24 */ /* 0x000fe2000f8e00ff */
[----:B------:R-:W-:Y:S01]  /*3ee0*/  MOV R6, UR7 ;  /* 0x0000000700067c02 */ /* 0x000fe20008000f00 */
[----:B------:R-:W-:Y:S01]  /*3ef0*/  UISETP.LT.AND UP0, UPT, UR20, 0x1, UPT ;  /* 0x000000011400788c */ /* 0x000fe2000bf01270 */
[----:B------:R-:W-:Y:S01]  /*3f00*/  MOV R13, UR4 ;  /* 0x00000004000d7c02 */ /* 0x000fe20008000f00 */
[----:B------:R-:W-:Y:S01]  /*3f10*/  UMOV UR52, URZ ;  /* 0x000000ff00347c82 */ /* 0x000fe20008000000 */
[----:B-1----:R-:W-:Y:S01]  /*3f20*/  R2UR UR45, R5 ;  /* 0x00000000052d72ca */ /* 0x002fe200000e0000 */
[----:B------:R-:W-:Y:S02]  /*3f30*/  IMAD.U32 R12, RZ, RZ, UR5 ;  /* 0x00000005ff0c7e24 */ /* 0x000fe4000f8e00ff */
[----:B------:R-:W-:Y:S01]  /*3f40*/  IMAD.U32 R5, RZ, RZ, UR20 ;  /* 0x00000014ff057e24 */ /* 0x000fe2000f8e00ff */
[----:B------:R-:W-:-:S06]  /*3f50*/  USEL UR20, UR20, 0x1, !UP0 ;  /* 0x0000000114147887 */ /* 0x000fcc000c000000 */
[----:B------:R-:W-:-:S03]  /*3f60*/  IMAD.U32 R19, RZ, RZ, UR20 ;  /* 0x00000014ff137e24 */ /* 0x000fc6000f8e00ff */
[----:B------:R-:W-:Y:S02]  /*3f70*/  UIADD3 UR16, UPT, UPT, UR45, 0x40000100, URZ ;  /* 0x400001002d107890 */ /* 0x000fe4000fffe0ff */
[----:B------:R-:W-:Y:S02]  /*3f80*/  UIADD3 UR76, UPT, UPT, UR45, -0x7fffff00, URZ ;  /* 0x800001002d4c7890 */ /* 0x000fe4000fffe0ff */
[----:B------:R-:W-:Y:S02]  /*3f90*/  USHF.R.U32.HI UR10, URZ, 0x11, UR16 ;  /* 0x00000011ff0a7899 */ /* 0x000fe40008011610 */
[----:B------:R-:W-:Y:S01]  /*3fa0*/  USHF.R.U32.HI UR8, URZ, 0x11, UR76 ;  /* 0x00000011ff087899 */ /* 0x000fe2000801164c */
[----:B------:R-:W-:Y:S01]  /*3fb0*/  IMAD.U32 R16, RZ, RZ, UR16 ;  /* 0x00000010ff107e24 */ /* 0x000fe2000f8e00ff */
[----:B------:R-:W-:Y:S02]  /*3fc0*/  ULOP3.LUT UR10, UR10, 0x6000, URZ, 0xc0, !UPT ;  /* 0x000060000a0a7892 */ /* 0x000fe4000f8ec0ff */
[----:B------:R-:W-:-:S02]  /*3fd0*/  ULOP3.LUT UR8, UR8, 0x6000, URZ, 0xc0, !UPT ;  /* 0x0000600008087892 */ /* 0x000fc4000f8ec0ff */
[----:B------:R-:W-:Y:S02]  /*3fe0*/  UIADD3 UR12, UPT, UPT, UR45, 0x100, URZ ;  /* 0x000001002d0c7890 */ /* 0x000fe4000fffe0ff */
[----:B------:R-:W-:Y:S02]  /*3ff0*/  UIADD3 UR14, UPT, UPT, UR45, 0x104, URZ ;  /* 0x000001042d0e7890 */ /* 0x000fe4000fffe0ff */
[----:B------:R-:W-:Y:S02]  /*4000*/  UIADD3 UR15, UPT, UPT, UR45, 0x40000108, URZ ;  /* 0x400001082d0f7890 */ /* 0x000fe4000fffe0ff */
[----:B------:R-:W-:Y:S01]  /*4010*/  UIADD3 UR74, UPT, UPT, UR45, -0x3fffff00, URZ ;  /* 0xc00001002d4a7890 */ /* 0x000fe2000fffe0ff */
[----:B------:R-:W-:Y:S01]  /*4020*/  MOV R21, UR12 ;  /* 0x0000000c00157c02 */ /* 0x000fe20008000f00 */
[----:B------:R-:W-:Y:S01]  /*4030*/  UIADD3 UR13, UPT, UPT, UR45, 0x10c, URZ ;  /* 0x0000010c2d0d7890 */ /* 0x000fe2000fffe0ff */
[----:B------:R-:W-:Y:S01]  /*4040*/  IMAD.U32 R18, RZ, RZ, UR14 ;  /* 0x0000000eff127e24 */ /* 0x000fe2000f8e00ff */
[----:B------:R-:W-:Y:S01]  /*4050*/  UIADD3 UR77, UPT, UPT, UR45, -0x7ffffef8, URZ ;  /* 0x800001082d4d7890 */ /* 0x000fe2000fffe0ff */
[----:B------:R-:W-:Y:S01]  /*4060*/  MOV R15, UR15 ;  /* 0x0000000f000f7c02 */ /* 0x000fe20008000f00 */
[----:B------:R-:W-:-:S02]  /*4070*/  UIADD3 UR75, UPT, UPT, UR45, -0x3ffffef8, URZ ;  /* 0xc00001082d4b7890 */ /* 0x000fc4000fffe0ff */
[----:B------:R-:W-:Y:S01]  /*4080*/  ULOP3.LUT UR64, UR10, 0x10a0, URZ, 0xfc, !UPT ;  /* 0x000010a00a407892 */ /* 0x000fe2000f8efcff */
[----:B------:R-:W-:Y:S01]  /*4090*/  R2UR UR10, R2 ;  /* 0x00000000020a72ca */ /* 0x000fe200000e0000 */
[----:B------:R-:W-:Y:S01]  /*40a0*/  ULOP3.LUT UR62, UR8, 0x10a0, URZ, 0xfc, !UPT ;  /* 0x000010a0083e7892 */ /* 0x000fe2000f8efcff */
[----:B------:R-:W-:Y:S01]  /*40b0*/  R2UR UR8, R0 ;  /* 0x00000000000872ca */ /* 0x000fe200000e0000 */
[----:B------:R-:W-:Y:S01]  /*40c0*/  UIADD3 UR11, UPT, UPT, UR45, 0x108, URZ ;  /* 0x000001082d0b7890 */ /* 0x000fe2000fffe0ff */
[----:B------:R-:W-:Y:S01]  /*40d0*/  IMAD.U32 R17, RZ, RZ, UR13 ;  /* 0x0000000dff117e24 */ /* 0x000fe2000f8e00ff */
[----:B------:R-:W-:Y:S01]  /*40e0*/  UIADD3 UR72, UPT, UPT, UR45, 0x40000104, URZ ;  /* 0x400001042d487890 */ /* 0x000fe2000fffe0ff */
[----:B------:R-:W-:Y:S01]  /*40f0*/  MOV R2, RZ ;  /* 0x000000ff00027202 */ /* 0x000fe20000000f00 */
[----:B------:R-:W-:Y:S02]  /*4100*/  UIADD3 UR70, UPT, UPT, UR45, -0x7ffffefc, URZ ;  /* 0x800001042d467890 */ /* 0x000fe4000fffe0ff */
[----:B------:R-:W-:Y:S01]  /*4110*/  UIADD3 UR68, UPT, UPT, UR45, -0x3ffffefc, URZ ;  /* 0xc00001042d447890 */ /* 0x000fe2000fffe0ff */
[----:B------:R-:W-:Y:S01]  /*4120*/  IMAD.U32 R20, RZ, RZ, UR11 ;  /* 0x0000000bff147e24 */ /* 0x000fe2000f8e00ff */
[----:B------:R-:W-:-:S02]  /*4130*/  USHF.R.U32.HI UR12, URZ, 0x11, UR12 ;  /* 0x00000011ff0c7899 */ /* 0x000fc4000801160c */
[----:B------:R-:W-:Y:S01]  /*4140*/  USHF.R.U32.HI UR6, URZ, 0x11, UR74 ;  /* 0x00000011ff067899 */ /* 0x000fe2000801164a */
[----:B------:R-:W-:Y:S01]  /*4150*/  IMAD.U32 R26, RZ, RZ, UR10 ;  /* 0x0000000aff1a7e24 */ /* 0x000fe2000f8e00ff */
[----:B------:R-:W-:Y:S01]  /*4160*/  USHF.R.U32.HI UR7, URZ, 0x1a, UR77 ;  /* 0x0000001aff077899 */ /* 0x000fe2000801164d */
[----:B------:R-:W-:Y:S01]  /*4170*/  IMAD.U32 R25, RZ, RZ, UR8 ;  /* 0x00000008ff197e24 */ /* 0x000fe2000f8e00ff */
[----:B------:R-:W-:Y:S02]  /*4180*/  USHF.R.U32.HI UR4, URZ, 0x11, UR14 ;  /* 0x00000011ff047899 */ /* 0x000fe4000801160e */
[----:B------:R-:W-:Y:S02]  /*4190*/  USHF.R.U32.HI UR9, URZ, 0x1a, UR15 ;  /* 0x0000001aff097899 */ /* 0x000fe4000801160f */
[----:B------:R-:W-:Y:S02]  /*41a0*/  USHF.R.U32.HI UR5, URZ, 0x1a, UR75 ;  /* 0x0000001aff057899 */ /* 0x000fe4000801164b */
[----:B------:R-:W-:-:S02]  /*41b0*/  USHF.R.U32.HI UR14, URZ, 0x1a, UR13 ;  /* 0x0000001aff0e7899 */ /* 0x000fc4000801160d */
[----:B------:R-:W-:Y:S02]  /*41c0*/  UIADD3 UR73, UPT, UPT, UR45, 0x4000010c, URZ ;  /* 0x4000010c2d497890 */ /* 0x000fe4000fffe0ff */
[----:B------:R-:W-:Y:S02]  /*41d0*/  UIADD3 UR71, UPT, UPT, UR45, -0x7ffffef4, URZ ;  /* 0x8000010c2d477890 */ /* 0x000fe4000fffe0ff */
[----:B------:R-:W-:Y:S02]  /*41e0*/  UIADD3 UR69, UPT, UPT, UR45, -0x3ffffef4, URZ ;  /* 0xc000010c2d457890 */ /* 0x000fe4000fffe0ff */
[----:B------:R-:W-:Y:S02]  /*41f0*/  USHF.R.U32.HI UR13, URZ, 0x11, UR72 ;  /* 0x00000011ff0d7899 */ /* 0x000fe40008011648 */
[----:B------:R-:W-:Y:S02]  /*4200*/  USHF.R.U32.HI UR15, URZ, 0x11, UR70 ;  /* 0x00000011ff0f7899 */ /* 0x000fe40008011646 */
[----:B------:R-:W-:-:S02]  /*4210*/  USHF.R.U32.HI UR17, URZ, 0x11, UR68 ;  /* 0x00000011ff117899 */ /* 0x000fc40008011644 */
[----:B------:R-:W-:Y:S02]  /*4220*/  ULOP3.LUT UR12, UR12, 0x6000, URZ, 0xc0, !UPT ;  /* 0x000060000c0c7892 */ /* 0x000fe4000f8ec0ff */
[----:B------:R-:W-:Y:S02]  /*4230*/  ULOP3.LUT UR60, UR6, 0x6000, URZ, 0xc0, !UPT ;  /* 0x00006000063c7892 */ /* 0x000fe4000f8ec0ff */
[----:B------:R-:W-:Y:S02]  /*4240*/  ULOP3.LUT UR63, UR7, 0x30, URZ, 0xc0, !UPT ;  /* 0x00000030073f7892 */ /* 0x000fe4000f8ec0ff */
[----:B------:R-:W-:Y:S02]  /*4250*/  USHF.R.U32.HI UR11, URZ, 0x1a, UR11 ;  /* 0x0000001aff0b7899 */ /* 0x000fe4000801160b */
[----:B------:R-:W-:Y:S02]  /*4260*/  ULOP3.LUT UR61, UR5, 0x30, URZ, 0xc0, !UPT ;  /* 0x00000030053d7892 */ /* 0x000fe4000f8ec0ff */
[----:B------:R-:W-:-:S02]  /*4270*/  ULOP3.LUT UR7, UR4, 0x6000, URZ, 0xc0, !UPT ;  /* 0x0000600004077892 */ /* 0x000fc4000f8ec0ff */
[----:B------:R-:W-:Y:S02]  /*4280*/  USHF.R.U32.HI UR16, URZ, 0x1a, UR73 ;  /* 0x0000001aff107899 */ /* 0x000fe40008011649 */
[----:B------:R-:W-:Y:S02]  /*4290*/  USHF.R.U32.HI UR18, URZ, 0x1a, UR71 ;  /* 0x0000001aff127899 */ /* 0x000fe40008011647 */
[----:B------:R-:W-:Y:S02]  /*42a0*/  USHF.R.U32.HI UR19, URZ, 0x1a, UR69 ;  /* 0x0000001aff137899 */ /* 0x000fe40008011645 */
[----:B------:R-:W-:Y:S02]  /*42b0*/  ULOP3.LUT UR6, UR13, 0x6000, URZ, 0xc0, !UPT ;  /* 0x000060000d067892 */ /* 0x000fe4000f8ec0ff */
[----:B------:R-:W-:Y:S02]  /*42c0*/  ULOP3.LUT UR5, UR15, 0x6000, URZ, 0xc0, !UPT ;  /* 0x000060000f057892 */ /* 0x000fe4000f8ec0ff */
[----:B------:R-:W-:-:S02]  /*42d0*/  ULOP3.LUT UR4, UR17, 0x6000, URZ, 0xc0, !UPT ;  /* 0x0000600011047892 */ /* 0x000fc4000f8ec0ff */
[----:B------:R-:W-:Y:S02]  /*42e0*/  ULOP3.LUT UR66, UR12, 0x10a0, URZ, 0xfc, !UPT ;  /* 0x000010a00c427892 */ /* 0x000fe4000f8efcff */
[----:B------:R-:W-:Y:S02]  /*42f0*/  ULOP3.LUT UR60, UR60, 0x10a0, URZ, 0xfc, !UPT ;  /* 0x000010a03c3c7892 */ /* 0x000fe4000f8efcff */
[----:B------:R-:W-:Y:S02]  /*4300*/  ULOP3.LUT UR11, UR11, 0x30, URZ, 0xc0, !UPT ;  /* 0x000000300b0b7892 */ /* 0x000fe4000f8ec0ff */
        /* <DEDUP_REMOVED lines=9> */
[----:B------:R-:W-:Y:S02]  /*43a0*/  UPRMT UR67, UR11, 0x5410, UR66 ;  /* 0x000054100b437896 */ /* 0x000fe40008000042 */
[----:B------:R-:W-:Y:S02]  /*43b0*/  UPRMT UR65, UR9, 0x5410, UR64 ;  /* 0x0000541009417896 */ /* 0x000fe40008000040 */
[----:B------:R-:W-:Y:S02]  /*43c0*/  UPRMT UR63, UR63, 0x5410, UR62 ;  /* 0x000054103f3f7896 */ /* 0x000fe4000800003e */
[----:B------:R-:W-:Y:S02]  /*43d0*/  UPRMT UR61, UR61, 0x5410, UR60 ;  /* 0x000054103d3d7896 */ /* 0x000fe4000800003c */
[----:B------:R-:W-:Y:S02]  /*43e0*/  UPRMT UR59, UR14, 0x5410, UR7 ;  /* 0x000054100e3b7896 */ /* 0x000fe40008000007 */
[----:B------:R-:W-:-:S02]  /*43f0*/  UPRMT UR57, UR16, 0x5410, UR6 ;  /* 0x0000541010397896 */ /* 0x000fc40008000006 */
[----:B------:R-:W-:Y:S02]  /*4400*/  UPRMT UR55, UR18, 0x5410, UR5 ;  /* 0x0000541012377896 */ /* 0x000fe40008000005 */
[----:B------:R-:W-:Y:S01]  /*4410*/  UPRMT UR53, UR19, 0x5410, UR4 ;  /* 0x0000541013357896 */ /* 0x000fe20008000004 */
[----:B------:R-:W-:Y:S01]  /*4420*/  UMOV UR66, URZ ;  /* 0x000000ff00427c82 */ /* 0x000fe20008000000 */
[----:B------:R-:W-:Y:S01]  /*4430*/  UMOV UR64, URZ ;  /* 0x000000ff00407c82 */ /* 0x000fe20008000000 */
[----:B------:R-:W-:Y:S01]  /*4440*/  UMOV UR62, URZ ;  /* 0x000000ff003e7c82 */ /* 0x000fe20008000000 */
[----:B------:R-:W-:-:S08]  /*4450*/  UMOV UR60, URZ ;  /* 0x000000ff003c7c82 */ /* 0x000fd00008000000 */
.L_x_77:
[C---:B------:R-:W-:Y:S02]  /*4460*/  LEA R0, R23.reuse, UR49, 0x3 ;  /* 0x0000003117007c11 */ /* 0x040fe4000f8e18ff */
[----:B------:R-:W-:Y:S02]  /*4470*/  SHF.L.U32 R9, R22, 0x1f, RZ ;  /* 0x0000001f16097819 */ /* 0x000fe400000006ff */
[----:B------:R-:W-:Y:S02]  /*4480*/  LEA R8, R23, UR49, 0x4 ;  /* 0x0000003117087c11 */ /* 0x000fe4000f8e20ff */
[----:B------:R-:W1:Y:S02]  /*4490*/  SYNCS.PHASECHK.TRANS64.TRYWAIT P0, [R0+URZ+0x80], R9 ;  /* 0x00008009000075a7 */ /* 0x000e6400080011ff */
[----:B-1--4-:R-:W-:Y:S05]  /*44a0*/  @!P0 BRA `(.L_x_70) ;  /* 0x00000068005c8947 */ /* 0x012fea0003800000 */
.L_x_166:
[----:B-1----:R-:W1:Y:S01]  /*44b0*/  LDS.128 R8, [R8+0xf0] ;  /* 0x0000f00008087984 */ /* 0x002e620000000c00 */
[----:B------:R-:W-:Y:S02]  /*44c0*/  VIADD R0, R0, 0x90 ;  /* 0x0000009000007836 */ /* 0x000fe40000000000 */
[----:B------:R-:W-:Y:S01]  /*44d0*/  VIADD R23, R23, 0x1 ;  /* 0x0000000117177836 */ /* 0x000fe20000000000 */
[----:B------:R-:W-:Y:S01]  /*44e0*/  @!PT LDS RZ, [RZ] ;  /* 0x00000000fffff984 */ /* 0x000fe20000000800 */
[----:B------:R-:W-:Y:S01]  /*44f0*/  @!PT LDS RZ, [RZ] ;  /* 0x00000000fffff984 */ /* 0x000fe20000000800 */
[----:B------:R-:W-:Y:S01]  /*4500*/  @!PT LDS RZ, [RZ] ;  /* 0x00000000fffff984 */ /* 0x000fe20000000800 */
[----:B------:R-:W-:Y:S01]  /*4510*/  @!PT LDS RZ, [RZ] ;  /* 0x00000000fffff984 */ /* 0x000fe20000000800 */
[----:B------:R2:W-:Y:S06]  /*4520*/  MEMBAR.ALL.CTA ;  /* 0x0000000000007992 */ /* 0x0005ec0000008000 */
[----:B--2---:R-:W2:Y:S01]  /*4530*/  FENCE.VIEW.ASYNC.S ;  /* 0x00000000000073c6 */ /* 0x004ea20000000000 */
[----:B------:R-:W-:-:S04]  /*4540*/  PRMT R0, RZ, 0x654, R0 ;  /* 0x00000654ff007816 */ /* 0x000fc80000000000 */
[----:B--2---:R2:W-:Y:S01]  /*4550*/  SYNCS.ARRIVE.TRANS64.RED.A1T0 RZ, [R0+URZ], RZ ;  /* 0x000000ff00ff79a7 */ /* 0x0045e200081004ff */
[----:B-1----:R-:W-:Y:S01]  /*4560*/  LOP3.LUT P1, RZ, R10, 0x1, RZ, 0xc0, !PT ;  /* 0x000000010aff7812 */ /* 0x002fe2000782c0ff */
[----:B--2---:R-:W-:-:S12]  /*4570*/  BRA.U UP2, `(.L_x_71) ;  /* 0x0000000502cc7547 */ /* 0x004fd8000b800000 */
[----:B------:R-:W1:Y:S01]  /*4580*/  LDCU UR4, c[0x0][0x38c] ;  /* 0x00007180ff0477ac */ /* 0x000e620008000800 */
[----:B------:R-:W-:Y:S02]  /*4590*/  R2UR UR5, R14 ;  /* 0x000000000e0572ca */ /* 0x000fe400000e0000 */
[----:B------:R-:W-:Y:S02]  /*45a0*/  PLOP3.LUT P2, PT, PT, PT, PT, 0x80, 0x8 ;  /* 0x000000000008781c */ /* 0x000fe40003f4f070 */
[----:B------:R-:W-:-:S09]  /*45b0*/  SHF.L.U32 R9, R24, 0x1f, RZ ;  /* 0x0000001f18097819 */ /* 0x000fd200000006ff */
[----:B------:R-:W-:Y:S02]  /*45c0*/  ULEA UR6, UR5, UR49, 0x3 ;  /* 0x0000003105067291 */ /* 0x000fe4000f8e18ff */
[----:B------:R-:W-:Y:S02]  /*45d0*/  ULEA UR44, UR5, UR45, 0x7 ;  /* 0x0000002d052c7291 */ /* 0x000fe4000f8e38ff */
[----:B-1----:R-:W-:Y:S02]  /*45e0*/  UISETP.GE.AND UP0, UPT, UR4, 0x1, UPT ;  /* 0x000000010400788c */ /* 0x002fe4000bf06270 */
[----:B------:R-:W-:-:S04]  /*45f0*/  IMAD.U32 R8, RZ, RZ, UR6 ;  /* 0x00000006ff087e24 */ /* 0x000fc8000f8e00ff */
[----:B------:R-:W-:-:S05]  /*4600*/  PLOP3.LUT P0, PT, PT, PT, UP0, 0x80, 0x8 ;  /* 0x000000000008781c */ /* 0x000fca0003f0f008 */
[----:B------:R-:W-:-:S08]  /*4610*/  @UP0 ULEA UR4, UR47, UR49, 0x3 ;  /* 0x000000312f040291 */ /* 0x000fd0000f8e18ff */
[----:B------:R-:W-:-:S04]  /*4620*/  @P0 SHF.L.U32 R0, R2, 0x1f, RZ ;  /* 0x0000001f02000819 */ /* 0x000fc800000006ff */
[----:B------:R1:W2:Y:S01]  /*4630*/  @P0 SYNCS.PHASECHK.TRANS64.TRYWAIT P2, [UR4], R0 ;  /* 0x00000000ff0005a7 */ /* 0x0002a20008041104 */
[----:B------:R-:W3:Y:S02]  /*4640*/  SYNCS.PHASECHK.TRANS64.TRYWAIT P0, [UR6+0xb0], R9 ;  /* 0x0000b009ff0075a7 */ /* 0x000ee40008001106 */
[----:B-123--:R-:W-:Y:S05]  /*4650*/  @!P0 BRA `(.L_x_72) ;  /* 0x0000006800048947 */ /* 0x00efea0003800000 */
.L_x_168:
[----:B------:R-:W-:Y:S01]  /*4660*/  UMOV UR51, UR46 ;  /* 0x0000002e00337c82 */ /* 0x000fe20008000000 */
[----:B------:R-:W-:Y:S05]  /*4670*/  BRA.U !UP0, `(.L_x_73) ;  /* 0x0000000508747547 */ /* 0x000fea000b800000 */
[----:B------:R-:W-:Y:S01]  /*4680*/  R2UR UR4, R19 ;  /* 0x00000000130472ca */ /* 0x000fe200000e0000 */
[----:B------:R-:W-:Y:S01]  /*4690*/  UMOV UR10, URZ ;  /* 0x000000ff000a7c82 */ /* 0x000fe20008000000 */
[----:B------:R-:W-:Y:S01]  /*46a0*/  R2UR UR48, R5 ;  /* 0x00000000053072ca */ /* 0x000fe200000e0000 */
[----:B------:R-:W-:-:S10]  /*46b0*/  UMOV UR5, UR47 ;  /* 0x0000002f00057c82 */ /* 0x000fd40008000000 */
[----:B------:R-:W-:-:S12]  /*46c0*/  UIADD3 UR51, UPT, UPT, UR4, UR46, URZ ;  /* 0x0000002e04337290 */ /* 0x000fd8000fffe0ff */
.L_x_76:
[----:B------:R-:W-:Y:S01]  /*46d0*/  ULEA UR7, UR5, UR49, 0x3 ;  /* 0x0000003105077291 */ /* 0x000fe2000f8e18ff */
[----:B----4-:R-:W-:Y:S11]  /*46e0*/  @P2 BRA `(.L_x_74) ;  /* 0x00000000000c2947 */ /* 0x010ff60003800000 */
[----:B-1----:R-:W-:Y:S04]  /*46f0*/  SHF.L.U32 R9, R2, 0x1f, RZ ;  /* 0x0000001f02097819 */ /* 0x002fe800000006ff */
[----:B------:R-:W1:Y:S02]  /*4700*/  SYNCS.PHASECHK.TRANS64.TRYWAIT P0, [UR7], R9 ;  /* 0x00000009ff0075a7 */ /* 0x000e640008001107 */
[----:B-1----:R-:W-:Y:S05]  /*4710*/  @!P0 BRA `(.L_x_75) ;  /* 0x0000006400f08947 */ /* 0x002fea0003800000 */
.L_x_74:
[----:B------:R-:W-:Y:S01]  /*4720*/  UISETP.NE.AND UP0, UPT, UR48, 0x1, UPT ;  /* 0x000000013000788c */ /* 0x000fe2000bf05270 */
[----:B------:R-:W-:Y:S01]  /*4730*/  PLOP3.LUT P2, PT, PT, PT, PT, 0x80, 0x8 ;  /* 0x000000000008781c */ /* 0x000fe20003f4f070 */
[----:B------:R-:W-:Y:S01]  /*4740*/  UIADD3 UR4, UPT, UPT, UR5, 0x1, URZ ;  /* 0x0000000105047890 */ /* 0x000fe2000fffe0ff */
[----:B------:R-:W-:Y:S01]  /*4750*/  R2UR UR12, R12 ;  /* 0x000000000c0c72ca */ /* 0x000fe200000e0000 */
[----:B------:R-:W-:Y:S01]  /*4760*/  UIADD3 UR50, UPT, UPT, UR7, 0x18, URZ ;  /* 0x0000001807327890 */ /* 0x000fe2000fffe0ff */
[----:B------:R-:W-:Y:S01]  /*4770*/  R2UR UR14, R13 ;  /* 0x000000000d0e72ca */ /* 0x000fe200000e0000 */
[----:B------:R-:W-:Y:S01]  /*4780*/  UISETP.NE.AND UP1, UPT, UR4, 0x3, UPT ;  /* 0x000000030400788c */ /* 0x000fe2000bf25270 */
[----:B------:R-:W-:Y:S01]  /*4790*/  PLOP3.LUT P0, PT, PT, PT, UP0, 0x80, 0x8 ;  /* 0x000000000008781c */ /* 0x000fe20003f0f008 */
[----:B------:R-:W-:Y:S01]  /*47a0*/  UIADD3 UR46, UPT, UPT, UR46, 0x1, URZ ;  /* 0x000000012e2e7890 */ /* 0x000fe2000fffe0ff */
[----:B------:R-:W-:Y:S01]  /*47b0*/  R2UR UR16, R7 ;  /* 0x00000000071072ca */ /* 0x000fe200000e0000 */
[----:B------:R-:W-:Y:S01]  /*47c0*/  USEL UR6, URZ, 0x1, UP1 ;  /* 0x00000001ff067887 */ /* 0x000fe20008800000 */
[----:B------:R-:W-:Y:S01]  /*47d0*/  R2UR UR8, R6 ;  /* 0x00000000060872ca */ /* 0x000fe200000e0000 */
[----:B------:R-:W-:Y:S02]  /*47e0*/  USEL UR47, UR4, URZ, UP1 ;  /* 0x000000ff042f7287 */ /* 0x000fe40008800000 */
[----:B------:R-:W-:Y:S02]  /*47f0*/  UIADD3 UR48, UPT, UPT, UR48, -0x1, URZ ;  /* 0xffffffff30307890 */ /* 0x000fe4000fffe0ff */
[----:B------:R-:W-:Y:S01]  /*4800*/  @UP0 ULEA UR4, UR47, UR49, 0x3 ;  /* 0x000000312f040291 */ /* 0x000fe2000f8e18ff */
[----:B------:R-:W-:Y:S01]  /*4810*/  LOP3.LUT R2, R2, UR6, RZ, 0x3c, !PT ;  /* 0x0000000602027c12 */ /* 0x000fe2000f8e3cff */
[----:B------:R-:W-:Y:S02]  /*4820*/  ULEA UR12, UR5, UR12, 0x6 ;  /* 0x0000000c050c7291 */ /* 0x000fe4000f8e30ff */
[----:B------:R-:W-:Y:S01]  /*4830*/  ULEA UR14, UR5, UR14, 0x6 ;  /* 0x0000000e050e7291 */ /* 0x000fe2000f8e30ff */
[----:B-1----:R-:W-:Y:S01]  /*4840*/  @P0 SHF.L.U32 R0, R2, 0x1f, RZ ;  /* 0x0000001f02000819 */ /* 0x002fe200000006ff */
[----:B------:R-:W-:Y:S02]  /*4850*/  UISETP.NE.U32.AND UP0, UPT, UR10, URZ, UPT ;  /* 0x000000ff0a00728c */ /* 0x000fe4000bf05070 */
[----:B------:R-:W-:Y:S01]  /*4860*/  UIADD3 UR10, UPT, UPT, UR12, 0x20, URZ ;  /* 0x000000200c0a7890 */ /* 0x000fe2000fffe0ff */
[----:B------:R2:W3:Y:S01]  /*4870*/  @P0 SYNCS.PHASECHK.TRANS64.TRYWAIT P2, [UR4], R0 ;  /* 0x00000000ff0005a7 */ /* 0x0004e20008041104 */
[----:B------:R-:W-:Y:S02]  /*4880*/  UIADD3 UR42, UPT, UPT, UR14, 0x20, URZ ;  /* 0x000000200e2a7890 */ /* 0x000fe4000fffe0ff */
[----:B------:R-:W-:Y:S02]  /*4890*/  ULEA UR6, UR5, UR16, 0xa ;  /* 0x0000001005067291 */ /* 0x000fe4000f8e50ff */
[----:B------:R-:W-:Y:S02]  /*48a0*/  ULEA UR4, UR5, UR8, 0xb ;  /* 0x0000000805047291 */ /* 0x000fe4000f8e58ff */
[----:B------:R-:W-:Y:S02]  /*48b0*/  UIADD3 UR40, UPT, UPT, UR6, 0x2, URZ ;  /* 0x0000000206287890 */ /* 0x000fe4000fffe0ff */
        /* <DEDUP_REMOVED lines=12> */
[----:B------:R-:W-:Y:S01]  /*4980*/  UIADD3 UR8, UPT, UPT, UR4, 0x406, URZ ;  /* 0x0000040604087890 */ /* 0x000fe2000fffe0ff */
[----:B------:R-:W-:Y:S01]  /*4990*/  UMOV UR13, 0x4008 ;  /* 0x00004008000d7882 */ /* 0x000fe20000000000 */
[----:B------:R-:W-:Y:S01]  /*49a0*/  UMOV UR11, 0x4008 ;  /* 0x00004008000b7882 */ /* 0x000fe20000000000 */
[----:B------:R1:W-:Y:S01]  /*49b0*/  UTCCP.T.S.2CTA.4x32dp128bit tmem[UR45+0x100], gdesc[UR12] ;  /* 0x0001000c2d0079e7 */ /* 0x0003e20009300000 */
[----:B------:R4:W-:Y:S01]  /*49c0*/  UTCCP.T.S.2CTA.4x32dp128bit tmem[UR45+0x104], gdesc[UR10] ;  /* 0x0001040a2d0079e7 */ /* 0x0009e20009300000 */
[----:B------:R-:W-:Y:S01]  /*49d0*/  UMOV UR15, 0x4008 ;  /* 0x00004008000f7882 */ /* 0x000fe20000000000 */
[----:B------:R-:W-:Y:S01]  /*49e0*/  UMOV UR43, 0x4008 ;  /* 0x00004008002b7882 */ /* 0x000fe20000000000 */
[----:B------:R2:W-:Y:S01]  /*49f0*/  UTCCP.T.S.2CTA.4x32dp128bit tmem[UR45+0x108], gdesc[UR14] ;  /* 0x0001080e2d0079e7 */ /* 0x0005e20009300000 */
[----:B------:R2:W-:Y:S01]  /*4a00*/  UTCCP.T.S.2CTA.4x32dp128bit tmem[UR45+0x10c], gdesc[UR42] ;  /* 0x00010c2a2d0079e7 */ /* 0x0005e20009300000 */
[----:B------:R-:W-:Y:S01]  /*4a10*/  UMOV UR7, 0x40004040 ;  /* 0x4000404000077882 */ /* 0x000fe20000000000 */
        /* <DEDUP_REMOVED lines=15> */
[----:B-1----:R-:W-:Y:S02]  /*4b10*/  R2UR UR13, R26 ;  /* 0x000000001a0d72ca */ /* 0x002fe400000e0000 */
[----:B----4-:R-:W-:Y:S02]  /*4b20*/  R2UR UR10, R18 ;  /* 0x00000000120a72ca */ /* 0x010fe400000e0000 */
[----:B--2---:R-:W-:Y:S02]  /*4b30*/  R2UR UR14, R16 ;  /* 0x00000000100e72ca */ /* 0x004fe400000e0000 */
[----:B------:R-:W-:Y:S02]  /*4b40*/  R2UR UR42, R21 ;  /* 0x00000000152a72ca */ /* 0x000fe400000e0000 */
[----:B------:R-:W-:Y:S02]  /*4b50*/  R2UR UR43, R20 ;  /* 0x00000000142b72ca */ /* 0x000fe400000e0000 */
[----:B------:R-:W-:Y:S02]  /*4b60*/  R2UR UR15, R15 ;  /* 0x000000000f0f72ca */ /* 0x000fe400000e0000 */
[----:B------:R-:W-:Y:S09]  /*4b70*/  R2UR UR11, R17 ;  /* 0x00000000110b72ca */ /* 0x000ff200000e0000 */
[----:B------:R1:W-:Y:S01]  /*4b80*/  UTCQMMA.2CTA gdesc[UR4], gdesc[UR6], tmem[UR44], tmem[UR66], idesc[UR67], tmem[UR42], UP0 ;  /* 0x002a420604007dea */ /* 0x0003e2000820032c */
[----:B------:R-:W-:Y:S01]  /*4b90*/  UISETP.NE.AND UP0, UPT, UR46, UR51, UPT ;  /* 0x000000332e00728c */ /* 0x000fe2000bf05270 */
[----:B------:R-:W-:Y:S01]  /*4ba0*/  UTCQMMA.2CTA gdesc[UR38], gdesc[UR40], tmem[UR44], tmem[UR64], idesc[UR65], tmem[UR14], UPT ;  /* 0x000e402826007dea */ /* 0x000fe2000ba0032c */
[----:B------:R-:W-:Y:S01]  /*4bb0*/  UTCQMMA.2CTA gdesc[UR34], gdesc[UR36], tmem[UR44], tmem[UR62], idesc[UR63], tmem[UR76], UPT ;  /* 0x004c3e2422007dea */ /* 0x000fe2000ba0032c */
[----:B------:R-:W-:Y:S01]  /*4bc0*/  UTCQMMA.2CTA gdesc[UR30], gdesc[UR32], tmem[UR44], tmem[UR60], idesc[UR61], tmem[UR74], UPT ;  /* 0x004a3c201e007dea */ /* 0x000fe2000ba0032c */
[----:B------:R2:W-:Y:S01]  /*4bd0*/  UTCQMMA.2CTA gdesc[UR26], gdesc[UR28], tmem[UR44], tmem[UR58], idesc[UR59], tmem[UR10], UPT ;  /* 0x000a3a1c1a007dea */ /* 0x0005e2000ba0032c */
[----:B------:R4:W-:Y:S01]  /*4be0*/  UTCQMMA.2CTA gdesc[UR22], gdesc[UR24], tmem[UR44], tmem[UR56], idesc[UR57], tmem[UR72], UPT ;  /* 0x0048381816007dea */ /* 0x0009e2000ba0032c */
[----:B------:R4:W-:Y:S01]  /*4bf0*/  UTCQMMA.2CTA gdesc[UR18], gdesc[UR20], tmem[UR44], tmem[UR54], idesc[UR55], tmem[UR70], UPT ;  /* 0x0046361412007dea */ /* 0x0009e2000ba0032c */
[----:B------:R4:W-:Y:S01]  /*4c00*/  UTCQMMA.2CTA gdesc[UR8], gdesc[UR16], tmem[UR44], tmem[UR52], idesc[UR53], tmem[UR68], UPT ;  /* 0x0044341008007dea */ /* 0x0009e2000ba0032c */
[----:B------:R4:W-:Y:S01]  /*4c10*/  UTCBAR.2CTA.MULTICAST [UR50], URZ, UR13 ;  /* 0x000000ff320073e9 */ /* 0x0009e2000820080d */
[----:B-1----:R-:W-:Y:S01]  /*4c20*/  UMOV UR5, UR47 ;  /* 0x0000002f00057c82 */ /* 0x002fe20008000000 */
[----:B--2---:R-:W-:Y:S01]  /*4c30*/  UMOV UR10, 0x1 ;  /* 0x00000001000a7882 */ /* 0x004fe20000000000 */
[----:B---3--:R-:W-:Y:S05]  /*4c40*/  BRA.U UP0, `(.L_x_76) ;  /* 0xfffffff900a07547 */ /* 0x008fea000b83ffff */
.L_x_73:
[----:B------:R-:W-:Y:S01]  /*4c50*/  R2UR UR4, R8 ;  /* 0x00000000080472ca */ /* 0x000fe200000e0000 */
[----:B------:R-:W-:Y:S01]  /*4c60*/  UMOV UR46, UR51 ;  /* 0x00000033002e7c82 */ /* 0x000fe20008000000 */
[----:B------:R-:W-:-:S11]  /*4c70*/  R2UR UR5, R25 ;  /* 0x00000000190572ca */ /* 0x000fd600000e0000 */
[----:B------:R-:W-:-:S09]  /*4c80*/  UIADD3 UR4, UPT, UPT, UR4, 0xa0, URZ ;  /* 0x000000a004047890 */ /* 0x000fd2000fffe0ff */
[----:B------:R2:W-:Y:S01]  /*4c90*/  UTCBAR.2CTA.MULTICAST [UR4], URZ, UR5 ;  /* 0x000000ff040073e9 */ /* 0x0005e20008200805 */
[----:B------:R-:W-:Y:S02]  /*4ca0*/  NOP ;  /* 0x0000000000007918 */ /* 0x000fe40000000000 */
.L_x_71:
[----:B--2---:R-:W-:Y:S02]  /*4cb0*/  R2UR UR4, R14 ;  /* 0x000000000e0472ca */ /* 0x004fe400000e0000 */
[----:B------:R-:W-:-:S04]  /*4cc0*/  ISETP.NE.AND P0, PT, R23, 0x2, PT ;  /* 0x000000021700780c */ /* 0x000fc80003f05270 */
[----:B-1----:R-:W-:Y:S02]  /*4cd0*/  SEL R9, RZ, 0x1, P0 ;  /* 0x00000001ff097807 */ /* 0x002fe40000000000 */
[----:B------:R-:W-:Y:S02]  /*4ce0*/  SEL R23, R23, RZ, P0 ;  /* 0x000000ff17177207 */ /* 0x000fe40000000000 */
[----:B------:R-:W-:-:S03]  /*4cf0*/  LOP3.LUT R22, R22, R9, RZ, 0x3c, !PT ;  /* 0x0000000916167212 */ /* 0x000fc600078e3cff */
[----:B------:R-:W-:-:S04]  /*4d00*/  UIADD3 UR4, UPT, UPT, UR4, 0x1, URZ ;  /* 0x0000000104047890 */ /* 0x000fc8000fffe0ff */
[----:B------:R-:W-:-:S04]  /*4d10*/  UISETP.NE.AND UP0, UPT, UR4, 0x2, UPT ;  /* 0x000000020400788c */ /* 0x000fc8000bf05270 */
[----:B------:R-:W-:Y:S02]  /*4d20*/  USEL UR5, URZ, 0x1, UP0 ;  /* 0x00000001ff057887 */ /* 0x000fe40008000000 */
[----:B------:R-:W-:-:S04]  /*4d30*/  USEL UR4, UR4, URZ, UP0 ;  /* 0x000000ff04047287 */ /* 0x000fc80008000000 */
[----:B------:R-:W-:Y:S02]  /*4d40*/  LOP3.LUT R24, R24, UR5, RZ, 0x3c, !PT ;  /* 0x0000000518187c12 */ /* 0x000fe4000f8e3cff */
[----:B------:R-:W-:Y:S01]  /*4d50*/  IMAD.U32 R14, RZ, RZ, UR4 ;  /* 0x00000004ff0e7e24 */ /* 0x000fe2000f8e00ff */
[----:B------:R-:W-:Y:S06]  /*4d60*/  @P1 BRA `(.L_x_77) ;  /* 0xfffffff400bc1947 */ /* 0x000fec000383ffff */
[----:B----4-:R-:W1:Y:S01]  /*4d70*/  S2UR UR8, SR_CgaCtaId ;  /* 0x00000000000879c3 */ /* 0x010e620000008800 */
[----:B------:R-:W-:Y:S01]  /*4d80*/  ELECT P0, URZ, PT ;  /* 0x0000000000ff782f */ /* 0x000fe20003800000 */
[----:B------:R-:W-:Y:S01]  /*4d90*/  IMAD.MOV.U32 R0, RZ, RZ, 0x1 ;  /* 0x00000001ff007424 */ /* 0x000fe200078e00ff */
[----:B------:R-:W-:Y:S01]  /*4da0*/  UMOV UR4, 0x40 ;  /* 0x0000004000047882 */ /* 0x000fe20000000000 */
[----:B------:R-:W-:-:S04]  /*4db0*/  R2UR UR5, R4 ;  /* 0x00000000040572ca */ /* 0x000fc800000e0000 */
[----:B------:R-:W-:Y:S09]  /*4dc0*/  UVIRTCOUNT.DEALLOC.SMPOOL 0x80 ;  /* 0x000000800000784c */ /* 0x000ff20000000000 */
[----:B------:R-:W-:Y:S02]  /*4dd0*/  UISETP.NE.AND UP0, UPT, UR5, URZ, UPT ;  /* 0x000000ff0500728c */ /* 0x000fe4000bf05270 */
[----:B-1----:R-:W-:-:S09]  /*4de0*/  ULEA UR8, UR8, UR4, 0x18 ;  /* 0x0000000408087291 */ /* 0x002fd2000f8ec0ff */
[----:B------:R1:W-:Y:S01]  /*4df0*/  @P0 STS.U8 [UR8+0x1c], R0 ;  /* 0x00001c00ff000988 */ /* 0x0003e20008000008 */
[----:B------:R-:W-:Y:S05]  /*4e00*/  BRA.U UP0, `(.L_x_78) ;  /* 0x0000000100607547 */ /* 0x000fea000b800000 */
[----:B------:R-:W-:Y:S01]  /*4e10*/  R2UR UR4, R14 ;  /* 0x000000000e0472ca */ /* 0x000fe200000e0000 */
[----:B------:R-:W-:Y:S01]  /*4e20*/  UIADD3 UR5, UPT, UPT, UR49, 0xb0, URZ ;  /* 0x000000b031057890 */ /* 0x000fe2000fffe0ff */
[----:B------:R-:W-:-:S11]  /*4e30*/  SHF.L.U32 R5, R24, 0x1f, RZ ;  /* 0x0000001f18057819 */ /* 0x000fd600000006ff */
[----:B------:R-:W-:-:S09]  /*4e40*/  ULEA UR4, UR4, UR5, 0x3 ;  /* 0x0000000504047291 */ /* 0x000fd2000f8e18ff */
[----:B------:R-:W2:Y:S02]  /*4e50*/  SYNCS.PHASECHK.TRANS64.TRYWAIT P0, [UR4], R5 ;  /* 0x00000005ff0075a7 */ /* 0x000ea40008001104 */
[----:B--2---:R-:W-:Y:S05]  /*4e60*/  @!P0 BRA `(.L_x_79) ;  /* 0x0000006000348947 */ /* 0x004fea0003800000 */
.L_x_171:
[----:B------:R-:W-:-:S13]  /*4e70*/  R2UR UR4, R14 ;  /* 0x000000000e0472ca */ /* 0x000fda00000e0000 */
[----:B------:R-:W-:-:S04]  /*4e80*/  UIADD3 UR4, UPT, UPT, UR4, 0x1, URZ ;  /* 0x0000000104047890 */ /* 0x000fc8000fffe0ff */
[----:B------:R-:W-:-:S04]  /*4e90*/  UISETP.NE.AND UP1, UPT, UR4, 0x2, UPT ;  /* 0x000000020400788c */ /* 0x000fc8000bf25270 */
[----:B------:R-:W-:Y:S02]  /*4ea0*/  USEL UR6, URZ, 0x1, UP1 ;  /* 0x00000001ff067887 */ /* 0x000fe40008800000 */
[----:B------:R-:W-:-:S04]  /*4eb0*/  USEL UR4, UR4, URZ, UP1 ;  /* 0x000000ff04047287 */ /* 0x000fc80008800000 */
[----:B------:R-:W-:Y:S01]  /*4ec0*/  ULEA UR4, UR4, UR5, 0x3 ;  /* 0x0000000504047291 */ /* 0x000fe2000f8e18ff */
[----:B-1----:R-:W-:-:S04]  /*4ed0*/  LOP3.LUT R5, R24, UR6, RZ, 0x3c, !PT ;  /* 0x0000000618057c12 */ /* 0x002fc8000f8e3cff */
[----:B------:R-:W-:Y:S01]  /*4ee0*/  SHF.L.U32 R5, R5, 0x1f, RZ ;  /* 0x0000001f05057819 */ /* 0x000fe200000006ff */
[----:B------:R-:W-:-:S04]  /*4ef0*/  IMAD.U32 R0, RZ, RZ, UR4 ;  /* 0x00000004ff007e24 */ /* 0x000fc8000f8e00ff */
[----:B------:R1:W2:Y:S03]  /*4f00*/  SYNCS.PHASECHK.TRANS64.TRYWAIT P0, [R0+URZ], R5 ;  /* 0x00000005000075a7 */ /* 0x0002a600080011ff */
[----:B--2---:R-:W-:Y:S05]  /*4f10*/  @!P0 NANOSLEEP.SYNCS 0x989680 ;  /* 0x009896800000895d */ /* 0x004fea0003900000 */
[----:B------:R-:W2:Y:S02]  /*4f20*/  @!P0 SYNCS.PHASECHK.TRANS64 P0, [R0+URZ], R5 ;  /* 0x00000005000085a7 */ /* 0x000ea400080010ff */
[----:B--2---:R-:W-:Y:S05]  /*4f30*/  @P0 BRA `(.L_x_80) ;  /* 0x0000000000240947 */ /* 0x004fea0003800000 */
.L_x_81:
[----:B--2---:R2:W3:Y:S02]  /*4f40*/  SYNCS.PHASECHK.TRANS64.TRYWAIT P0, [R0+URZ], R5 ;  /* 0x00000005000075a7 */ /* 0x0044e400080011ff */
[----:B---3--:R-:W-:Y:S05]  /*4f50*/  @!P0 NANOSLEEP.SYNCS 0x989680 ;  /* 0x009896800000895d */ /* 0x008fea0003900000 */
[----:B------:R-:W3:Y:S02]  /*4f60*/  @!P0 SYNCS.PHASECHK.TRANS64 P0, [R0+URZ], R5 ;  /* 0x00000005000085a7 */ /* 0x000ee400080010ff */
[----:B---3--:R-:W-:Y:S05]  /*4f70*/  @!P0 BRA `(.L_x_81) ;  /* 0xfffffffc00f08947 */ /* 0x008fea000383ffff */
[----:B------:R-:W-:Y:S05]  /*4f80*/  BRA `(.L_x_80) ;  /* 0x0000000000107947 */ /* 0x000fea0003800000 */
.L_x_78:
[----:B------:R-:W-:Y:S01]  /*4f90*/  R2UR UR5, R3 ;  /* 0x00000000030572ca */ /* 0x000fe200000e0000 */
[----:B------:R-:W-:-:S12]  /*4fa0*/  UIADD3 UR4, UPT, UPT, UR49, 0xe0, URZ ;  /* 0x000000e031047890 */ /* 0x000fd8000fffe0ff */
[----:B------:R-:W-:-:S09]  /*4fb0*/  UPRMT UR4, UR5, 0x654, UR4 ;  /* 0x0000065405047896 */ /* 0x000fd20008000004 */
[----:B------:R-:W-:Y:S03]  /*4fc0*/  SYNCS.ARRIVE.TRANS64.RED.A1T0 RZ, [UR4], RZ ;  /* 0x000000ffffff79a7 */ /* 0x000fe60008100404 */
.L_x_80:
[----:B-12---:R-:W-:Y:S01]  /*4fd0*/  SHF.L.U32 R5, RZ, 0x1f, RZ ;  /* 0x0000001fff057819 */ /* 0x006fe200000006ff */
[----:B------:R-:W-:Y:S01]  /*4fe0*/  UIADD3 UR4, UPT, UPT, UR49, 0xe0, URZ ;  /* 0x000000e031047890 */ /* 0x000fe2000fffe0ff */
[----:B------:R-:W-:Y:S02]  /*4ff0*/  PLOP3.LUT P0, PT, PT, PT, UP0, 0x80, 0x8 ;  /* 0x000000000008781c */ /* 0x000fe40003f0f008 */
[----:B------:R-:W1:Y:S02]  /*5000*/  SYNCS.PHASECHK.TRANS64.TRYWAIT P1, [UR49+0xe0], R5 ;  /* 0x0000e005ff0075a7 */ /* 0x000e640008021131 */
[----:B-1----:R-:W-:Y:S09]  /*5010*/  @!P1 BRA `(.L_x_82) ;  /* 0x0000005c00e09947 */ /* 0x002ff20003800000 */
.L_x_173:
[----:B------:R-:W-:Y:S01]  /*5020*/  R2UR UR5, R3 ;  /* 0x00000000030572ca */ /* 0x000fe200000e0000 */
[----:B------:R-:W-:-:S12]  /*5030*/  UMOV UR6, 0x1 ;  /* 0x0000000100067882 */ /* 0x000fd80000000000 */
[----:B------:R-:W-:-:S03]  /*5040*/  @!UP0 UPRMT UR4, UR5, 0x654, UR4 ;  /* 0x0000065405048896 */ /* 0x000fc60008000004 */
[----:B------:R-:W-:-:S06]  /*5050*/  UMOV UR5, 0xffff ;  /* 0x0000ffff00057882 */ /* 0x000fcc0000000000 */
[----:B------:R-:W-:Y:S01]  /*5060*/  @!P0 SYNCS.ARRIVE.TRANS64.RED.A1T0 RZ, [UR4], RZ ;  /* 0x000000ffffff89a7 */ /* 0x000fe20008100404 */
[----:B------:R-:W-:Y:S01]  /*5070*/  NOP ;  /* 0x0000000000007918 */ /* 0x000fe20000000000 */
[----:B-1----:R-:W1:Y:S01]  /*5080*/  LDS R0, [UR8+0x14] ;  /* 0x00001408ff007984 */ /* 0x002e620008000800 */
[----:B------:R-:W-:-:S04]  /*5090*/  ULOP3.LUT UR4, UR45, 0xffff, URZ, 0xc0, !UPT ;  /* 0x0000ffff2d047892 */ /* 0x000fc8000f8ec0ff */
[----:B------:R-:W-:-:S04]  /*50a0*/  USHF.R.U32.HI UR4, URZ, 0x5, UR4 ;  /* 0x00000005ff047899 */ /* 0x000fc80008011604 */
[----:B------:R-:W-:Y:S02]  /*50b0*/  USHF.L.U32 UR5, UR5, UR4, URZ ;  /* 0x0000000405057299 */ /* 0x000fe400080006ff */
[----:B------:R-:W-:-:S04]  /*50c0*/  USHF.L.U32 UR4, UR6, UR4, URZ ;  /* 0x0000000406047299 */ /* 0x000fc800080006ff */
[----:B-1----:R-:W-:-:S04]  /*50d0*/  LOP3.LUT R0, R0, UR5, RZ, 0xc0, !PT ;  /* 0x0000000500007c12 */ /* 0x002fc8000f8ec0ff */
[----:B------:R-:W-:-:S13]  /*50e0*/  ISETP.NE.AND P0, PT, R0, UR5, PT ;  /* 0x0000000500007c0c */ /* 0x000fda000bf05270 */
[----:B------:R-:W-:Y:S05]  /*50f0*/  @P0 BRA `(.L_x_83) ;  /* 0x0000000000580947 */ /* 0x000fea0003800000 */
[----:B------:R-:W1:Y:S02]  /*5100*/  LDS R0, [UR8+0x18] ;  /* 0x00001808ff007984 */ /* 0x000e640008000800 */
[----:B-1----:R-:W-:-:S04]  /*5110*/  LOP3.LUT R0, R0, UR4, RZ, 0xc0, !PT ;  /* 0x0000000400007c12 */ /* 0x002fc8000f8ec0ff */
[----:B------:R-:W-:-:S13]  /*5120*/  ISETP.NE.AND P0, PT, R0, UR4, PT ;  /* 0x0000000400007c0c */ /* 0x000fda000bf05270 */
[----:B------:R-:W-:Y:S05]  /*5130*/  @P0 BRA `(.L_x_84) ;  /* 0x00000000003c0947 */ /* 0x000fea0003800000 */
[----:B------:R-:W1:Y:S01]  /*5140*/  S2R R2, SR_LANEID ;  /* 0x0000000000027919 */ /* 0x000e620000000000 */
[----:B------:R-:W-:Y:S01]  /*5150*/  ULOP3.LUT UR5, URZ, UR5, URZ, 0x33, !UPT ;  /* 0x00000005ff057292 */ /* 0x000fe2000f8e33ff */
[----:B------:R-:W-:Y:S01]  /*5160*/  LOP3.LUT R4, RZ, UR4, RZ, 0x33, !PT ;  /* 0x00000004ff047c12 */ /* 0x000fe2000f8e33ff */
[----:B------:R-:W-:Y:S02]  /*5170*/  VOTEU.ANY UR4, UPT, PT ;  /* 0x0000000000047886 */ /* 0x000fe400038e0100 */
[----:B------:R-:W-:Y:S01]  /*5180*/  UFLO.U32 UR4, UR4 ;  /* 0x00000004000472bd */ /* 0x000fe200080e0000 */
[----:B------:R-:W2:Y:S01]  /*5190*/  REDUX UR6, R4 ;  /* 0x00000000040673c4 */ /* 0x000ea20000000000 */
[----:B------:R-:W-:-:S06]  /*51a0*/  IMAD.U32 R0, RZ, RZ, UR5 ;  /* 0x00000005ff007e24 */ /* 0x000fcc000f8e00ff */
[----:B------:R3:W-:Y:S01]  /*51b0*/  UTCATOMSWS.AND URZ, UR5 ;  /* 0x0000000500ff79e3 */ /* 0x0007e20008000000 */
[----:B------:R-:W4:Y:S01]  /*51c0*/  REDUX UR7, R0 ;  /* 0x00000000000773c4 */ /* 0x000f220000000000 */
[----:B-1----:R-:W-:Y:S01]  /*51d0*/  ISETP.EQ.U32.AND P0, PT, R2, UR4, PT ;  /* 0x0000000402007c0c */ /* 0x002fe2000bf02070 */
[----:B--2---:R-:W-:Y:S01]  /*51e0*/  IMAD.U32 R2, RZ, RZ, UR6 ;  /* 0x00000006ff027e24 */ /* 0x004fe2000f8e00ff */
[----:B----4-:R-:W-:-:S11]  /*51f0*/  MOV R3, UR7 ;  /* 0x0000000700037c02 */ /* 0x010fd60008000f00 */
[----:B------:R3:W-:Y:S04]  /*5200*/  @P0 ATOMS.AND RZ, [UR8+0x14], R3 ;  /* 0x00001403ffff098c */ /* 0x0007e8000a800008 */
[----:B------:R3:W-:Y:S01]  /*5210*/  @P0 ATOMS.AND RZ, [UR8+0x18], R2 ;  /* 0x00001802ffff098c */ /* 0x0007e2000a800008 */
[----:B------:R-:W-:Y:S05]  /*5220*/  BRA `(.L_x_85) ;  /* 0x0000000000147947 */ /* 0x000fea0003800000 */
.L_x_84:
[----:B------:R-:W-:Y:S02]  /*5230*/  MOV R2, 0x5250 ;  /* 0x0000525000027802 */ /* 0x000fe40000000f00 */
[----:B-----5:R-:W-:Y:S05]  /*5240*/  CALL.REL.NOINC `($__internal_0_$__cuda_sm10x_tcgen05_guardrail_trap_col_being_dealloced_not_returned_by_alloc) ;  /* 0x0000006000bc7944 */ /* 0x020fea0003c00000 */
[----:B------:R-:W-:Y:S05]  /*5250*/  BRA `(.L_x_85) ;  /* 0x0000000000087947 */ /* 0x000fea0003800000 */
.L_x_83:
[----:B------:R-:W-:Y:S02]  /*5260*/  MOV R2, 0x5280 ;  /* 0x0000528000027802 */ /* 0x000fe40000000f00 */
[----:B-----5:R-:W-:Y:S05]  /*5270*/  CALL.REL.NOINC `($__internal_2_$__cuda_sm10x_tcgen05_guardrail_trap_unallocated_columns_being_dealloced) ;  /* 0x0000006000c87944 */ /* 0x020fea0003c00000 */
.L_x_85:
[----:B------:R-:W-:Y:S01]  /*5280*/  NOP ;  /* 0x0000000000007918 */ /* 0x000fe20000000000 */
[----:B---3--:R-:W-:Y:S05]  /*5290*/  EXIT ;  /* 0x000000000000794d */ /* 0x008fea0003800000 */
.L_x_58:
[----:B------:R-:W-:-:S09]  /*52a0*/  UISETP.NE.OR UP0, UPT, UR21, 0x3, !UP3 ;  /* 0x000000031500788c */ /* 0x000fd2000df05670 */
[----:B------:R-:W-:Y:S05]  /*52b0*/  BRA.U UP0, `(.L_x_86) ;  /* 0x00000011006c7547 */ /* 0x000fea000b800000 */
[----:B------:R-:W1:Y:S01]  /*52c0*/  LDCU UR31, c[0x0][0x370] ;  /* 0x00006e00ff1f77ac */ /* 0x000e620008000800 */
[----:B------:R-:W2:Y:S01]  /*52d0*/  LDC.64 R16, c[0x0][0x348] ;  /* 0x0000d200ff107b82 */ /* 0x000ea20000000a00 */
[----:B------:R-:W-:Y:S01]  /*52e0*/  R2UR UR10, R84 ;  /* 0x00000000540a72ca */ /* 0x000fe200000e0000 */
[----:B------:R-:W-:Y:S01]  /*52f0*/  HFMA2 R13, -RZ, RZ, 0, 0 ;  /* 0x00000000ff0d7431 */ /* 0x000fe200000001ff */
[----:B------:R-:W1:Y:S01]  /*5300*/  LDCU.128 UR40, c[0x0][0xf10] ;  /* 0x0001e200ff2877ac */ /* 0x000e620008000c00 */
[----:B------:R-:W-:Y:S01]  /*5310*/  IMAD.MOV.U32 R15, RZ, RZ, 0x1 ;  /* 0x00000001ff0f7424 */ /* 0x000fe200078e00ff */
[----:B------:R-:W-:Y:S01]  /*5320*/  MOV R7, 0x2000 ;  /* 0x0000200000077802 */ /* 0x000fe20000000f00 */
[----:B------:R-:W-:Y:S01]  /*5330*/  IMAD.MOV.U32 R14, RZ, RZ, RZ ;  /* 0x000000ffff0e7224 */ /* 0x000fe200078e00ff */
[----:B------:R-:W3:Y:S01]  /*5340*/  LDCU UR30, c[0x0][0x374] ;  /* 0x00006e80ff1e77ac */ /* 0x000ee20008000800 */
[----:B------:R-:W4:Y:S01]  /*5350*/  LDC.64 R2, c[0x0][0xc88] ;  /* 0x00032200ff027b82 */ /* 0x000f220000000a00 */
[----:B------:R-:W3:Y:S01]  /*5360*/  LDCU UR15, c[0x0][0xf0c] ;  /* 0x0001e180ff0f77ac */ /* 0x000ee20008000800 */
[----:B------:R-:W2:Y:S06]  /*5370*/  LDCU UR45, c[0x0][0xf20] ;  /* 0x0001e400ff2d77ac */ /* 0x000eac0008000800 */
[----:B------:R-:W4:Y:S01]  /*5380*/  LDC.64 R4, c[0x0][0xc90] ;  /* 0x00032400ff047b82 */ /* 0x000f220000000a00 */
[----:B------:R-:W2:Y:S01]  /*5390*/  LDCU UR4, c[0x0][0xf30] ;  /* 0x0001e600ff0477ac */ /* 0x000ea20008000800 */
[----:B------:R-:W-:Y:S01]  /*53a0*/  UMOV UR21, 0x400 ;  /* 0x0000040000157882 */ /* 0x000fe20000000000 */
[----:B-1----:R-:W-:-:S02]  /*53b0*/  UIMAD.WIDE.U32 UR6, UR31, UR40, URZ ;  /* 0x000000281f0672a5 */ /* 0x002fc4000f8e00ff */
[----:B---3--:R-:W-:Y:S02]  /*53c0*/  UIMAD.WIDE.U32 UR8, UR30, UR43, URZ ;  /* 0x0000002b1e0872a5 */ /* 0x008fe4000f8e00ff */
[----:B------:R-:W-:Y:S02]  /*53d0*/  ULEA UR21, UR10, UR21, 0x18 ;  /* 0x000000150a157291 */ /* 0x000fe4000f8ec0ff */
[----:B------:R-:W-:Y:S02]  /*53e0*/  UPLOP3.LUT UP3, UPT, UPT, UPT, UPT, 0x40, 0x4 ;  /* 0x000000000004789c */ /* 0x000fe40003f6e870 */
[----:B------:R-:W-:Y:S01]  /*53f0*/  UIADD3 UR37, UPT, UPT, UR21, 0x48, URZ ;  /* 0x0000004815257890 */ /* 0x000fe2000fffe0ff */
[----:B------:R-:W-:Y:S01]  /*5400*/  UMOV UR6, UR7 ;  /* 0x0000000700067c82 */ /* 0x000fe20008000000 */
[----:B------:R-:W-:Y:S01]  /*5410*/  UMOV UR38, UR9 ;  /* 0x0000000900267c82 */ /* 0x000fe20008000000 */
[----:B------:R-:W-:Y:S02]  /*5420*/  UISETP.GE.AND UP0, UPT, UR39, 0x1, UPT ;  /* 0x000000012700788c */ /* 0x000fe4000bf06270 */
[----:B------:R-:W-:Y:S01]  /*5430*/  UISETP.NE.AND UP4, UPT, UR39, 0x1, UPT ;  /* 0x000000012700788c */ /* 0x000fe2000bf85270 */
[----:B------:R-:W1:Y:S01]  /*5440*/  LDCU.64 UR22, c[0x0][0xf28] ;  /* 0x0001e500ff1677ac */ /* 0x000e620008000a00 */
[----:B------:R-:W-:-:S02]  /*5450*/  UISETP.NE.AND UP6, UPT, UR15, 0x1, UPT ;  /* 0x000000010f00788c */ /* 0x000fc4000bfc5270 */
[----:B------:R-:W-:Y:S02]  /*5460*/  UISETP.NE.AND UP5, UPT, UR42, 0x1, UPT ;  /* 0x000000012a00788c */ /* 0x000fe4000bfa5270 */
[----:B------:R-:W-:Y:S02]  /*5470*/  UIADD3 UR33, UPT, UPT, UR21, 0x30, URZ ;  /* 0x0000003015217890 */ /* 0x000fe4000fffe0ff */
[----:B------:R-:W-:Y:S02]  /*5480*/  UIADD3 UR25, UPT, UPT, UR21, 0x38, URZ ;  /* 0x0000003815197890 */ /* 0x000fe4000fffe0ff */
[----:B------:R-:W-:Y:S02]  /*5490*/  UIADD3 UR17, UPT, UPT, UR21, 0x40, URZ ;  /* 0x0000004015117890 */ /* 0x000fe4000fffe0ff */
[----:B------:R-:W-:Y:S02]  /*54a0*/  UPRMT UR37, UR10, 0x654, UR37 ;  /* 0x000006540a257896 */ /* 0x000fe40008000025 */
[----:B------:R-:W-:-:S02]  /*54b0*/  USHF.R.U32.HI UR44, URZ, UR41, UR6 ;  /* 0x00000029ff2c7299 */ /* 0x000fc40008011606 */
[----:B--2---:R-:W-:Y:S02]  /*54c0*/  USHF.R.U32.HI UR38, URZ, UR45, UR38 ;  /* 0x0000002dff267299 */ /* 0x004fe40008011626 */
[----:B------:R-:W-:-:S11]  /*54d0*/  UISETP.NE.AND UP2, UPT, UR4, 0x1, UPT ;  /* 0x000000010400788c */ /* 0x000fd6000bf45270 */
.L_x_97:
[C---:B------:R-:W-:Y:S02]  /*54e0*/  LEA R12, R14.reuse, UR21, 0x3 ;  /* 0x000000150e0c7c11 */ /* 0x040fe4000f8e18ff */
[----:B------:R-:W-:Y:S02]  /*54f0*/  SHF.L.U32 R9, R13, 0x1f, RZ ;  /* 0x0000001f0d097819 */ /* 0x000fe400000006ff */
[----:B------:R-:W-:Y:S02]  /*5500*/  LEA R10, R14, UR21, 0x4 ;  /* 0x000000150e0a7c11 */ /* 0x000fe4000f8e20ff */
[----:B------:R-:W2:Y:S02]  /*5510*/  SYNCS.PHASECHK.TRANS64.TRYWAIT P0, [R12+URZ+0x80], R9 ;  /* 0x000080090c0075a7 */ /* 0x000ea400080011ff */
[----:B--23--:R-:W-:Y:S05]  /*5520*/  @!P0 BRA `(.L_x_87) ;  /* 0x0000005800b48947 */ /* 0x00cfea0003800000 */
.L_x_174:
[----:B--2---:R-:W2:Y:S01]  /*5530*/  LDS.128 R8, [R10+0xf0] ;  /* 0x0000f0000a087984 */ /* 0x004ea20000000c00 */
[----:B------:R-:W-:Y:S01]  /*5540*/  UISETP.GE.AND UP0, UPT, UR39, 0x1, UPT ;  /* 0x000000012700788c */ /* 0x000fe2000bf06270 */
[----:B------:R-:W-:Y:S01]  /*5550*/  @!PT LDS RZ, [RZ] ;  /* 0x00000000fffff984 */ /* 0x000fe20000000800 */
[----:B------:R-:W-:Y:S01]  /*5560*/  @!PT LDS RZ, [RZ] ;  /* 0x00000000fffff984 */ /* 0x000fe20000000800 */
[----:B------:R-:W-:Y:S01]  /*5570*/  @!PT LDS RZ, [RZ] ;  /* 0x00000000fffff984 */ /* 0x000fe20000000800 */
[----:B------:R-:W-:Y:S01]  /*5580*/  @!PT LDS RZ, [RZ] ;  /* 0x00000000fffff984 */ /* 0x000fe20000000800 */
[----:B------:R3:W-:Y:S06]  /*5590*/  MEMBAR.ALL.CTA ;  /* 0x0000000000007992 */ /* 0x0007ec0000008000 */
[----:B---3--:R-:W3:Y:S01]  /*55a0*/  FENCE.VIEW.ASYNC.S ;  /* 0x00000000000073c6 */ /* 0x008ee20000000000 */
[----:B--2---:R-:W-:Y:S11]  /*55b0*/  LOP3.LUT P0, RZ, R10, 0x1, RZ, 0xc0, !PT ;  /* 0x000000010aff7812 */ /* 0x004ff6000780c0ff */
[----:B------:R-:W-:Y:S02]  /*55c0*/  @!UPT UIADD3 URZ, UPT, UPT, URZ, URZ, URZ ;  /* 0x000000fffffff290 */ /* 0x000fe4000fffe0ff */
[----:B---3--:R-:W-:Y:S01]  /*55d0*/  VOTEU.ANY UP1, P0 ;  /* 0x0000000000ff7886 */ /* 0x008fe20000020100 */
[----:B------:R-:W-:Y:S11]  /*55e0*/  PLOP3.LUT P0, PT, PT, PT, UP1, 0x80, 0x8 ;  /* 0x000000000008781c */ /* 0x000ff60003f0f018 */
[----:B------:R-:W-:Y:S02]  /*55f0*/  @!UPT UIADD3 URZ, UPT, UPT, URZ, URZ, URZ ;  /* 0x000000fffffff290 */ /* 0x000fe4000fffe0ff */
[----:B------:R-:W-:Y:S02]  /*5600*/  @P0 SHF.R.U32.HI R0, RZ, 0x10, R9 ;  /* 0x00000010ff000819 */ /* 0x000fe40000011609 */
[----:B------:R-:W-:Y:S02]  /*5610*/  @P0 MOV R6, R8 ;  /* 0x0000000800060202 */ /* 0x000fe40000000f00 */
[----:B------:R-:W-:Y:S01]  /*5620*/  @P0 R2UR UR4, R0 ;  /* 0x00000000000402ca */ /* 0x000fe200000e0000 */
[----:B------:R-:W-:Y:S01]  /*5630*/  VIADD R0, R12, 0x90 ;  /* 0x000000900c007836 */ /* 0x000fe20000000000 */
[----:B------:R-:W-:Y:S02]  /*5640*/  @P0 LOP3.LUT R8, R9, 0xffff, RZ, 0xc0, !PT ;  /* 0x0000ffff09080812 */ /* 0x000fe400078ec0ff */
[----:B------:R-:W-:Y:S02]  /*5650*/  @P0 R2UR UR6, R6 ;  /* 0x00000000060602ca */ /* 0x000fe400000e0000 */
[----:B------:R-:W-:Y:S02]  /*5660*/  PRMT R0, RZ, 0x654, R0 ;  /* 0x00000654ff007816 */ /* 0x000fe40000000000 */
[----:B------:R-:W-:Y:S02]  /*5670*/  @P0 R2UR UR5, R8 ;  /* 0x00000000080502ca */ /* 0x000fe400000e0000 */
[----:B------:R2:W-:Y:S03]  /*5680*/  SYNCS.ARRIVE.TRANS64.RED.A1T0 RZ, [R0+URZ], RZ ;  /* 0x000000ff00ff79a7 */ /* 0x0005e600081004ff */
[----:B------:R-:W-:Y:S04]  /*5690*/  @UP1 UMOV UR29, UR4 ;  /* 0x00000004001d1c82 */ /* 0x000fe80008000000 */
[----:B------:R-:W-:Y:S04]  /*56a0*/  @UP1 UMOV UR14, UR6 ;  /* 0x00000006000e1c82 */ /* 0x000fe80008000000 */
[----:B------:R-:W-:Y:S01]  /*56b0*/  @UP1 UMOV UR13, UR5 ;  /* 0x00000005000d1c82 */ /* 0x000fe20008000000 */
[----:B------:R-:W-:Y:S05]  /*56c0*/  BRA.U !UP0, `(.L_x_88) ;  /* 0x0000000108a47547 */ /* 0x000fea000b800000 */
[----:B------:R-:W-:Y:S02]  /*56d0*/  UIMAD.WIDE.U32 UR18, UR13, UR43, URZ ;  /* 0x0000002b0d1272a5 */ /* 0x000fe4000f8e00ff */
[----:B------:R-:W-:Y:S02]  /*56e0*/  UIMAD.WIDE.U32 UR26, UR14, UR40, URZ ;  /* 0x000000280e1a72a5 */ /* 0x000fe4000f8e00ff */
[----:B------:R-:W-:Y:S02]  /*56f0*/  USEL UR4, UR30, UR38, !UP5 ;  /* 0x000000261e047287 */ /* 0x000fe4000e800000 */
[----:B------:R-:W-:Y:S02]  /*5700*/  USEL UR7, UR31, UR44, !UP6 ;  /* 0x0000002c1f077287 */ /* 0x000fe4000f000000 */
[----:B-1----:R-:W-:Y:S02]  /*5710*/  UIMAD.WIDE.U32 UR8, UR4, UR22, URZ ;  /* 0x00000016040872a5 */ /* 0x002fe4000f8e00ff */
[----:B------:R-:W-:Y:S01]  /*5720*/  UIMAD.WIDE.U32 UR10, UR7, UR22, URZ ;  /* 0x00000016070a72a5 */ /* 0x000fe2000f8e00ff */
[----:B------:R-:W-:Y:S02]  /*5730*/  UMOV UR5, UR19 ;  /* 0x0000001300057c82 */ /* 0x000fe40008000000 */
[----:B------:R-:W-:Y:S03]  /*5740*/  USHF.R.U32.HI UR6, URZ, UR45, UR5 ;  /* 0x0000002dff067299 */ /* 0x000fe60008011605 */
[----:B------:R-:W-:Y:S01]  /*5750*/  UMOV UR5, UR27 ;  /* 0x0000001b00057c82 */ /* 0x000fe20008000000 */
[----:B------:R-:W-:Y:S02]  /*5760*/  USEL UR6, UR13, UR6, !UP5 ;  /* 0x000000060d067287 */ /* 0x000fe4000e800000 */
[----:B------:R-:W-:Y:S03]  /*5770*/  USHF.R.U32.HI UR16, URZ, UR41, UR5 ;  /* 0x00000029ff107299 */ /* 0x000fe60008011605 */
[----:B------:R-:W-:Y:S02]  /*5780*/  UMOV UR5, UR9 ;  /* 0x0000000900057c82 */ /* 0x000fe40008000000 */
[----:B------:R-:W-:Y:S03]  /*5790*/  @UP4 USHF.R.U32.HI UR4, URZ, UR23, UR5 ;  /* 0x00000017ff044299 */ /* 0x000fe60008011605 */
[----:B------:R-:W-:Y:S01]  /*57a0*/  UMOV UR5, UR11 ;  /* 0x0000000b00057c82 */ /* 0x000fe20008000000 */
[----:B------:R-:W-:Y:S02]  /*57b0*/  UIMAD UR4, UR39, UR4, URZ ;  /* 0x00000004270472a4 */ /* 0x000fe4000f8e02ff */
[----:B------:R-:W-:Y:S02]  /*57c0*/  @UP4 USHF.R.U32.HI UR7, URZ, UR23, UR5 ;  /* 0x00000017ff074299 */ /* 0x000fe40008011605 */
[----:B------:R-:W-:Y:S02]  /*57d0*/  UIMAD.WIDE.U32 UR10, UR6, UR22, URZ ;  /* 0x00000016060a72a5 */ /* 0x000fe4000f8e00ff */
[----:B------:R-:W-:Y:S02]  /*57e0*/  USEL UR5, UR14, UR16, !UP6 ;  /* 0x000000100e057287 */ /* 0x000fe4000f000000 */
[----:B------:R-:W-:Y:S02]  /*57f0*/  UIMAD UR8, UR39, UR7, URZ ;  /* 0x00000007270872a4 */ /* 0x000fe4000f8e02ff */
[----:B------:R-:W-:Y:S03]  /*5800*/  UISETP.GE.AND UP0, UPT, UR6, UR4, UPT ;  /* 0x000000040600728c */ /* 0x000fe6000bf06270 */
[----:B------:R-:W-:Y:S01]  /*5810*/  UMOV UR4, UR11 ;  /* 0x0000000b00047c82 */ /* 0x000fe20008000000 */
[----:B------:R-:W-:Y:S02]  /*5820*/  UISETP.GE.OR UP0, UPT, UR5, UR8, UP0 ;  /* 0x000000080500728c */ /* 0x000fe40008706670 */
[----:B------:R-:W-:Y:S02]  /*5830*/  USHF.R.U32.HI UR4, URZ, UR23, UR4 ;  /* 0x00000017ff047299 */ /* 0x000fe40008011604 */
[----:B------:R-:W-:Y:S02]  /*5840*/  UIMAD.WIDE.U32 UR8, UR5, UR22, URZ ;  /* 0x00000016050872a5 */ /* 0x000fe4000f8e00ff */
[----:B------:R-:W-:Y:S04]  /*5850*/  USEL UR10, UR6, UR4, !UP4 ;  /* 0x00000004060a7287 */ /* 0x000fe8000e000000 */
[----:B------:R-:W-:Y:S01]  /*5860*/  UIADD3 UR11, UPT, UPT, -UR10, URZ, URZ ;  /* 0x000000ff0a0b7290 */ /* 0x000fe2000fffe1ff */
[----:B------:R-:W-:Y:S02]  /*5870*/  @!UP0 UMOV UR4, UR9 ;  /* 0x0000000900048c82 */ /* 0x000fe40008000000 */
[----:B------:R-:W-:Y:S02]  /*5880*/  @!UP0 USHF.R.U32.HI UR4, URZ, UR23, UR4 ;  /* 0x00000017ff048299 */ /* 0x000fe40008011604 */
[----:B------:R-:W-:Y:S02]  /*5890*/  UIMAD UR8, UR39, UR11, UR6 ;  /* 0x0000000b270872a4 */ /* 0x000fe4000f8e0206 */
[----:B------:R-:W-:Y:S04]  /*58a0*/  @!UP0 USEL UR4, UR5, UR4, !UP4 ;  /* 0x0000000405048287 */ /* 0x000fe8000e000000 */
[----:B------:R-:W-:Y:S02]  /*58b0*/  @!UP0 UIMAD UR8, UR7, UR8, UR4 ;  /* 0x00000008070882a4 */ /* 0x000fe4000f8e0204 */
[----:B------:R-:W-:Y:S02]  /*58c0*/  @!UP0 UIADD3 UR9, UPT, UPT, UR10, -UR4, URZ ;  /* 0x800000040a098290 */ /* 0x000fe4000fffe0ff */
[----:B------:R-:W-:Y:S02]  /*58d0*/  UIADD3 UR4, UPT, UPT, -UR5, URZ, URZ ;  /* 0x000000ff05047290 */ /* 0x000fe4000fffe1ff */
[----:B------:R-:W-:Y:S02]  /*58e0*/  UIADD3 UR7, UPT, UPT, -UR6, URZ, URZ ;  /* 0x000000ff06077290 */ /* 0x000fe4000fffe1ff */
[----:B------:R-:W-:Y:S02]  /*58f0*/  @!UP0 UIMAD UR6, UR9, UR39, UR5 ;  /* 0x00000027090682a4 */ /* 0x000fe4000f8e0205 */
[----:B------:R-:W-:Y:S02]  /*5900*/  UIMAD UR14, UR15, UR4, UR14 ;  /* 0x000000040f0e72a4 */ /* 0x000fe4000f8e020e */
[----:B------:R-:W-:Y:S01]  /*5910*/  UIMAD UR13, UR42, UR7, UR13 ;  /* 0x000000072a0d72a4 */ /* 0x000fe2000f8e020d */
[----:B------:R-:W-:Y:S02]  /*5920*/  @!UP0 UMOV UR5, UR8 ;  /* 0x0000000800058c82 */ /* 0x000fe40008000000 */
[----:B------:R-:W-:Y:S02]  /*5930*/  UIMAD UR14, UR5, UR15, UR14 ;  /* 0x0000000f050e72a4 */ /* 0x000fe4000f8e020e */
[----:B------:R-:W-:Y:S11]  /*5940*/  UIMAD UR13, UR6, UR42, UR13 ;  /* 0x0000002a060d72a4 */ /* 0x000ff6000f8e020d */
[----:B------:R-:W-:Y:S01]  /*5950*/  @!UPT UIADD3 URZ, UPT, UPT, URZ, URZ, URZ ;  /* 0x000000fffffff290 */ /* 0x000fe2000fffe0ff */
.L_x_88:
[----:B------:R-:W3:Y:S01]  /*5960*/  @!UP2 LDCU.128 UR8, c[0x0][0xf10] ;  /* 0x0001e200ff08a7ac */ /* 0x000ee20008000c00 */
[C---:B----4-:R-:W-:Y:S02]  /*5970*/  ISETP.NE.U32.AND P1, PT, R4.reuse, RZ, PT ;  /* 0x000000ff0400720c */ /* 0x050fe40003f25070 */
[----:B------:R-:W-:Y:S02]  /*5980*/  ISETP.NE.U32.AND P0, PT, R4, RZ, PT ;  /* 0x000000ff0400720c */ /* 0x000fe40003f05070 */
[C---:B------:R-:W-:Y:S02]  /*5990*/  ISETP.NE.AND.EX P1, PT, R5.reuse, RZ, PT, P1 ;  /* 0x000000ff0500720c */ /* 0x040fe40003f25310 */
[----:B------:R-:W-:Y:S01]  /*59a0*/  ISETP.NE.AND.EX P0, PT, R5, RZ, PT, P0 ;  /* 0x000000ff0500720c */ /* 0x000fe20003f05300 */
[----:B------:R-:W4:Y:S01]  /*59b0*/  @!UP2 LDCU UR5, c[0x0][0xf0c] ;  /* 0x0001e180ff05a7ac */ /* 0x000f220008000800 */
[----:B------:R-:W-:Y:S01]  /*59c0*/  SHF.L.U32 R9, R15, 0x1f, RZ ;  /* 0x0000001f0f097819 */ /* 0x000fe200000006ff */
[----:B------:R-:W-:Y:S02]  /*59d0*/  USHF.L.U32 UR35, UR20, 0x7, URZ ;  /* 0x0000000714237899 */ /* 0x000fe400080006ff */
[----:B------:R-:W-:Y:S02]  /*59e0*/  USHF.L.U32 UR34, UR12, 0x7, URZ ;  /* 0x000000070c227899 */ /* 0x000fe400080006ff */
[----:B---3--:R-:W-:Y:S07]  /*59f0*/  UIMAD.WIDE.U32 UR6, UR14, UR8, URZ ;  /* 0x000000080e0672a5 */ /* 0x008fee000f8e00ff */
[----:B------:R-:W-:Y:S01]  /*5a00*/  @!UP2 UMOV UR4, UR7 ;  /* 0x000000070004ac82 */ /* 0x000fe20008000000 */
[----:B----4-:R-:W-:Y:S02]  /*5a10*/  @!UP2 UISETP.NE.AND UP0, UPT, UR5, 0x1, UPT ;  /* 0x000000010500a88c */ /* 0x010fe4000bf05270 */
[----:B------:R-:W-:Y:S02]  /*5a20*/  @!UP2 USHF.R.U32.HI UR4, URZ, UR9, UR4 ;  /* 0x00000009ff04a299 */ /* 0x000fe40008011604 */
[----:B------:R-:W-:Y:S02]  /*5a30*/  UIMAD.WIDE.U32 UR6, UR13, UR11, URZ ;  /* 0x0000000b0d0672a5 */ /* 0x000fe4000f8e00ff */
[----:B------:R-:W-:Y:S02]  /*5a40*/  @!UP2 USEL UR8, UR14, UR4, !UP0 ;  /* 0x000000040e08a287 */ /* 0x000fe4000c000000 */
[----:B------:R-:W-:Y:S03]  /*5a50*/  @!UP2 UISETP.NE.AND UP0, UPT, UR10, 0x1, UPT ;  /* 0x000000010a00a88c */ /* 0x000fe6000bf05270 */
[----:B------:R-:W-:Y:S02]  /*5a60*/  @!UP2 UMOV UR6, UR7 ;  /* 0x000000070006ac82 */ /* 0x000fe40008000000 */
[----:B------:R-:W3:Y:S02]  /*5a70*/  @!UP2 LDCU UR4, c[0x0][0xf20] ;  /* 0x0001e400ff04a7ac */ /* 0x000ee40008000800 */
[----:B---3--:R-:W-:Y:S04]  /*5a80*/  @!UP2 USHF.R.U32.HI UR6, URZ, UR4, UR6 ;  /* 0x00000004ff06a299 */ /* 0x008fe80008011606 */
[----:B------:R-:W-:Y:S04]  /*5a90*/  @!UP2 USEL UR6, UR13, UR6, !UP0 ;  /* 0x000000060d06a287 */ /* 0x000fe8000c000000 */
[----:B------:R-:W-:Y:S02]  /*5aa0*/  @!UP2 UIADD3 UR4, UPT, UPT, -UR8, UR6, URZ ;  /* 0x000000060804a290 */ /* 0x000fe4000fffe1ff */
[----:B------:R-:W-:Y:S02]  /*5ab0*/  @!UP2 UIADD3 UR6, UPT, UPT, UR8, -UR6, URZ ;  /* 0x800000060806a290 */ /* 0x000fe4000fffe0ff */
[----:B------:R-:W-:Y:S02]  /*5ac0*/  @!UP2 UIMAD UR14, UR4, UR5, UR14 ;  /* 0x00000005040ea2a4 */ /* 0x000fe4000f8e020e */
[----:B------:R-:W-:Y:S01]  /*5ad0*/  @!UP2 UIMAD UR13, UR6, UR10, UR13 ;  /* 0x0000000a060da2a4 */ /* 0x000fe2000f8e020d */
[----:B------:R-:W-:Y:S11]  /*5ae0*/  BRA.U UP3, `(.L_x_89) ;  /* 0x0000000103107547 */ /* 0x000ff6000b800000 */
[----:B--2---:R-:W-:Y:S04]  /*5af0*/  MOV R0, UR60 ;  /* 0x0000003c00007c02 */ /* 0x004fe80008000f00 */
[----:B------:R-:W-:Y:S04]  /*5b00*/  SHF.L.U32 R11, R0, 0x1f, RZ ;  /* 0x0000001f000b7819 */ /* 0x000fe800000006ff */
[----:B------:R-:W2:Y:S02]  /*5b10*/  SYNCS.PHASECHK.TRANS64.TRYWAIT P2, [UR21+0x78], R11 ;  /* 0x0000780bff0075a7 */ /* 0x000ea40008041115 */
[----:B--2---:R-:W-:Y:S05]  /*5b20*/  @!P2 BRA `(.L_x_90) ;  /* 0x000000540048a947 */ /* 0x004fea0003800000 */
.L_x_89:
[----:B------:R-:W-:Y:S05]  /*5b30*/  @!P1 BRA `(.L_x_91) ;  /* 0x0000000000309947 */ /* 0x000fea0003800000 */
[----:B------:R-:W-:Y:S01]  /*5b40*/  ISETP.NE.U32.AND P1, PT, R2, RZ, PT ;  /* 0x000000ff0200720c */ /* 0x000fe20003f25070 */
[----:B------:R-:W3:Y:S01]  /*5b50*/  LDCU.64 UR4, c[0x0][0x358] ;  /* 0x00006b00ff0477ac */ /* 0x000ee20008000a00 */
[----:B------:R-:W-:Y:S02]  /*5b60*/  IMAD.MOV.U32 R80, RZ, RZ, 0x1 ;  /* 0x00000001ff507424 */ /* 0x000fe400078e00ff */
[----:B------:R-:W-:Y:S11]  /*5b70*/  ISETP.NE.AND.EX P1, PT, R3, RZ, PT, P1 ;  /* 0x000000ff0300720c */ /* 0x000ff60003f25310 */
[----:B------:R-:W-:Y:S02]  /*5b80*/  @!UPT UIADD3 URZ, UPT, UPT, URZ, URZ, URZ ;  /* 0x000000fffffff290 */ /* 0x000fe4000fffe0ff */
[----:B--2---:R-:W2:Y:S01]  /*5b90*/  @P1 LDC.64 R10, c[0x0][0xc88] ;  /* 0x00032200ff0a1b82 */ /* 0x004ea20000000a00 */
[----:B------:R-:W-:Y:S04]  /*5ba0*/  @P1 IMAD R0, R4, UR52, RZ ;  /* 0x0000003404001c24 */ /* 0x000fe8000f8e02ff */
[----:B--2---:R-:W-:Y:S04]  /*5bb0*/  @P1 IMAD.WIDE R10, R0, 0x4, R10 ;  /* 0x00000004000a1825 */ /* 0x004fe800078e020a */
[----:B------:R-:W-:Y:S01]  /*5bc0*/  HFMA2 R0, -RZ, RZ, 0, 5.9604644775390625e-08 ;  /* 0x00000001ff007431 */ /* 0x000fe200000001ff */
[----:B---3-5:R3:W5:Y:S04]  /*5bd0*/  @P1 LDG.E R41, desc[UR4][R10.64] ;  /* 0x000000040a291981 */ /* 0x028768000c1e1900 */
[----:B------:R-:W-:Y:S01]  /*5be0*/  @!P1 PRMT R80, R0, 0x7610, R80 ;  /* 0x0000761000509816 */ /* 0x000fe20000000050 */
[----:B---3--:R-:W4:Y:S06]  /*5bf0*/  @!P1 LDC R41, c[0x0][0xc80] ;  /* 0x00032000ff299b82 */ /* 0x008f2c0000000800 */
.L_x_91:
[----:B----45:R-:W-:Y:S01]  /*5c00*/  @!P0 FSETP.EQ.AND P1, PT, R41, RZ, PT ;  /* 0x000000ff2900820b */ /* 0x030fe20003f22000 */
[----:B------:R-:W-:Y:S01]  /*5c10*/  @!UPT UIADD3 URZ, UPT, UPT, URZ, URZ, URZ ;  /* 0x000000fffffff290 */ /* 0x000fe2000fffe0ff */
[----:B------:R-:W-:Y:S11]  /*5c20*/  @!P0 BRA `(.L_x_92) ;  /* 0x0000000000188947 */ /* 0x000ff60003800000 */
[----:B------:R-:W-:Y:S02]  /*5c30*/  LOP3.LUT P0, RZ, R80, 0xff, RZ, 0xc0, !PT ;  /* 0x000000ff50ff7812 */ /* 0x000fe4000780c0ff */
[----:B------:R-:W-:Y:S04]  /*5c40*/  ISETP.NE.U32.AND P1, PT, R2, RZ, PT ;  /* 0x000000ff0200720c */ /* 0x000fe80003f25070 */
[----:B------:R-:W-:Y:S04]  /*5c50*/  ISETP.NE.AND.EX P1, PT, R3, RZ, PT, P1 ;  /* 0x000000ff0300720c */ /* 0x000fe80003f25310 */
[----:B------:R-:W-:Y:S03]  /*5c60*/  PLOP3.LUT P1, PT, P1, PT, PT, 0x8, 0x80 ;  /* 0x000000000080781c */ /* 0x000fe60000f2e170 */
[----:B------:R-:W-:Y:S11]  /*5c70*/  @P0 FSETP.EQ.AND P1, PT, R41, RZ, PT ;  /* 0x000000ff2900020b */ /* 0x000ff60003f22000 */
[----:B------:R-:W-:Y:S02]  /*5c80*/  @!UPT UIADD3 URZ, UPT, UPT, URZ, URZ, URZ ;  /* 0x000000fffffff290 */ /* 0x000fe4000fffe0ff */
.L_x_92:
[----:B------:R-:W3:Y:S01]  /*5c90*/  SYNCS.PHASECHK.TRANS64.TRYWAIT P2, [UR21+0x50], R9 ;  /* 0x00005009ff0075a7 */ /* 0x000ee20008041115 */
[----:B------:R-:W-:Y:S04]  /*5ca0*/  ELECT P0, URZ, PT ;  /* 0x0000000000ff782f */ /* 0x000fe80003800000 */
[----:B------:R-:W-:Y:S11]  /*5cb0*/  PLOP3.LUT P1, PT, P1, P0, PT, 0xf2, 0x2f ;  /* 0x00000000002f781c */ /* 0x000ff60000f21e72 */
[----:B------:R-:W-:Y:S02]  /*5cc0*/  @!UPT UIADD3 URZ, UPT, UPT, URZ, URZ, URZ ;  /* 0x000000fffffff290 */ /* 0x000fe4000fffe0ff */
[----:B------:R-:W-:Y:S05]  /*5cd0*/  @!P1 IADD3 R8, P0, PT, R16, 0x980, RZ ;  /* 0x0000098010089810 */ /* 0x000fea0007f1e0ff */
[----:B------:R-:W-:Y:S01]  /*5ce0*/  @!P1 IMAD.X R6, RZ, RZ, R17, P0 ;  /* 0x000000ffff069224 */ /* 0x000fe200000e0611 */
[----:B---3--:R-:W-:Y:S07]  /*5cf0*/  @!P2 BRA `(.L_x_93) ;  /* 0x0000005000eca947 */ /* 0x008fee0003800000 */
.L_x_177:
[----:B------:R-:W-:Y:S01]  /*5d00*/  @!P1 R2UR UR5, R8 ;  /* 0x00000000080592ca */ /* 0x000fe200000e0000 */
[----:B------:R-:W-:Y:S01]  /*5d10*/  VOTEU.ALL UP0, P1 ;  /* 0x0000000000ff7886 */ /* 0x000fe20000800000 */
[----:B------:R-:W-:Y:S01]  /*5d20*/  @!P1 R2UR UR4, R6 ;  /* 0x00000000060492ca */ /* 0x000fe200000e0000 */
[----:B--2---:R-:W-:Y:S01]  /*5d30*/  @!P1 IMAD.MOV.U32 R0, RZ, RZ, 0x2000 ;  /* 0x00002000ff009424 */ /* 0x004fe200078e00ff */
[----:B------:R-:W-:Y:S01]  /*5d40*/  R2UR UR6, R84 ;  /* 0x00000000540672ca */ /* 0x000fe200000e0000 */
[----:B------:R-:W-:Y:S01]  /*5d50*/  UMOV UR8, 0x0 ;  /* 0x0000000000087882 */ /* 0x000fe20000000000 */
[----:B------:R-:W-:Y:S01]  /*5d60*/  @!UP0 UIADD3 UR32, UPT, UPT, UR21, 0x200, URZ ;  /* 0x0000020015208890 */ /* 0x000fe2000fffe0ff */
[----:B------:R-:W-:Y:S01]  /*5d70*/  @!P1 IADD3 R8, P0, PT, R16, 0x980, RZ ;  /* 0x0000098010089810 */ /* 0x000fe20007f1e0ff */
[----:B------:R-:W-:Y:S01]  /*5d80*/  VOTEU.ALL UP0, P1 ;  /* 0x0000000000ff7886 */ /* 0x000fe20000800000 */
[----:B------:R-:W-:Y:S01]  /*5d90*/  UMOV UR9, 0x10000000 ;  /* 0x1000000000097882 */ /* 0x000fe20000000000 */
[----:B------:R-:W-:Y:S02]  /*5da0*/  UMOV UR36, UR52 ;  /* 0x0000003400247c82 */ /* 0x000fe40008000000 */
[----:B------:R-:W-:Y:S02]  /*5db0*/  @!P1 IMAD.X R6, RZ, RZ, R17, P0 ;  /* 0x000000ffff069224 */ /* 0x000fe400000e0611 */
[----:B------:R-:W-:Y:S02]  /*5dc0*/  IMAD.U32 R10, RZ, RZ, UR5 ;  /* 0x00000005ff0a7e24 */ /* 0x000fe4000f8e00ff */
[----:B------:R-:W-:Y:S01]  /*5dd0*/  IMAD.U32 R11, RZ, RZ, UR4 ;  /* 0x00000004ff0b7e24 */ /* 0x000fe2000f8e00ff */
[----:B------:R-:W-:Y:S02]  /*5de0*/  UPRMT UR6, UR6, 0x654, UR33 ;  /* 0x0000065406067896 */ /* 0x000fe40008000021 */
[----:B------:R-:W-:Y:S02]  /*5df0*/  @!P1 R2UR UR4, R10 ;  /* 0x000000000a0492ca */ /* 0x000fe400000e0000 */
[----:B------:R-:W-:Y:S11]  /*5e00*/  @!P1 R2UR UR5, R11 ;  /* 0x000000000b0592ca */ /* 0x000ff600000e0000 */
[----:B------:R-:W-:Y:S02]  /*5e10*/  @!UPT UIADD3 URZ, UPT, UPT, URZ, URZ, URZ ;  /* 0x000000fffffff290 */ /* 0x000fe4000fffe0ff */
[----:B------:R2:W-:Y:S01]  /*5e20*/  @!UP0 UTMALDG.3D [UR32], [UR4], desc[UR8] ;  /* 0x00000820040085b4 */ /* 0x0005e20008011000 */
[----:B------:R2:W-:Y:S01]  /*5e30*/  @!P1 SYNCS.ARRIVE.TRANS64.RED.A0TR RZ, [UR21+0x30], R0 ;  /* 0x00003000ffff99a7 */ /* 0x0005e20008300415 */
[----:B------:R-:W-:Y:S01]  /*5e40*/  SYNCS.ARRIVE.TRANS64.RED.A1T0 RZ, [UR6], RZ ;  /* 0x000000ffffff79a7 */ /* 0x000fe20008100406 */
[----:B------:R-:W3:Y:S02]  /*5e50*/  SYNCS.PHASECHK.TRANS64.TRYWAIT P2, [UR21+0x58], R9 ;  /* 0x00005809ff0075a7 */ /* 0x000ee40008041115 */
[----:B--23--:R-:W-:Y:S05]  /*5e60*/  @!P2 BRA `(.L_x_94) ;  /* 0x0000005000a8a947 */ /* 0x00cfea0003800000 */
.L_x_179:
        /* <DEDUP_REMOVED lines=8> */
[----:B------:R-:W-:Y:S01]  /*5ef0*/  @!UP0 UIADD3 UR24, UPT, UPT, UR21, 0x2200, URZ ;  /* 0x0000220015188890 */ /* 0x000fe2000fffe0ff */
[----:B------:R-:W-:Y:S01]  /*5f00*/  VOTEU.ALL UP0, P1 ;  /* 0x0000000000ff7886 */ /* 0x000fe20000800000 */
[----:B------:R-:W-:Y:S01]  /*5f10*/  UMOV UR9, 0x10000000 ;  /* 0x1000000000097882 */ /* 0x000fe20000000000 */
[----:B------:R-:W-:Y:S02]  /*5f20*/  UMOV UR27, UR35 ;  /* 0x00000023001b7c82 */ /* 0x000fe40008000000 */
[----:B------:R-:W-:Y:S01]  /*5f30*/  IMAD.U32 R10, RZ, RZ, UR5 ;  /* 0x00000005ff0a7e24 */ /* 0x000fe2000f8e00ff */
[----:B------:R-:W-:Y:S01]  /*5f40*/  UMOV UR28, UR52 ;  /* 0x00000034001c7c82 */ /* 0x000fe20008000000 */
[----:B------:R-:W-:Y:S02]  /*5f50*/  IMAD.U32 R11, RZ, RZ, UR4 ;  /* 0x00000004ff0b7e24 */ /* 0x000fe4000f8e00ff */
[----:B------:R-:W-:Y:S01]  /*5f60*/  UPRMT UR6, UR6, 0x654, UR25 ;  /* 0x0000065406067896 */ /* 0x000fe20008000019 */
[----:B------:R-:W-:Y:S01]  /*5f70*/  @!P1 R2UR UR4, R10 ;  /* 0x000000000a0492ca */ /* 0x000fe200000e0000 */
[----:B------:R-:W-:Y:S01]  /*5f80*/  @!P1 IMAD.X R6, RZ, RZ, R17, P0 ;  /* 0x000000ffff069224 */ /* 0x000fe200000e0611 */
[----:B------:R-:W-:Y:S11]  /*5f90*/  @!P1 R2UR UR5, R11 ;  /* 0x000000000b0592ca */ /* 0x000ff600000e0000 */
[----:B------:R-:W-:Y:S02]  /*5fa0*/  @!UPT UIADD3 URZ, UPT, UPT, URZ, URZ, URZ ;  /* 0x000000fffffff290 */ /* 0x000fe4000fffe0ff */
[----:B------:R2:W-:Y:S01]  /*5fb0*/  @!UP0 UTMALDG.3D [UR24], [UR4], desc[UR8] ;  /* 0x00000818040085b4 */ /* 0x0005e20008011000 */
[----:B------:R2:W-:Y:S01]  /*5fc0*/  @!P1 SYNCS.ARRIVE.TRANS64.RED.A0TR RZ, [UR21+0x38], R0 ;  /* 0x00003800ffff99a7 */ /* 0x0005e20008300415 */
[----:B------:R-:W-:Y:S01]  /*5fd0*/  SYNCS.ARRIVE.TRANS64.RED.A1T0 RZ, [UR6], RZ ;  /* 0x000000ffffff79a7 */ /* 0x000fe20008100406 */
[----:B------:R-:W3:Y:S02]  /*5fe0*/  SYNCS.PHASECHK.TRANS64.TRYWAIT P2, [UR21+0x60], R9 ;  /* 0x00006009ff0075a7 */ /* 0x000ee40008041115 */
[----:B--23--:R-:W-:Y:S05]  /*5ff0*/  @!P2 BRA `(.L_x_95) ;  /* 0x00000050005ca947 */ /* 0x00cfea0003800000 */
.L_x_181:
[----:B------:R-:W-:Y:S01]  /*6000*/  @!P1 R2UR UR5, R8 ;  /* 0x00000000080592ca */ /* 0x000fe200000e0000 */
[----:B------:R-:W-:Y:S01]  /*6010*/  VOTEU.ALL UP0, P1 ;  /* 0x0000000000ff7886 */ /* 0x000fe20000800000 */
[----:B------:R-:W-:Y:S01]  /*6020*/  @!P1 R2UR UR4, R6 ;  /* 0x00000000060492ca */ /* 0x000fe200000e0000 */
[----:B--2---:R-:W-:Y:S01]  /*6030*/  @!P1 IMAD.MOV.U32 R0, RZ, RZ, 0x2000 ;  /* 0x00002000ff009424 */ /* 0x004fe200078e00ff */
[----:B------:R-:W-:Y:S01]  /*6040*/  R2UR UR6, R84 ;  /* 0x00000000540672ca */ /* 0x000fe200000e0000 */
[----:B------:R-:W-:Y:S01]  /*6050*/  UMOV UR8, 0x0 ;  /* 0x0000000000087882 */ /* 0x000fe20000000000 */
[----:B------:R-:W-:Y:S01]  /*6060*/  @!UP0 UIADD3 UR18, UPT, UPT, UR34, 0x40, URZ ;  /* 0x0000004022128890 */ /* 0x000fe2000fffe0ff */
[----:B------:R-:W-:Y:S01]  /*6070*/  VIADD R14, R14, 0x1 ;  /* 0x000000010e0e7836 */ /* 0x000fe20000000000 */
        /* <DEDUP_REMOVED lines=16> */
.L_x_183:
[----:B------:R-:W-:Y:S01]  /*6180*/  @!P1 IADD3 R6, P0, PT, R16, 0x980, RZ ;  /* 0x0000098010069810 */ /* 0x000fe20007f1e0ff */
[----:B------:R-:W-:Y:S01]  /*6190*/  VOTEU.ALL UP0, P1 ;  /* 0x0000000000ff7886 */ /* 0x000fe20000800000 */
[----:B------:R-:W-:Y:S01]  /*61a0*/  UMOV UR6, 0x0 ;  /* 0x0000000000067882 */ /* 0x000fe20000000000 */
[----:B------:R-:W-:Y:S01]  /*61b0*/  UMOV UR7, 0x10000000 ;  /* 0x1000000000077882 */ /* 0x000fe20000000000 */
[----:B------:R-:W-:Y:S01]  /*61c0*/  @!P1 R2UR UR5, R6 ;  /* 0x00000000060592ca */ /* 0x000fe200000e0000 */
[----:B--2---:R-:W-:Y:S01]  /*61d0*/  @!P1 IMAD.X R0, RZ, RZ, R17, P0 ;  /* 0x000000ffff009224 */ /* 0x004fe200000e0611 */
[----:B------:R-:W-:Y:S01]  /*61e0*/  @!UP0 UIADD3 UR10, UPT, UPT, UR34, 0x60, URZ ;  /* 0x00000060220a8890 */ /* 0x000fe2000fffe0ff */
[----:B------:R-:W-:Y:S01]  /*61f0*/  R2UR UR18, R83 ;  /* 0x00000000531272ca */ /* 0x000fe200000e0000 */
[----:B------:R-:W-:Y:S01]  /*6200*/  @!UP0 UIADD3 UR8, UPT, UPT, UR21, 0x6200, URZ ;  /* 0x0000620015088890 */ /* 0x000fe2000fffe0ff */
[----:B------:R-:W-:Y:S01]  /*6210*/  R2UR UR16, R82 ;  /* 0x00000000521072ca */ /* 0x000fe200000e0000 */
[----:B------:R-:W-:Y:S01]  /*6220*/  @!UP0 UIADD3 UR9, UPT, UPT, UR21, 0x48, URZ ;  /* 0x0000004815098890 */ /* 0x000fe2000fffe0ff */
[----:B------:R-:W-:Y:S01]  /*6230*/  @!P1 R2UR UR4, R0 ;  /* 0x00000000000492ca */ /* 0x000fe200000e0000 */
[----:B------:R-:W-:Y:S01]  /*6240*/  VOTEU.ALL UP0, P1 ;  /* 0x0000000000ff7886 */ /* 0x000fe20000800000 */
[----:B------:R-:W-:Y:S01]  /*6250*/  UMOV UR11, UR35 ;  /* 0x00000023000b7c82 */ /* 0x000fe20008000000 */
[----:B------:R-:W-:Y:S01]  /*6260*/  UMOV UR12, UR52 ;  /* 0x00000034000c7c82 */ /* 0x000fe20008000000 */
[C---:B------:R-:W-:Y:S01]  /*6270*/  ISETP.NE.AND P0, PT, R14.reuse, 0x2, PT ;  /* 0x000000020e00780c */ /* 0x040fe20003f05270 */
[----:B------:R-:W-:Y:S01]  /*6280*/  UPLOP3.LUT UP3, UPT, UPT, UPT, UPT, 0x80, 0x8 ;  /* 0x000000000008789c */ /* 0x000fe20003f6f070 */
[----:B------:R-:W-:Y:S01]  /*6290*/  IMAD.U32 R8, RZ, RZ, UR5 ;  /* 0x00000005ff087e24 */ /* 0x000fe2000f8e00ff */
[----:B------:R-:W-:Y:S01]  /*62a0*/  LOP3.LUT R15, R15, 0x1, RZ, 0x3c, !PT ;  /* 0x000000010f0f7812 */ /* 0x000fe200078e3cff */
[----:B------:R-:W-:Y:S01]  /*62b0*/  UMOV UR52, UR29 ;  /* 0x0000001d00347c82 */ /* 0x000fe20008000000 */
[----:B------:R-:W-:Y:S01]  /*62c0*/  SEL R0, RZ, 0x1, P0 ;  /* 0x00000001ff007807 */ /* 0x000fe20000000000 */
[----:B------:R-:W-:Y:S01]  /*62d0*/  UIADD3 UR20, UPT, UPT, UR14, UR18, URZ ;  /* 0x000000120e147290 */ /* 0x000fe2000fffe0ff */
[----:B------:R-:W-:Y:S02]  /*62e0*/  SEL R14, R14, RZ, P0 ;  /* 0x000000ff0e0e7207 */ /* 0x000fe40000000000 */
[----:B------:R-:W-:Y:S01]  /*62f0*/  IMAD.U32 R9, RZ, RZ, UR4 ;  /* 0x00000004ff097e24 */ /* 0x000fe2000f8e00ff */
[----:B------:R-:W-:Y:S02]  /*6300*/  @!P1 R2UR UR4, R8 ;  /* 0x00000000080492ca */ /* 0x000fe400000e0000 */
[----:B------:R-:W-:Y:S02]  /*6310*/  LOP3.LUT R13, R13, R0, RZ, 0x3c, !PT ;  /* 0x000000000d0d7212 */ /* 0x000fe400078e3cff */
[----:B------:R-:W-:Y:S11]  /*6320*/  @!P1 R2UR UR5, R9 ;  /* 0x00000000090592ca */ /* 0x000ff600000e0000 */
[----:B------:R-:W-:Y:S02]  /*6330*/  @!UPT UIADD3 URZ, UPT, UPT, URZ, URZ, URZ ;  /* 0x000000fffffff290 */ /* 0x000fe4000fffe0ff */
[----:B------:R2:W-:Y:S01]  /*6340*/  @!UP0 UTMALDG.3D [UR8], [UR4], desc[UR6] ;  /* 0x00000608040085b4 */ /* 0x0005e20008011000 */
[----:B------:R3:W-:Y:S01]  /*6350*/  @!P1 SYNCS.ARRIVE.TRANS64.RED.A0TR RZ, [UR21+0x48], R7 ;  /* 0x00004807ffff99a7 */ /* 0x0007e20008300415 */
[----:B------:R-:W-:Y:S01]  /*6360*/  SYNCS.ARRIVE.TRANS64.RED.A1T0 RZ, [UR37], RZ ;  /* 0x000000ffffff79a7 */ /* 0x000fe20008100425 */
[----:B--2---:R-:W-:Y:S01]  /*6370*/  UIADD3 UR12, UPT, UPT, UR13, UR16, URZ ;  /* 0x000000100d0c7290 */ /* 0x004fe2000fffe0ff */
[----:B------:R-:W-:Y:S11]  /*6380*/  BRA.U UP1, `(.L_x_97) ;  /* 0xfffffff101547547 */ /* 0x000ff6000b83ffff */
[----:B------:R-:W-:-:S04]  /*6390*/  SHF.L.U32 R3, R15, 0x1f, RZ ;  /* 0x0000001f0f037819 */ /* 0x000fc800000006ff */
[----:B------:R-:W2:Y:S02]  /*63a0*/  SYNCS.PHASECHK.TRANS64.TRYWAIT P0, [UR21+0x50], R3 ;  /* 0x00005003ff0075a7 */ /* 0x000ea40008001115 */
[----:B--2---:R-:W-:Y:S05]  /*63b0*/  @!P0 BRA `(.L_x_98) ;  /* 0x0000004c009c8947 */ /* 0x004fea0003800000 */
.L_x_185:
[----:B------:R-:W4:Y:S02]  /*63c0*/  SYNCS.PHASECHK.TRANS64.TRYWAIT P0, [UR21+0x58], R3 ;  /* 0x00005803ff0075a7 */ /* 0x000f240008001115 */
[----:B----4-:R-:W-:Y:S05]  /*63d0*/  @!P0 BRA `(.L_x_99) ;  /* 0x0000004c00ac8947 */ /* 0x010fea0003800000 */
.L_x_187:
[----:B------:R-:W4:Y:S02]  /*63e0*/  SYNCS.PHASECHK.TRANS64.TRYWAIT P0, [UR21+0x60], R3 ;  /* 0x00006003ff0075a7 */ /* 0x000f240008001115 */
[----:B----4-:R-:W-:Y:S05]  /*63f0*/  @!P0 BRA `(.L_x_100) ;  /* 0x0000004c00bc8947 */ /* 0x010fea0003800000 */
.L_x_189:
[----:B--2---:R-:W-:-:S07]  /*6400*/  MOV R0, UR21 ;  /* 0x0000001500007c02 */ /* 0x004fce0008000f00 */
.L_x_101:
[----:B--2---:R-:W-:-:S04]  /*6410*/  SHF.L.U32 R3, R15, 0x1f, RZ ;  /* 0x0000001f0f037819 */ /* 0x004fc800000006ff */
[----:B------:R2:W4:Y:S03]  /*6420*/  SYNCS.PHASECHK.TRANS64.TRYWAIT P0, [R0+URZ+0x68], R3 ;  /* 0x00006803000075a7 */ /* 0x00052600080011ff */
[----:B----4-:R-:W-:Y:S05]  /*6430*/  @!P0 NANOSLEEP.SYNCS 0x989680 ;  /* 0x009896800000895d */ /* 0x010fea0003900000 */
[----:B------:R-:W4:Y:S02]  /*6440*/  @!P0 SYNCS.PHASECHK.TRANS64 P0, [R0+URZ+0x68], R3 ;  /* 0x00006803000085a7 */ /* 0x000f2400080010ff */
[----:B-1--4-:R-:W-:Y:S05]  /*6450*/  @P0 EXIT ;  /* 0x000000000000094d */ /* 0x012fea0003800000 */
[----:B------:R-:W-:Y:S05]  /*6460*/  BRA `(.L_x_101) ;  /* 0xfffffffc00e87947 */ /* 0x000fea000383ffff */
.L_x_86:
[----:B------:R-:W-:-:S06]  /*6470*/  UISETP.GE.AND UP0, UPT, UR21, 0x4, UPT ;  /* 0x000000041500788c */ /* 0x000fcc000bf06270 */
[----:B------:R-:W-:-:S13]  /*6480*/  PLOP3.LUT P0, PT, PT, PT, UP0, 0x80, 0x8 ;  /* 0x000000000008781c */ /* 0x000fda0003f0f008 */
[----:B------:R-:W-:Y:S05]  /*6490*/  @!P0 EXIT ;  /* 0x000000000000894d */ /* 0x000fea0003800000 */
[----:B------:R-:W-:Y:S01]  /*64a0*/  BAR.SYNC.DEFER_BLOCKING 0x6, 0xa0 ;  /* 0x0182800000007b1d */ /* 0x000fe20000010000 */
[----:B------:R-:W-:Y:S01]  /*64b0*/  R2UR UR4, R84 ;  /* 0x00000000540472ca */ /* 0x000fe200000e0000 */
[C---:B------:R-:W-:Y:S01]  /*64c0*/  IMAD.SHL.U32 R2, R96.reuse, 0x20, RZ ;  /* 0x0000002060027824 */ /* 0x040fe200078e00ff */
[C---:B------:R-:W-:Y:S01]  /*64d0*/  LOP3.LUT R97, R96.reuse, 0x60, RZ, 0xc0, !PT ;  /* 0x0000006060617812 */ /* 0x040fe200078ec0ff */
[C---:B------:R-:W-:Y:S01]  /*64e0*/  IMAD.SHL.U32 R95, R96.reuse, 0x4, RZ ;  /* 0x00000004605f7824 */ /* 0x040fe200078e00ff */
[----:B------:R-:W-:Y:S01]  /*64f0*/  LOP3.LUT R94, R96, 0x2, RZ, 0xc0, !PT ;  /* 0x00000002605e7812 */ /* 0x000fe200078ec0ff */
[----:B------:R-:W-:Y:S02]  /*6500*/  UMOV UR43, 0x400 ;  /* 0x00000400002b7882 */ /* 0x000fe40000000000 */
[----:B------:R-:W1:Y:S01]  /*6510*/  LDC.64 R78, c[0x0][0xcb0] ;  /* 0x00032c00ff4e7b82 */ /* 0x000e620000000a00 */
[----:B------:R-:W-:Y:S01]  /*6520*/  LOP3.LUT R4, R2, 0xc0, RZ, 0xc0, !PT ;  /* 0x000000c002047812 */ /* 0x000fe200078ec0ff */
[C---:B------:R-:W-:Y:S01]  /*6530*/  IMAD.U32 R37, R96.reuse, 0x10000, RZ ;  /* 0x0001000060257824 */ /* 0x040fe200078e00ff */
[----:B------:R-:W-:Y:S01]  /*6540*/  LOP3.LUT R96, R96, 0x4, RZ, 0xc0, !PT ;  /* 0x0000000460607812 */ /* 0x000fe200078ec0ff */
[----:B------:R-:W-:Y:S01]  /*6550*/  HFMA2 R36, -RZ, RZ, 0, 0 ;  /* 0x00000000ff247431 */ /* 0x000fe200000001ff */
[----:B------:R-:W-:Y:S01]  /*6560*/  LOP3.LUT R95, R4, 0x18, R95, 0xf8, !PT ;  /* 0x00000018045f7812 */ /* 0x000fe200078ef85f */
[----:B------:R-:W-:Y:S01]  /*6570*/  IMAD.MOV.U32 R92, RZ, RZ, 0x1 ;  /* 0x00000001ff5c7424 */ /* 0x000fe200078e00ff */
[----:B------:R-:W-:Y:S01]  /*6580*/  ULEA UR43, UR4, UR43, 0x18 ;  /* 0x0000002b042b7291 */ /* 0x000fe2000f8ec0ff */
[----:B------:R-:W2:Y:S01]  /*6590*/  LDC.64 R76, c[0x0][0xca8] ;  /* 0x00032a00ff4c7b82 */ /* 0x000ea20000000a00 */
[----:B------:R-:W-:-:S02]  /*65a0*/  LOP3.LUT R95, R95, 0xf20, R2, 0xf8, !PT ;  /* 0x00000f205f5f7812 */ /* 0x000fc400078ef802 */
[----:B------:R-:W-:Y:S01]  /*65b0*/  CS2R R90, SRZ ;  /* 0x00000000005a7805 */ /* 0x000fe2000001ff00 */
[----:B------:R-:W-:Y:S01]  /*65c0*/  UIADD3 UR4, UPT, UPT, UR43, 0x200, URZ ;  /* 0x000002002b047890 */ /* 0x000fe2000fffe0ff */
[----:B------:R-:W-:Y:S01]  /*65d0*/  LOP3.LUT R37, R37, 0x600000, RZ, 0xc0, !PT ;  /* 0x0060000025257812 */ /* 0x000fe200078ec0ff */
[----:B------:R-:W-:Y:S01]  /*65e0*/  IMAD.MOV.U32 R88, RZ, RZ, RZ ;  /* 0x000000ffff587224 */ /* 0x000fe200078e00ff */
[----:B------:R-:W3:Y:S01]  /*65f0*/  LDCU UR53, c[0x0][0x370] ;  /* 0x00006e00ff3577ac */ /* 0x000ee20008000800 */
[----:B------:R-:W4:Y:S02]  /*6600*/  LDS R0, [UR43+0x110] ;  /* 0x0001102bff007984 */ /* 0x000f240008000800 */
[----:B------:R-:W-:Y:S01]  /*6610*/  MOV R86, UR4 ;  /* 0x0000000400567c02 */ /* 0x000fe20008000f00 */
[----:B------:R-:W1:Y:S04]  /*6620*/  LDCU UR42, c[0x0][0xf0c] ;  /* 0x0001e180ff2a77ac */ /* 0x000e680008000800 */
[----:B------:R-:W-:Y:S01]  /*6630*/  IMAD R95, R95, 0x2, R86 ;  /* 0x000000025f5f7824 */ /* 0x000fe200078e0256 */
[----:B------:R-:W1:Y:S03]  /*6640*/  LDCU UR38, c[0x0][0xf30] ;  /* 0x0001e600ff2677ac */ /* 0x000e660008000800 */
[--C-:B------:R-:W-:Y:S01]  /*6650*/  IMAD R94, R94, -0x10, R95.reuse ;  /* 0xfffffff05e5e7824 */ /* 0x100fe200078e025f */
[----:B------:R-:W1:Y:S01]  /*6660*/  LDCU.64 UR54, c[0x0][0xc88] ;  /* 0x00019100ff3677ac */ /* 0x000e620008000a00 */
[----:B------:R-:W-:Y:S01]  /*6670*/  IMAD R93, R96, -0x10, R95 ;  /* 0xfffffff0605d7824 */ /* 0x000fe200078e025f */
[----:B------:R-:W1:Y:S01]  /*6680*/  LDCU.64 UR40, c[0x0][0xf28] ;  /* 0x0001e500ff2877ac */ /* 0x000e620008000a00 */
[----:B------:R-:W1:Y:S01]  /*6690*/  LDCU.64 UR62, c[0x0][0xc90] ;  /* 0x00019200ff3e77ac */ /* 0x000e620008000a00 */
[----:B------:R-:W1:Y:S01]  /*66a0*/  LDCU.128 UR56, c[0x0][0xf10] ;  /* 0x0001e200ff3877ac */ /* 0x000e620008000c00 */
[----:B------:R-:W1:Y:S01]  /*66b0*/  LDCU UR47, c[0x0][0x374] ;  /* 0x00006e80ff2f77ac */ /* 0x000e620008000800 */
[----:B------:R-:W-:Y:S01]  /*66c0*/  UMOV UR46, URZ ;  /* 0x000000ff002e7c82 */ /* 0x000fe20008000000 */
[----:B------:R-:W-:Y:S01]  /*66d0*/  UMOV UR45, URZ ;  /* 0x000000ff002d7c82 */ /* 0x000fe20008000000 */
[----:B-1234-:R-:W-:-:S07]  /*66e0*/  IMAD.IADD R37, R0, 0x1, R37 ;  /* 0x0000000100257824 */ /* 0x01efce00078e0225 */
.L_x_145:
[----:B------:R-:W-:Y:S02]  /*66f0*/  LEA R3, R88, UR43, 0x3 ;  /* 0x0000002b58037c11 */ /* 0x000fe4000f8e18ff */
[----:B------:R-:W-:Y:S02]  /*6700*/  SHF.L.U32 R0, R90, 0x1f, RZ ;  /* 0x0000001f5a007819 */ /* 0x000fe400000006ff */
[----:B------:R-:W-:Y:S02]  /*6710*/  LEA R5, R88, UR43, 0x4 ;  /* 0x0000002b58057c11 */ /* 0x000fe4000f8e20ff */
[----:B-1----:R-:W1:Y:S02]  /*6720*/  SYNCS.PHASECHK.TRANS64.TRYWAIT P0, [R3+URZ+0x80], R0 ;  /* 0x00008000030075a7 */ /* 0x002e6400080011ff */
[----:B-12---:R-:W-:Y:S05]  /*6730*/  @!P0 BRA `(.L_x_102) ;  /* 0x0000004c00048947 */ /* 0x006fea0003800000 */
.L_x_190:
[----:B------:R-:W2:Y:S01]  /*6740*/  LDS.128 R4, [R5+0xf0] ;  /* 0x0000f00005047984 */ /* 0x000ea20000000c00 */
        /* <DEDUP_REMOVED lines=10> */
[----:B------:R-:W-:Y:S01]  /*67f0*/  PLOP3.LUT P0, PT, PT, PT, UP1, 0x80, 0x8 ;  /* 0x000000000008781c */ /* 0x000fe20003f0f018 */
[----:B------:R-:W-:Y:S11]  /*6800*/  UP2UR UR61, UPR, URZ, 0x2 ;  /* 0x00000002ff3d7883 */ /* 0x000ff60008000000 */
[----:B------:R-:W-:Y:S01]  /*6810*/  @!UPT UIADD3 URZ, UPT, UPT, URZ, URZ, URZ ;  /* 0x000000fffffff290 */ /* 0x000fe2000fffe0ff */
[----:B-1----:R-:W-:Y:S02]  /*6820*/  @P0 SHF.R.U32.HI R0, RZ, 0x10, R5 ;  /* 0x00000010ff000819 */ /* 0x002fe40000011605 */
        /* <DEDUP_REMOVED lines=12> */
[----:B------:R-:W2:Y:S01]  /*68f0*/  LDCU UR13, c[0x0][0xf20] ;  /* 0x0001e400ff0d77ac */ /* 0x000ea20008000800 */
[----:B------:R-:W-:Y:S02]  /*6900*/  UIMAD.WIDE.U32 UR4, UR47, UR59, URZ ;  /* 0x0000003b2f0472a5 */ /* 0x000fe4000f8e00ff */
[----:B------:R-:W-:Y:S02]  /*6910*/  UIMAD.WIDE.U32 UR6, UR53, UR56, URZ ;  /* 0x00000038350672a5 */ /* 0x000fe4000f8e00ff */
[----:B------:R-:W-:Y:S02]  /*6920*/  UISETP.NE.AND UP0, UPT, UR58, 0x1, UPT ;  /* 0x000000013a00788c */ /* 0x000fe4000bf05270 */
[----:B------:R-:W-:Y:S02]  /*6930*/  UIMAD.WIDE.U32 UR8, UR36, UR59, URZ ;  /* 0x0000003b240872a5 */ /* 0x000fe4000f8e00ff */
[----:B------:R-:W-:Y:S02]  /*6940*/  UIMAD.WIDE.U32 UR10, UR37, UR56, URZ ;  /* 0x00000038250a72a5 */ /* 0x000fe4000f8e00ff */
[----:B------:R-:W-:Y:S02]  /*6950*/  UISETP.NE.AND UP1, UPT, UR42, 0x1, UPT ;  /* 0x000000012a00788c */ /* 0x000fe4000bf25270 */
[----:B------:R-:W-:Y:S01]  /*6960*/  UISETP.NE.AND UP2, UPT, UR39, 0x1, UPT ;  /* 0x000000012700788c */ /* 0x000fe2000bf45270 */
[----:B------:R-:W-:Y:S02]  /*6970*/  UMOV UR4, UR5 ;  /* 0x0000000500047c82 */ /* 0x000fe40008000000 */
[----:B--2---:R-:W-:Y:S03]  /*6980*/  USHF.R.U32.HI UR5, URZ, UR13, UR4 ;  /* 0x0000000dff057299 */ /* 0x004fe60008011604 */
[----:B------:R-:W-:Y:S02]  /*6990*/  UMOV UR4, UR7 ;  /* 0x0000000700047c82 */ /* 0x000fe40008000000 */
[----:B------:R-:W-:Y:S02]  /*69a0*/  USHF.R.U32.HI UR7, URZ, UR57, UR4 ;  /* 0x00000039ff077299 */ /* 0x000fe40008011604 */
[----:B------:R-:W-:Y:S02]  /*69b0*/  USEL UR4, UR47, UR5, !UP0 ;  /* 0x000000052f047287 */ /* 0x000fe4000c000000 */
[----:B------:R-:W-:Y:S01]  /*69c0*/  USEL UR7, UR53, UR7, !UP1 ;  /* 0x0000000735077287 */ /* 0x000fe2000c800000 */
[----:B------:R-:W-:Y:S01]  /*69d0*/  UMOV UR5, UR9 ;  /* 0x0000000900057c82 */ /* 0x000fe20008000000 */
[----:B------:R-:W-:Y:S02]  /*69e0*/  UIMAD.WIDE.U32 UR8, UR4, UR40, URZ ;  /* 0x00000028040872a5 */ /* 0x000fe4000f8e00ff */
[----:B------:R-:W-:Y:S03]  /*69f0*/  USHF.R.U32.HI UR6, URZ, UR13, UR5 ;  /* 0x0000000dff067299 */ /* 0x000fe60008011605 */
[----:B------:R-:W-:Y:S01]  /*6a00*/  UMOV UR5, UR11 ;  /* 0x0000000b00057c82 */ /* 0x000fe20008000000 */
[----:B------:R-:W-:Y:S02]  /*6a10*/  UIMAD.WIDE.U32 UR10, UR7, UR40, URZ ;  /* 0x00000028070a72a5 */ /* 0x000fe4000f8e00ff */
[----:B------:R-:W-:Y:S02]  /*6a20*/  USHF.R.U32.HI UR13, URZ, UR57, UR5 ;  /* 0x00000039ff0d7299 */ /* 0x000fe40008011605 */
[----:B------:R-:W-:Y:S01]  /*6a30*/  USEL UR6, UR36, UR6, !UP0 ;  /* 0x0000000624067287 */ /* 0x000fe2000c000000 */
[----:B------:R-:W-:Y:S02]  /*6a40*/  UMOV UR5, UR9 ;  /* 0x0000000900057c82 */ /* 0x000fe40008000000 */
[----:B------:R-:W-:Y:S01]  /*6a50*/  UMOV UR10, UR11 ;  /* 0x0000000b000a7c82 */ /* 0x000fe20008000000 */
[----:B------:R-:W-:Y:S02]  /*6a60*/  @UP2 USHF.R.U32.HI UR4, URZ, UR41, UR5 ;  /* 0x00000029ff042299 */ /* 0x000fe40008011605 */
[----:B------:R-:W-:Y:S02]  /*6a70*/  @UP2 USHF.R.U32.HI UR7, URZ, UR41, UR10 ;  /* 0x00000029ff072299 */ /* 0x000fe4000801160a */
[----:B------:R-:W-:Y:S02]  /*6a80*/  UIMAD UR4, UR39, UR4, URZ ;  /* 0x00000004270472a4 */ /* 0x000fe4000f8e02ff */
        /* <DEDUP_REMOVED lines=8> */
[----:B------:R-:W-:Y:S02]  /*6b10*/  USEL UR11, UR6, UR4, !UP2 ;  /* 0x00000004060b7287 */ /* 0x000fe4000d000000 */
[----:B------:R-:W-:Y:S02]  /*6b20*/  UIADD3 UR8, UPT, UPT, -UR5, URZ, URZ ;  /* 0x000000ff05087290 */ /* 0x000fe4000fffe1ff */
[----:B------:R-:W-:Y:S01]  /*6b30*/  UIADD3 UR10, UPT, UPT, -UR11, URZ, URZ ;  /* 0x000000ff0b0a7290 */ /* 0x000fe2000fffe1ff */
[----:B------:R-:W-:Y:S01]  /*6b40*/  @!UP0 UMOV UR4, UR9 ;  /* 0x0000000900048c82 */ /* 0x000fe20008000000 */
[----:B------:R-:W-:Y:S02]  /*6b50*/  UIADD3 UR9, UPT, UPT, -UR6, URZ, URZ ;  /* 0x000000ff06097290 */ /* 0x000fe4000fffe1ff */
[----:B------:R-:W-:Y:S02]  /*6b60*/  @!UP0 USHF.R.U32.HI UR4, URZ, UR41, UR4 ;  /* 0x00000029ff048299 */ /* 0x000fe40008011604 */
[----:B------:R-:W-:Y:S02]  /*6b70*/  UIMAD UR10, UR39, UR10, UR6 ;  /* 0x0000000a270a72a4 */ /* 0x000fe4000f8e0206 */
[----:B------:R-:W-:Y:S04]  /*6b80*/  @!UP0 USEL UR4, UR5, UR4, !UP2 ;  /* 0x0000000405048287 */ /* 0x000fe8000d000000 */
[----:B------:R-:W-:Y:S02]  /*6b90*/  @!UP0 UIMAD UR10, UR7, UR10, UR4 ;  /* 0x0000000a070a82a4 */ /* 0x000fe4000f8e0204 */
[----:B------:R-:W-:Y:S02]  /*6ba0*/  @!UP0 UIADD3 UR11, UPT, UPT, UR11, -UR4, URZ ;  /* 0x800000040b0b8290 */ /* 0x000fe4000fffe0ff */
[----:B------:R-:W-:Y:S02]  /*6bb0*/  UIMAD UR7, UR42, UR8, UR37 ;  /* 0x000000082a0772a4 */ /* 0x000fe4000f8e0225 */
[----:B------:R-:W-:Y:S02]  /*6bc0*/  @!UP0 UIMAD UR6, UR11, UR39, UR5 ;  /* 0x000000270b0682a4 */ /* 0x000fe4000f8e0205 */
[----:B------:R-:W-:Y:S01]  /*6bd0*/  UIMAD UR4, UR58, UR9, UR36 ;  /* 0x000000093a0472a4 */ /* 0x000fe2000f8e0224 */
[----:B------:R-:W-:Y:S02]  /*6be0*/  @!UP0 UMOV UR5, UR10 ;  /* 0x0000000a00058c82 */ /* 0x000fe40008000000 */
[----:B------:R-:W-:Y:S02]  /*6bf0*/  UIMAD UR37, UR5, UR42, UR7 ;  /* 0x0000002a052572a4 */ /* 0x000fe4000f8e0207 */
[----:B------:R-:W-:Y:S11]  /*6c00*/  UIMAD UR36, UR6, UR58, UR4 ;  /* 0x0000003a062472a4 */ /* 0x000ff6000f8e0204 */
[----:B------:R-:W-:Y:S01]  /*6c10*/  @!UPT UIADD3 URZ, UPT, UPT, URZ, URZ, URZ ;  /* 0x000000fffffff290 */ /* 0x000fe2000fffe0ff */
.L_x_103:
[----:B------:R-:W-:Y:S01]  /*6c20*/  UISETP.NE.AND UP0, UPT, UR38, 0x1, UPT ;  /* 0x000000012600788c */ /* 0x000fe2000bf05270 */
[----:B------:R-:W-:Y:S01]  /*6c30*/  LOP3.LUT P0, RZ, R86, 0x1b0, RZ, 0xc0, !PT ;  /* 0x000001b056ff7812 */ /* 0x000fe2000780c0ff */
[----:B------:R-:W-:Y:S01]  /*6c40*/  USHF.L.U32 UR49, UR12, 0x7, URZ ;  /* 0x000000070c317899 */ /* 0x000fe200080006ff */
[----:B------:R-:W-:Y:S01]  /*6c50*/  BSSY.RECONVERGENT B6, `(.L_x_104) ;  /* 0x0000034000067945 */ /* 0x000fe20003800200 */
[----:B------:R-:W-:Y:S01]  /*6c60*/  USHF.L.U32 UR50, UR20, 0x7, URZ ;  /* 0x0000000714327899 */ /* 0x000fe200080006ff */
[----:B------:R-:W-:Y:S06]  /*6c70*/  IADD3 R88, PT, PT, R88, 0x1, RZ ;  /* 0x0000000158587810 */ /* 0x000fec0007ffe0ff */
[----:B------:R-:W2:Y:S01]  /*6c80*/  @!UP0 LDCU.128 UR16, c[0x0][0xf10] ;  /* 0x0001e200ff1087ac */ /* 0x000ea20008000c00 */
[----:B------:R-:W3:Y:S01]  /*6c90*/  @!UP0 LDCU UR5, c[0x0][0xf0c] ;  /* 0x0001e180ff0587ac */ /* 0x000ee20008000800 */
[----:B------:R-:W4:Y:S01]  /*6ca0*/  @!UP0 LDCU UR10, c[0x0][0xf20] ;  /* 0x0001e400ff0a87ac */ /* 0x000f220008000800 */
[----:B--2---:R-:W-:Y:S02]  /*6cb0*/  UIMAD.WIDE.U32 UR8, UR37, UR16, URZ ;  /* 0x00000010250872a5 */ /* 0x004fe4000f8e00ff */
[----:B------:R-:W-:Y:S02]  /*6cc0*/  UIMAD.WIDE.U32 UR6, UR36, UR19, URZ ;  /* 0x00000013240672a5 */ /* 0x000fe4000f8e00ff */
[----:B------:R-:W-:Y:S03]  /*6cd0*/  @!UP0 UISETP.NE.AND UP1, UPT, UR18, 0x1, UPT ;  /* 0x000000011200888c */ /* 0x000fe6000bf25270 */
[----:B------:R-:W-:Y:S01]  /*6ce0*/  @!UP0 UMOV UR4, UR9 ;  /* 0x0000000900048c82 */ /* 0x000fe20008000000 */
[----:B---3--:R-:W-:Y:S02]  /*6cf0*/  @!UP0 UISETP.NE.AND UP2, UPT, UR5, 0x1, UPT ;  /* 0x000000010500888c */ /* 0x008fe4000bf45270 */
[----:B------:R-:W-:Y:S01]  /*6d00*/  @!UP0 USHF.R.U32.HI UR4, URZ, UR17, UR4 ;  /* 0x00000011ff048299 */ /* 0x000fe20008011604 */
[----:B------:R-:W-:Y:S02]  /*6d10*/  @!UP0 UMOV UR6, UR7 ;  /* 0x0000000700068c82 */ /* 0x000fe40008000000 */
[----:B----4-:R-:W-:Y:S02]  /*6d20*/  @!UP0 USHF.R.U32.HI UR6, URZ, UR10, UR6 ;  /* 0x0000000aff068299 */ /* 0x010fe40008011606 */
[----:B------:R-:W-:Y:S02]  /*6d30*/  @!UP0 USEL UR7, UR37, UR4, !UP2 ;  /* 0x0000000425078287 */ /* 0x000fe4000d000000 */
[----:B------:R-:W-:Y:S04]  /*6d40*/  @!UP0 USEL UR6, UR36, UR6, !UP1 ;  /* 0x0000000624068287 */ /* 0x000fe8000c800000 */
[----:B------:R-:W-:Y:S02]  /*6d50*/  @!UP0 UIADD3 UR4, UPT, UPT, -UR7, UR6, URZ ;  /* 0x0000000607048290 */ /* 0x000fe4000fffe1ff */
[----:B------:R-:W-:Y:S02]  /*6d60*/  @!UP0 UIADD3 UR6, UPT, UPT, UR7, -UR6, URZ ;  /* 0x8000000607068290 */ /* 0x000fe4000fffe0ff */
[----:B------:R-:W-:Y:S02]  /*6d70*/  @!UP0 UIMAD UR37, UR4, UR5, UR37 ;  /* 0x00000005042582a4 */ /* 0x000fe4000f8e0225 */
[----:B------:R-:W-:Y:S01]  /*6d80*/  @!UP0 UIMAD UR36, UR6, UR18, UR36 ;  /* 0x00000012062482a4 */ /* 0x000fe2000f8e0224 */
[----:B------:R-:W-:Y:S11]  /*6d90*/  @!P0 BRA `(.L_x_105) ;  /* 0x00000000007c8947 */ /* 0x000ff60003800000 */
[----:B------:R-:W2:Y:S01]  /*6da0*/  LDCU.64 UR8, c[0x4][0x80] ;  /* 0x01001000ff0877ac */ /* 0x000ea20008000a00 */
[----:B------:R-:W-:Y:S01]  /*6db0*/  MOV R2, 0x0 ;  /* 0x0000000000027802 */ /* 0x000fe20000000f00 */
[----:B------:R-:W-:Y:S02]  /*6dc0*/  HFMA2 R12, -RZ, RZ, 0, 5.9604644775390625e-08 ;  /* 0x00000001ff0c7431 */ /* 0x000fe400000001ff */
[----:B------:R-:W-:Y:S01]  /*6dd0*/  IMAD.MOV.U32 R8, RZ, RZ, 0x70 ;  /* 0x00000070ff087424 */ /* 0x000fe200078e00ff */
[----:B------:R3:W4:Y:S01]  /*6de0*/  LDC.64 R14, c[0x4][R2] ;  /* 0x01000000020e7b82 */ /* 0x0007220000000a00 */
[----:B------:R-:W1:Y:S01]  /*6df0*/  LDCU.64 UR6, c[0x4][0x88] ;  /* 0x01001100ff0677ac */ /* 0x000e620008000a00 */
[----:B------:R-:W-:Y:S01]  /*6e00*/  IMAD.MOV.U32 R13, RZ, RZ, RZ ;  /* 0x000000ffff0d7224 */ /* 0x000fe200078e00ff */
[----:B------:R-:W1:Y:S01]  /*6e10*/  LDCU.64 UR4, c[0x4][0x8] ;  /* 0x01000100ff0477ac */ /* 0x000e620008000a00 */
[----:B--2---:R-:W-:Y:S01]  /*6e20*/  MOV R5, UR9 ;  /* 0x0000000900057c02 */ /* 0x004fe20008000f00 */
[----:B------:R-:W-:Y:S01]  /*6e30*/  IMAD.U32 R4, RZ, RZ, UR8 ;  /* 0x00000008ff047e24 */ /* 0x000fe2000f8e00ff */
[----:B-1----:R-:W-:Y:S01]  /*6e40*/  MOV R7, UR7 ;  /* 0x0000000700077c02 */ /* 0x002fe20008000f00 */
[----:B------:R-:W-:Y:S01]  /*6e50*/  IMAD.U32 R6, RZ, RZ, UR6 ;  /* 0x00000006ff067e24 */ /* 0x000fe2000f8e00ff */
[----:B------:R-:W-:Y:S01]  /*6e60*/  MOV R11, UR5 ;  /* 0x00000005000b7c02 */ /* 0x000fe20008000f00 */
[----:B------:R-:W-:Y:S02]  /*6e70*/  IMAD.U32 R10, RZ, RZ, UR4 ;  /* 0x00000004ff0a7e24 */ /* 0x000fe4000f8e00ff */
[----:B------:R-:W-:Y:S07]  /*6e80*/  LEPC R20, `(.L_x_106) ;  /* 0x000000001014794e */ /* 0x000fee0000000000 */
[----:B---345:R-:W-:Y:S05]  /*6e90*/  CALL.ABS.NOINC R14 ;  /* 0x000000000e007343 */ /* 0x038fea0003c00000 */
.L_x_106:
[----:B------:R-:W1:Y:S01]  /*6ea0*/  LDCU.64 UR8, c[0x4][0x80] ;  /* 0x01001000ff0877ac */ /* 0x000e620008000a00 */
[----:B------:R-:W2:Y:S01]  /*6eb0*/  LDC.64 R2, c[0x4][R2] ;  /* 0x0100000002027b82 */ /* 0x000ea20000000a00 */
[----:B------:R-:W-:Y:S02]  /*6ec0*/  HFMA2 R12, -RZ, RZ, 0, 5.9604644775390625e-08 ;  /* 0x00000001ff0c7431 */ /* 0x000fe400000001ff */
[----:B------:R-:W-:Y:S02]  /*6ed0*/  IMAD.MOV.U32 R8, RZ, RZ, 0x70 ;  /* 0x00000070ff087424 */ /* 0x000fe400078e00ff */
[----:B------:R-:W-:Y:S01]  /*6ee0*/  IMAD.MOV.U32 R13, RZ, RZ, RZ ;  /* 0x000000ffff0d7224 */ /* 0x000fe200078e00ff */
[----:B------:R-:W3:Y:S01]  /*6ef0*/  LDCU.64 UR6, c[0x4][0x88] ;  /* 0x01001100ff0677ac */ /* 0x000ee20008000a00 */
[----:B------:R-:W4:Y:S01]  /*6f00*/  LDCU.64 UR4, c[0x4][0x8] ;  /* 0x01000100ff0477ac */ /* 0x000f220008000a00 */
[----:B-1----:R-:W-:Y:S02]  /*6f10*/  MOV R4, UR8 ;  /* 0x0000000800047c02 */ /* 0x002fe40008000f00 */
[----:B------:R-:W-:Y:S02]  /*6f20*/  MOV R5, UR9 ;  /* 0x0000000900057c02 */ /* 0x000fe40008000f00 */
[----:B---3--:R-:W-:Y:S01]  /*6f30*/  MOV R7, UR7 ;  /* 0x0000000700077c02 */ /* 0x008fe20008000f00 */
[----:B------:R-:W-:Y:S01]  /*6f40*/  IMAD.U32 R6, RZ, RZ, UR6 ;  /* 0x00000006ff067e24 */ /* 0x000fe2000f8e00ff */
[----:B----4-:R-:W-:Y:S01]  /*6f50*/  MOV R11, UR5 ;  /* 0x00000005000b7c02 */ /* 0x010fe20008000f00 */
[----:B------:R-:W-:Y:S02]  /*6f60*/  IMAD.U32 R10, RZ, RZ, UR4 ;  /* 0x00000004ff0a7e24 */ /* 0x000fe4000f8e00ff */
[----:B------:R-:W-:Y:S07]  /*6f70*/  LEPC R20, `(.L_x_105) ;  /* 0x000000001014794e */ /* 0x000fee0000000000 */
[----:B--2---:R-:W-:Y:S05]  /*6f80*/  CALL.ABS.NOINC R2 ;  /* 0x0000000002007343 */ /* 0x004fea0003c00000 */
.L_x_105:
[----:B------:R-:W-:Y:S05]  /*6f90*/  BSYNC.RECONVERGENT B6 ;  /* 0x0000000000067941 */ /* 0x000fea0003800200 */
.L_x_104:
[----:B------:R-:W-:Y:S01]  /*6fa0*/  R2UR UR4, R85 ;  /* 0x00000000550472ca */ /* 0x000fe200000e0000 */
[----:B------:R-:W-:Y:S01]  /*6fb0*/  UISETP.NE.U32.AND UP0, UPT, UR62, URZ, UPT ;  /* 0x000000ff3e00728c */ /* 0x000fe2000bf05070 */
[----:B------:R-:W-:Y:S02]  /*6fc0*/  ISETP.NE.U32.AND P4, PT, R78, RZ, PT ;  /* 0x000000ff4e00720c */ /* 0x000fe40003f85070 */
[----:B------:R-:W-:Y:S01]  /*6fd0*/  ISETP.NE.U32.AND P2, PT, RZ, UR54, PT ;  /* 0x00000036ff007c0c */ /* 0x000fe2000bf45070 */
[----:B------:R-:W-:Y:S01]  /*6fe0*/  UISETP.NE.AND.EX UP1, UPT, UR63, URZ, UPT, UP0 ;  /* 0x000000ff3f00728c */ /* 0x000fe2000bf25300 */
[----:B------:R-:W-:Y:S01]  /*6ff0*/  ISETP.NE.AND.EX P4, PT, R79, RZ, PT, P4 ;  /* 0x000000ff4f00720c */ /* 0x000fe20003f85340 */
[----:B------:R-:W-:Y:S01]  /*7000*/  UPLOP3.LUT UP0, UPT, UPT, UPT, UPT, 0x40, 0x4 ;  /* 0x000000000004789c */ /* 0x000fe20003f0e870 */
[----:B------:R-:W-:Y:S05]  /*7010*/  ISETP.NE.AND.EX P2, PT, RZ, UR55, PT, P2 ;  /* 0x00000037ff007c0c */ /* 0x000fea000bf45320 */
[----:B------:R-:W-:Y:S06]  /*7020*/  UISETP.NE.AND UP2, UPT, UR4, URZ, UPT ;  /* 0x000000ff0400728c */ /* 0x000fec000bf45270 */
[----:B------:R-:W-:Y:S05]  /*7030*/  PLOP3.LUT P1, PT, PT, PT, UP2, 0x80, 0x8 ;  /* 0x000000000008781c */ /* 0x000fea0003f2f028 */
[----:B------:R-:W-:Y:S06]  /*7040*/  @UP2 UPLOP3.LUT UP0, UPT, UPT, UPT, UP1, 0x80, 0x8 ;  /* 0x000000000008289c */ /* 0x000fec0003f0f010 */
[----:B------:R-:W-:Y:S01]  /*7050*/  PLOP3.LUT P0, PT, PT, PT, UP0, 0x80, 0x8 ;  /* 0x000000000008781c */ /* 0x000fe20003f0f008 */
[----:B------:R-:W-:Y:S01]  /*7060*/  @!UPT UIADD3 URZ, UPT, UPT, URZ, URZ, URZ ;  /* 0x000000fffffff290 */ /* 0x000fe2000fffe0ff */
[----:B------:R-:W-:Y:S11]  /*7070*/  BRA.U !UP1, `(.L_x_107) ;  /* 0x00000001093c7547 */ /* 0x000ff6000b800000 */
[----:B------:R-:W-:Y:S01]  /*7080*/  UISETP.NE.U32.AND UP0, UPT, UR54, URZ, UPT ;  /* 0x000000ff3600728c */ /* 0x000fe2000bf05070 */
[----:B-1----:R-:W-:Y:S01]  /*7090*/  HFMA2 R0, -RZ, RZ, 0, 5.9604644775390625e-08 ;  /* 0x00000001ff007431 */ /* 0x002fe200000001ff */
[----:B------:R-:W1:Y:S01]  /*70a0*/  LDCU.64 UR8, c[0x0][0x358] ;  /* 0x00006b00ff0877ac */ /* 0x000e620008000a00 */
[----:B------:R-:W-:Y:S01]  /*70b0*/  IMAD.MOV.U32 R80, RZ, RZ, 0x1 ;  /* 0x00000001ff507424 */ /* 0x000fe200078e00ff */
[----:B------:R-:W-:Y:S06]  /*70c0*/  UISETP.NE.AND.EX UP0, UPT, UR55, URZ, UPT, UP0 ;  /* 0x000000ff3700728c */ /* 0x000fec000bf05300 */
[----:B------:R-:W-:Y:S05]  /*70d0*/  PLOP3.LUT P3, PT, PT, PT, UP0, 0x80, 0x8 ;  /* 0x000000000008781c */ /* 0x000fea0003f6f008 */
[----:B------:R-:W2:Y:S01]  /*70e0*/  @UP0 LDCU.64 UR4, c[0x0][0xc88] ;  /* 0x00019100ff0407ac */ /* 0x000ea20008000a00 */
[----:B------:R-:W-:Y:S07]  /*70f0*/  @UP0 UIMAD UR6, UR52, UR62, URZ ;  /* 0x0000003e340602a4 */ /* 0x000fee000f8e02ff */
[----:B------:R-:W-:Y:S01]  /*7100*/  @!P3 PRMT R80, R0, 0x7610, R80 ;  /* 0x000076100050b816 */ /* 0x000fe20000000050 */
[----:B--2---:R-:W-:Y:S06]  /*7110*/  @UP0 UIMAD.WIDE UR4, UR6, 0x4, UR4 ;  /* 0x00000004060408a5 */ /* 0x004fec000f8e0204 */
[----:B------:R-:W-:Y:S01]  /*7120*/  IMAD.U32 R2, RZ, RZ, UR4 ;  /* 0x00000004ff027e24 */ /* 0x000fe2000f8e00ff */
[----:B------:R-:W-:Y:S04]  /*7130*/  MOV R3, UR5 ;  /* 0x0000000500037c02 */ /* 0x000fe80008000f00 */
[----:B------:R-:W2:Y:S01]  /*7140*/  @!UP0 LDCU UR4, c[0x0][0xc80] ;  /* 0x00019000ff0487ac */ /* 0x000ea20008000800 */
[----:B-1---5:R3:W5:Y:S02]  /*7150*/  @P3 LDG.E R41, desc[UR8][R2.64] ;  /* 0x0000000802293981 */ /* 0x022764000c1e1900 */
[----:B--23--:R-:W-:Y:S02]  /*7160*/  @!P3 IMAD.U32 R41, RZ, RZ, UR4 ;  /* 0x00000004ff29be24 */ /* 0x00cfe4000f8e00ff */
.L_x_107:
[----:B------:R-:W-:Y:S05]  /*7170*/  @!P4 BRA `(.L_x_108) ;  /* 0x000000000024c947 */ /* 0x000fea0003800000 */
[----:B------:R-:W-:Y:S01]  /*7180*/  ISETP.NE.U32.AND P3, PT, R76, RZ, PT ;  /* 0x000000ff4c00720c */ /* 0x000fe20003f65070 */
[----:B------:R-:W2:Y:S03]  /*7190*/  LDCU.64 UR4, c[0x0][0x358] ;  /* 0x00006b00ff0477ac */ /* 0x000ea60008000a00 */
[----:B------:R-:W-:Y:S11]  /*71a0*/  ISETP.NE.AND.EX P3, PT, R77, RZ, PT, P3 ;  /* 0x000000ff4d00720c */ /* 0x000ff60003f65330 */
[----:B------:R-:W-:Y:S02]  /*71b0*/  @!UPT UIADD3 URZ, UPT, UPT, URZ, URZ, URZ ;  /* 0x000000fffffff290 */ /* 0x000fe4000fffe0ff */
[----:B------:R-:W3:Y:S01]  /*71c0*/  @P3 LDC.64 R2, c[0x0][0xca8] ;  /* 0x00032a00ff023b82 */ /* 0x000ee20000000a00 */
[----:B-1----:R-:W-:Y:S04]  /*71d0*/  @P3 IMAD R0, R78, UR52, RZ ;  /* 0x000000344e003c24 */ /* 0x002fe8000f8e02ff */
[----:B---3--:R-:W-:Y:S05]  /*71e0*/  @P3 IMAD.WIDE R2, R0, 0x4, R2 ;  /* 0x0000000400023825 */ /* 0x008fea00078e0202 */
[----:B--2--5:R2:W5:Y:S02]  /*71f0*/  @P3 LDG.E R38, desc[UR4][R2.64] ;  /* 0x0000000402263981 */ /* 0x024564000c1e1900 */
[----:B--2---:R-:W3:Y:S02]  /*7200*/  @!P3 LDC R38, c[0x0][0xca0] ;  /* 0x00032800ff26bb82 */ /* 0x004ee40000000800 */
.L_x_108:
[----:B-----5:R-:W-:Y:S01]  /*7210*/  FSETP.NEU.AND P3, PT, R41, RZ, PT ;  /* 0x000000ff2900720b */ /* 0x020fe20003f6d000 */
[----:B------:R-:W-:Y:S01]  /*7220*/  BSSY B1, `(.L_x_109) ;  /* 0x0000039000017945 */ /* 0x000fe20003800000 */
[----:B------:R-:W-:Y:S01]  /*7230*/  SEL R3, RZ, 0xffffffff, P2 ;  /* 0xffffffffff037807 */ /* 0x000fe20001000000 */
[----:B------:R-:W-:Y:S01]  /*7240*/  IMAD.MOV.U32 R47, RZ, RZ, 0x1 ;  /* 0x00000001ff2f7424 */ /* 0x000fe200078e00ff */
[----:B------:R-:W-:Y:S01]  /*7250*/  @P1 LOP3.LUT P2, RZ, R80, 0xff, RZ, 0xc0, !PT ;  /* 0x000000ff50ff1812 */ /* 0x000fe2000784c0ff */
[----:B------:R-:W-:Y:S01]  /*7260*/  IMAD R39, R36, 0x80, R37 ;  /* 0x0000008024277824 */ /* 0x000fe200078e0225 */
[----:B------:R-:W-:Y:S01]  /*7270*/  @P1 SEL R2, RZ, 0xffffffff, P3 ;  /* 0xffffffffff021807 */ /* 0x000fe20001800000 */
[----:B------:R-:W-:Y:S01]  /*7280*/  IMAD R89, R96, -0x10, R94 ;  /* 0xfffffff060597824 */ /* 0x000fe200078e025e */
[----:B------:R-:W-:Y:S01]  /*7290*/  LOP3.LUT R92, R92, 0x1, RZ, 0x3c, !PT ;  /* 0x000000015c5c7812 */ /* 0x000fe200078e3cff */
[----:B------:R-:W-:Y:S01]  /*72a0*/  IMAD.MOV.U32 R46, RZ, RZ, RZ ;  /* 0x000000ffff2e7224 */ /* 0x000fe200078e00ff */
[----:B------:R-:W-:Y:S02]  /*72b0*/  @P0 SEL R2, R3, R2, !P2 ;  /* 0x0000000203020207 */ /* 0x000fe40005000000 */
[----:B------:R-:W-:Y:S02]  /*72c0*/  CS2R R74, SRZ ;  /* 0x00000000004a7805 */ /* 0x000fe4000001ff00 */
[----:B------:R-:W-:Y:S02]  /*72d0*/  LEA R99, R36, UR43, 0x3 ;  /* 0x0000002b24637c11 */ /* 0x000fe4000f8e18ff */
[----:B------:R-:W-:Y:S02]  /*72e0*/  CS2R R72, SRZ ;  /* 0x0000000000487805 */ /* 0x000fe4000001ff00 */
[----:B------:R-:W-:Y:S02]  /*72f0*/  @P1 LOP3.LUT R2, R2, 0x1, RZ, 0xc0, !PT ;  /* 0x0000000102021812 */ /* 0x000fe400078ec0ff */
[----:B------:R-:W-:Y:S02]  /*7300*/  CS2R R66, SRZ ;  /* 0x0000000000427805 */ /* 0x000fe4000001ff00 */
[----:B-1----:R-:W-:Y:S02]  /*7310*/  SHF.L.U32 R0, R91, 0x1f, RZ ;  /* 0x0000001f5b007819 */ /* 0x002fe400000006ff */
[----:B------:R-:W-:Y:S02]  /*7320*/  CS2R R64, SRZ ;  /* 0x0000000000407805 */ /* 0x000fe4000001ff00 */
[----:B------:R-:W-:Y:S02]  /*7330*/  ISETP.NE.U32.OR P5, PT, R2, 0x1, !P1 ;  /* 0x000000010200780c */ /* 0x000fe40004fa5470 */
[----:B------:R-:W-:Y:S02]  /*7340*/  CS2R R58, SRZ ;  /* 0x00000000003a7805 */ /* 0x000fe4000001ff00 */
[----:B------:R-:W-:Y:S02]  /*7350*/  PLOP3.LUT P2, PT, PT, PT, UP1, 0x80, 0x8 ;  /* 0x000000000008781c */ /* 0x000fe40003f4f018 */
[----:B------:R-:W-:Y:S02]  /*7360*/  CS2R R56, SRZ ;  /* 0x0000000000387805 */ /* 0x000fe4000001ff00 */
[----:B------:R-:W-:Y:S02]  /*7370*/  LOP3.LUT P4, R87, R80, 0xff, RZ, 0xc0, !PT ;  /* 0x000000ff50577812 */ /* 0x000fe4000788c0ff */
[----:B------:R-:W-:Y:S02]  /*7380*/  CS2R R50, SRZ ;  /* 0x0000000000327805 */ /* 0x000fe4000001ff00 */
[----:B------:R-:W-:Y:S02]  /*7390*/  SEL R2, RZ, 0xffffffff, P3 ;  /* 0xffffffffff027807 */ /* 0x000fe40001800000 */
[----:B------:R-:W-:Y:S02]  /*73a0*/  CS2R R48, SRZ ;  /* 0x0000000000307805 */ /* 0x000fe4000001ff00 */
[----:B------:R-:W-:Y:S02]  /*73b0*/  P2R R98, PR, RZ, 0x20 ;  /* 0x00000020ff627803 */ /* 0x000fe40000000000 */
[----:B------:R-:W-:Y:S02]  /*73c0*/  @P5 SHF.L.U32 R4, R92, 0x1f, RZ ;  /* 0x0000001f5c045819 */ /* 0x000fe400000006ff */
[----:B------:R-:W-:Y:S02]  /*73d0*/  @P2 SEL R2, R3, R2, !P4 ;  /* 0x0000000203022207 */ /* 0x000fe40006000000 */
[----:B------:R-:W1:Y:S02]  /*73e0*/  @P5 SYNCS.PHASECHK.TRANS64.TRYWAIT P1, [UR43+0x30], R4 ;  /* 0x00003004ff0055a7 */ /* 0x000e64000802112b */
[----:B------:R-:W-:Y:S04]  /*73f0*/  LOP3.LUT R2, R2, 0x1, RZ, 0xc0, !PT ;  /* 0x0000000102027812 */ /* 0x000fe800078ec0ff */
[----:B------:R-:W-:Y:S04]  /*7400*/  ISETP.NE.U32.AND P2, PT, R2, 0x1, PT ;  /* 0x000000010200780c */ /* 0x000fe80003f45070 */
[----:B------:R-:W-:Y:S01]  /*7410*/  P2R R60, PR, RZ, 0x4 ;  /* 0x00000004ff3c7803 */ /* 0x000fe20000000000 */
[----:B------:R2:W4:Y:S01]  /*7420*/  SYNCS.PHASECHK.TRANS64.TRYWAIT P0, [R99+URZ+0xa0], R0 ;  /* 0x0000a000630075a7 */ /* 0x00052200080011ff */
[----:B-1----:R-:W-:Y:S01]  /*7430*/  @P5 SEL R47, RZ, 0x1, !P1 ;  /* 0x00000001ff2f5807 */ /* 0x002fe20004800000 */
[----:B--2---:R-:W-:Y:S06]  /*7440*/  @!P5 BRA `(.L_x_110) ;  /* 0x000000000058d947 */ /* 0x004fec0003800000 */
[----:B------:R-:W-:Y:S01]  /*7450*/  IMAD.MOV.U32 R75, RZ, RZ, RZ ;  /* 0x000000ffff4b7224 */ /* 0x000fe200078e00ff */
[----:B------:R-:W-:Y:S01]  /*7460*/  ISETP.NE.AND P1, PT, R47, RZ, PT ;  /* 0x000000ff2f00720c */ /* 0x000fe20003f25270 */
[----:B------:R-:W-:Y:S01]  /*7470*/  BSSY B0, `(.L_x_111) ;  /* 0x000000c000007945 */ /* 0x000fe20003800000 */
[----:B------:R-:W-:Y:S02]  /*7480*/  CS2R R50, SRZ ;  /* 0x0000000000327805 */ /* 0x000fe4000001ff00 */
[----:B------:R-:W-:Y:S02]  /*7490*/  CS2R R48, SRZ ;  /* 0x0000000000307805 */ /* 0x000fe4000001ff00 */
[----:B------:R-:W-:Y:S02]  /*74a0*/  CS2R R58, SRZ ;  /* 0x00000000003a7805 */ /* 0x000fe4000001ff00 */
[----:B------:R-:W-:Y:S02]  /*74b0*/  CS2R R56, SRZ ;  /* 0x0000000000387805 */ /* 0x000fe4000001ff00 */
[----:B------:R-:W-:Y:S02]  /*74c0*/  CS2R R66, SRZ ;  /* 0x0000000000427805 */ /* 0x000fe4000001ff00 */
[----:B------:R-:W-:Y:S02]  /*74d0*/  CS2R R64, SRZ ;  /* 0x0000000000407805 */ /* 0x000fe4000001ff00 */
[----:B------:R-:W-:Y:S01]  /*74e0*/  CS2R R72, SRZ ;  /* 0x0000000000487805 */ /* 0x000fe2000001ff00 */
[----:B------:R-:W-:Y:S06]  /*74f0*/  @P1 BRA `(.L_x_112) ;  /* 0x00000000000c1947 */ /* 0x000fec0003800000 */
[----:B------:R-:W-:Y:S04]  /*7500*/  SHF.L.U32 R3, R92, 0x1f, RZ ;  /* 0x0000001f5c037819 */ /* 0x000fe800000006ff */
[----:B------:R-:W1:Y:S02]  /*7510*/  SYNCS.PHASECHK.TRANS64.TRYWAIT P1, [UR43+0x30], R3 ;  /* 0x00003003ff0075a7 */ /* 0x000e64000802112b */
[----:B-1----:R-:W-:Y:S05]  /*7520*/  @!P1 BRA `(.L_x_113) ;  /* 0x0000003c009c9947 */ /* 0x002fea0003800000 */
.L_x_112:
[----:B------:R-:W-:Y:S05]  /*7530*/  BSYNC B0 ;  /* 0x0000000000007941 */ /* 0x000fea0003800000 */
.L_x_111:
[----:B------:R-:W-:Y:S01]  /*7540*/  ISETP.NE.AND P1, PT, R60, RZ, PT ;  /* 0x000000ff3c00720c */ /* 0x000fe20003f25270 */
[----:B------:R-:W-:Y:S11]  /*7550*/  HFMA2 R46, -RZ, RZ, 0, 5.9604644775390625e-08 ;  /* 0x00000001ff2e7431 */ /* 0x000ff600000001ff */
[----:B------:R-:W-:Y:S01]  /*7560*/  @!UPT UIADD3 URZ, UPT, UPT, URZ, URZ, URZ ;  /* 0x000000fffffff290 */ /* 0x000fe2000fffe0ff */
[----:B------:R2:W1:Y:S04]  /*7570*/  @P1 LDS.128 R48, [R95] ;  /* 0x000000005f301984 */ /* 0x0004680000000c00 */
[----:B------:R2:W1:Y:S04]  /*7580*/  @P1 LDS.128 R56, [R94+0x10] ;  /* 0x000010005e381984 */ /* 0x0004680000000c00 */
[----:B------:R2:W1:Y:S04]  /*7590*/  @P1 LDS.128 R64, [R93+0x20] ;  /* 0x000020005d401984 */ /* 0x0004680000000c00 */
[----:B------:R2:W1:Y:S02]  /*75a0*/  @P1 LDS.128 R72, [R89+0x30] ;  /* 0x0000300059481984 */ /* 0x0004640000000c00 */
.L_x_110:
[----:B------:R-:W-:Y:S05]  /*75b0*/  BSYNC B1 ;  /* 0x0000000000017941 */ /* 0x000fea0003800000 */
.L_x_109:
[----:B-1----:R-:W-:Y:S04]  /*75c0*/  SHF.R.U32.HI R2, RZ, 0x15, R39 ;  /* 0x00000015ff027819 */ /* 0x002fe80000011627 */
[----:B------:R-:W-:Y:S01]  /*75d0*/  LOP3.LUT P1, RZ, R2, 0x3, R81, 0x48, !PT ;  /* 0x0000000302ff7812 */ /* 0x000fe20007824851 */
[----:B------:R-:W-:Y:S01]  /*75e0*/  @!UPT UIADD3 URZ, UPT, UPT, URZ, URZ, URZ ;  /* 0x000000fffffff290 */ /* 0x000fe2000fffe0ff */
[----:B----4-:R-:W-:Y:S11]  /*75f0*/  @P0 BRA `(.L_x_114) ;  /* 0x0000000000080947 */ /* 0x010ff60003800000 */
[----:B------:R-:W1:Y:S02]  /*7600*/  SYNCS.PHASECHK.TRANS64.TRYWAIT P0, [R99+URZ+0xa0], R0 ;  /* 0x0000a000630075a7 */ /* 0x000e6400080011ff */
[----:B-1----:R-:W-:Y:S05]  /*7610*/  @!P0 BRA `(.L_x_115) ;  /* 0x0000003c00788947 */ /* 0x002fea0003800000 */
.L_x_114:
[----:B------:R-:W-:Y:S05]  /*7620*/  @!P1 BRA `(.L_x_116) ;  /* 0x0000000000409947 */ /* 0x000fea0003800000 */
[----:B------:R-:W4:Y:S01]  /*7630*/  LDCU.64 UR8, c[0x4][0x70] ;  /* 0x01000e00ff0877ac */ /* 0x000f220008000a00 */
[----:B------:R-:W-:Y:S01]  /*7640*/  MOV R3, 0x0 ;  /* 0x0000000000037802 */ /* 0x000fe20000000f00 */
[----:B------:R-:W-:Y:S02]  /*7650*/  HFMA2 R12, -RZ, RZ, 0, 5.9604644775390625e-08 ;  /* 0x00000001ff0c7431 */ /* 0x000fe400000001ff */
[----:B------:R-:W-:Y:S02]  /*7660*/  IMAD.MOV.U32 R8, RZ, RZ, 0x192 ;  /* 0x00000192ff087424 */ /* 0x000fe400078e00ff */
[----:B------:R-:W-:Y:S01]  /*7670*/  IMAD.MOV.U32 R13, RZ, RZ, RZ ;  /* 0x000000ffff0d7224 */ /* 0x000fe200078e00ff */
[----:B------:R-:W5:Y:S01]  /*7680*/  LDCU.64 UR6, c[0x4][0x78] ;  /* 0x01000f00ff0677ac */ /* 0x000f620008000a00 */
[----:B------:R-:W1:Y:S01]  /*7690*/  LDC.64 R2, c[0x4][R3] ;  /* 0x0100000003027b82 */ /* 0x000e620000000a00 */
[----:B------:R-:W2:Y:S01]  /*76a0*/  LDCU.64 UR4, c[0x4][0x10] ;  /* 0x01000200ff0477ac */ /* 0x000ea20008000a00 */
[----:B----4-:R-:W-:Y:S01]  /*76b0*/  MOV R5, UR9 ;  /* 0x0000000900057c02 */ /* 0x010fe20008000f00 */
[----:B------:R-:W-:Y:S01]  /*76c0*/  IMAD.U32 R4, RZ, RZ, UR8 ;  /* 0x00000008ff047e24 */ /* 0x000fe2000f8e00ff */
[----:B-----5:R-:W-:Y:S01]  /*76d0*/  MOV R7, UR7 ;  /* 0x0000000700077c02 */ /* 0x020fe20008000f00 */
[----:B------:R-:W-:Y:S01]  /*76e0*/  IMAD.U32 R6, RZ, RZ, UR6 ;  /* 0x00000006ff067e24 */ /* 0x000fe2000f8e00ff */
[----:B--2---:R-:W-:Y:S01]  /*76f0*/  MOV R11, UR5 ;  /* 0x00000005000b7c02 */ /* 0x004fe20008000f00 */
[----:B------:R-:W-:Y:S02]  /*7700*/  IMAD.U32 R10, RZ, RZ, UR4 ;  /* 0x00000004ff0a7e24 */ /* 0x000fe4000f8e00ff */
[----:B------:R-:W-:Y:S07]  /*7710*/  LEPC R20, `(.L_x_116) ;  /* 0x000000001014794e */ /* 0x000fee0000000000 */
[----:B-1-3--:R-:W-:Y:S05]  /*7720*/  CALL.ABS.NOINC R2 ;  /* 0x0000000002007343 */ /* 0x00afea0003c00000 */
.L_x_116:
[C---:B------:R-:W-:Y:S01]  /*7730*/  SHF.L.U32 R40, R48.reuse, 0x10, RZ ;  /* 0x0000001030287819 */ /* 0x040fe200000006ff */
[----:B------:R-:W-:Y:S05]  /*7740*/  WARPSYNC.ALL ;  /* 0x0000000000007948 */ /* 0x000fea0003800000 */
[----:B------:R-:W-:Y:S01]  /*7750*/  R2UR UR4, R39 ;  /* 0x00000000270472ca */ /* 0x000fe200000e0000 */
[----:B------:R-:W-:Y:S01]  /*7760*/  BSSY.RECONVERGENT B0, `(.L_x_117) ;  /* 0x0000088000007945 */ /* 0x000fe20003800200 */
[----:B------:R-:W-:Y:S02]  /*7770*/  LOP3.LUT R43, R48, 0xffff0000, RZ, 0xc0, !PT ;  /* 0xffff0000302b7812 */ /* 0x000fe400078ec0ff */
[----:B------:R-:W-:Y:S02]  /*7780*/  SHF.L.U32 R42, R49, 0x10, RZ ;  /* 0x00000010312a7819 */ /* 0x000fe400000006ff */
[----:B------:R-:W-:Y:S02]  /*7790*/  SHF.L.U32 R45, R51, 0x10, RZ ;  /* 0x00000010332d7819 */ /* 0x000fe400000006ff */
[----:B------:R-:W-:Y:S02]  /*77a0*/  LOP3.LUT R44, R75, 0xffff0000, RZ, 0xc0, !PT ;  /* 0xffff00004b2c7812 */ /* 0x000fe400078ec0ff */
[----:B------:R-:W-:Y:S03]  /*77b0*/  ISETP.NE.AND P0, PT, R97, RZ, PT ;  /* 0x000000ff6100720c */ /* 0x000fe60003f05270 */
[----:B------:R-:W1:Y:S02]  /*77c0*/  LDTM.x32 R4, tmem[UR4] ;  /* 0x00000004000479ee */ /* 0x000e6400082c0000 */
[C---:B-1-3--:R-:W-:Y:S01]  /*77d0*/  FMUL R0, R38.reuse, R4 ;  /* 0x0000000426007220 */ /* 0x04afe20000400000 */
[C---:B------:R-:W-:Y:S01]  /*77e0*/  FMUL R2, R38.reuse, R5 ;  /* 0x0000000526027220 */ /* 0x040fe20000400000 */
[C---:B------:R-:W-:Y:S01]  /*77f0*/  FMUL R3, R38.reuse, R6 ;  /* 0x0000000626037220 */ /* 0x040fe20000400000 */
[----:B------:R-:W-:Y:S01]  /*7800*/  FMUL R7, R38, R7 ;  /* 0x0000000726077220 */ /* 0x000fe20000400000 */
[----:B------:R-:W-:Y:S01]  /*7810*/  FFMA R0, R41, R40, R0 ;  /* 0x0000002829007223 */ /* 0x000fe20000000000 */
[----:B------:R-:W-:Y:S01]  /*7820*/  LOP3.LUT R40, R49, 0xffff0000, RZ, 0xc0, !PT ;  /* 0xffff000031287812 */ /* 0x000fe200078ec0ff */
[C---:B------:R-:W-:Y:S01]  /*7830*/  FFMA R2, R41.reuse, R43, R2 ;  /* 0x0000002b29027223 */ /* 0x040fe20000000002 */
[C---:B------:R-:W-:Y:S01]  /*7840*/  SHF.L.U32 R43, R50.reuse, 0x10, RZ ;  /* 0x00000010322b7819 */ /* 0x040fe200000006ff */
[C---:B------:R-:W-:Y:S01]  /*7850*/  FFMA R3, R41.reuse, R42, R3 ;  /* 0x0000002a29037223 */ /* 0x040fe20000000003 */
[----:B------:R-:W-:Y:S01]  /*7860*/  LOP3.LUT R42, R50, 0xffff0000, RZ, 0xc0, !PT ;  /* 0xffff0000322a7812 */ /* 0x000fe200078ec0ff */
[----:B------:R-:W-:Y:S01]  /*7870*/  FMUL R4, R38, R8 ;  /* 0x0000000826047220 */ /* 0x000fe20000400000 */
[----:B------:R-:W-:Y:S01]  /*7880*/  F2FP.BF16.F32.PACK_AB R52, R2, R0 ;  /* 0x000000000234723e */ /* 0x000fe200000010ff */
[----:B------:R-:W-:Y:S01]  /*7890*/  FFMA R7, R41, R40, R7 ;  /* 0x0000002829077223 */ /* 0x000fe20000000007 */
[----:B------:R-:W-:Y:S01]  /*78a0*/  LOP3.LUT R40, R51, 0xffff0000, RZ, 0xc0, !PT ;  /* 0xffff000033287812 */ /* 0x000fe200078ec0ff */
[C---:B------:R-:W-:Y:S01]  /*78b0*/  FMUL R5, R38.reuse, R9 ;  /* 0x0000000926057220 */ /* 0x040fe20000400000 */
[C---:B------:R-:W-:Y:S01]  /*78c0*/  FMUL R6, R38.reuse, R10 ;  /* 0x0000000a26067220 */ /* 0x040fe20000400000 */
[----:B------:R-:W-:Y:S01]  /*78d0*/  FMUL R11, R38, R11 ;  /* 0x0000000b260b7220 */ /* 0x000fe20000400000 */
[----:B------:R-:W-:Y:S01]  /*78e0*/  F2FP.BF16.F32.PACK_AB R53, R7, R3 ;  /* 0x000000030735723e */ /* 0x000fe200000010ff */
[C---:B------:R-:W-:Y:S01]  /*78f0*/  FFMA R4, R41.reuse, R43, R4 ;  /* 0x0000002b29047223 */ /* 0x040fe20000000004 */
[C---:B------:R-:W-:Y:S01]  /*7900*/  SHF.L.U32 R43, R56.reuse, 0x10, RZ ;  /* 0x00000010382b7819 */ /* 0x040fe200000006ff */
[----:B------:R-:W-:Y:S01]  /*7910*/  FFMA R5, R41, R42, R5 ;  /* 0x0000002a29057223 */ /* 0x000fe20000000005 */
[----:B------:R-:W-:Y:S01]  /*7920*/  LOP3.LUT R42, R57, 0xffff0000, RZ, 0xc0, !PT ;  /* 0xffff0000392a7812 */ /* 0x000fe200078ec0ff */
[----:B------:R-:W-:Y:S01]  /*7930*/  FFMA R6, R41, R45, R6 ;  /* 0x0000002d29067223 */ /* 0x000fe20000000006 */
[----:B------:R-:W-:Y:S01]  /*7940*/  SHF.L.U32 R45, R57, 0x10, RZ ;  /* 0x00000010392d7819 */ /* 0x000fe200000006ff */
[----:B------:R-:W-:Y:S01]  /*7950*/  FFMA R11, R41, R40, R11 ;  /* 0x00000028290b7223 */ /* 0x000fe2000000000b */
[----:B------:R-:W-:Y:S01]  /*7960*/  LOP3.LUT R40, R56, 0xffff0000, RZ, 0xc0, !PT ;  /* 0xffff000038287812 */ /* 0x000fe200078ec0ff */
[C---:B------:R-:W-:Y:S01]  /*7970*/  FMUL R8, R38.reuse, R12 ;  /* 0x0000000c26087220 */ /* 0x040fe20000400000 */
[----:B------:R-:W-:Y:S01]  /*7980*/  F2FP.BF16.F32.PACK_AB R54, R5, R4 ;  /* 0x000000040536723e */ /* 0x000fe200000010ff */
[C---:B------:R-:W-:Y:S01]  /*7990*/  FMUL R9, R38.reuse, R13 ;  /* 0x0000000d26097220 */ /* 0x040fe20000400000 */
[----:B------:R-:W-:Y:S01]  /*79a0*/  F2FP.BF16.F32.PACK_AB R55, R11, R6 ;  /* 0x000000060b37723e */ /* 0x000fe200000010ff */
[C---:B------:R-:W-:Y:S01]  /*79b0*/  FMUL R10, R38.reuse, R14 ;  /* 0x0000000e260a7220 */ /* 0x040fe20000400000 */
[----:B------:R-:W-:Y:S01]  /*79c0*/  FMUL R15, R38, R15 ;  /* 0x0000000f260f7220 */ /* 0x000fe20000400000 */
[----:B------:R-:W-:Y:S01]  /*79d0*/  FFMA R8, R41, R43, R8 ;  /* 0x0000002b29087223 */ /* 0x000fe20000000008 */
[----:B------:R-:W-:Y:S01]  /*79e0*/  SHF.L.U32 R43, R59, 0x10, RZ ;  /* 0x000000103b2b7819 */ /* 0x000fe200000006ff */
[C---:B------:R-:W-:Y:S01]  /*79f0*/  FFMA R9, R41.reuse, R40, R9 ;  /* 0x0000002829097223 */ /* 0x040fe20000000009 */
[C---:B------:R-:W-:Y:S01]  /*7a00*/  SHF.L.U32 R40, R58.reuse, 0x10, RZ ;  /* 0x000000103a287819 */ /* 0x040fe200000006ff */
        /* <DEDUP_REMOVED lines=8> */
[----:B------:R-:W-:Y:S01]  /*7a90*/  FMUL R14, R38, R18 ;  /* 0x00000012260e7220 */ /* 0x000fe20000400000 */
[----:B------:R-:W-:Y:S01]  /*7aa0*/  FFMA R12, R41, R40, R12 ;  /* 0x00000028290c7223 */ /* 0x000fe2000000000c */
[----:B------:R-:W-:Y:S01]  /*7ab0*/  LOP3.LUT R40, R59, 0xffff0000, RZ, 0xc0, !PT ;  /* 0xffff00003b287812 */ /* 0x000fe200078ec0ff */
[C---:B------:R-:W-:Y:S01]  /*7ac0*/  FFMA R13, R41.reuse, R42, R13 ;  /* 0x0000002a290d7223 */ /* 0x040fe2000000000d */
[----:B------:R-:W-:Y:S01]  /*7ad0*/  LOP3.LUT R42, R64, 0xffff0000, RZ, 0xc0, !PT ;  /* 0xffff0000402a7812 */ /* 0x000fe200078ec0ff */
[----:B------:R-:W-:Y:S01]  /*7ae0*/  FMUL R19, R38, R19 ;  /* 0x0000001326137220 */ /* 0x000fe20000400000 */
[----:B------:R-:W-:Y:S01]  /*7af0*/  FFMA R14, R41, R43, R14 ;  /* 0x0000002b290e7223 */ /* 0x000fe2000000000e */
[----:B------:R-:W-:Y:S01]  /*7b00*/  SHF.L.U32 R43, R64, 0x10, RZ ;  /* 0x00000010402b7819 */ /* 0x000fe200000006ff */
[----:B------:R1:W-:Y:S01]  /*7b10*/  STS.128 [R95], R52 ;  /* 0x000000345f007388 */ /* 0x0003e20000000c00 */
[----:B------:R-:W-:Y:S01]  /*7b20*/  F2FP.BF16.F32.PACK_AB R70, R13, R12 ;  /* 0x0000000c0d46723e */ /* 0x000fe200000010ff */
[C---:B------:R-:W-:Y:S01]  /*7b30*/  FMUL R16, R38.reuse, R20 ;  /* 0x0000001426107220 */ /* 0x040fe20000400000 */
        /* <DEDUP_REMOVED lines=8> */
[C---:B------:R-:W-:Y:S01]  /*7bc0*/  FFMA R17, R41.reuse, R42, R17 ;  /* 0x0000002a29117223 */ /* 0x040fe20000000011 */
[----:B------:R-:W-:Y:S01]  /*7bd0*/  FFMA R18, R41, R45, R18 ;  /* 0x0000002d29127223 */ /* 0x000fe20000000012 */
[----:B------:R1:W-:Y:S01]  /*7be0*/  STS.128 [R94+0x10], R68 ;  /* 0x000010445e007388 */ /* 0x0003e20000000c00 */
[----:B------:R-:W-:Y:S01]  /*7bf0*/  SHF.L.U32 R45, R67, 0x10, RZ ;  /* 0x00000010432d7819 */ /* 0x000fe200000006ff */
[----:B------:R-:W-:Y:S01]  /*7c00*/  FFMA R23, R41, R40, R23 ;  /* 0x0000002829177223 */ /* 0x000fe20000000017 */
[----:B------:R-:W-:Y:S01]  /*7c10*/  LOP3.LUT R40, R66, 0xffff0000, RZ, 0xc0, !PT ;  /* 0xffff000042287812 */ /* 0x000fe200078ec0ff */
[C---:B------:R-:W-:Y:S01]  /*7c20*/  FMUL R20, R38.reuse, R24 ;  /* 0x0000001826147220 */ /* 0x040fe20000400000 */
[----:B------:R-:W-:Y:S01]  /*7c30*/  LOP3.LUT R42, R67, 0xffff0000, RZ, 0xc0, !PT ;  /* 0xffff0000432a7812 */ /* 0x000fe200078ec0ff */
[C---:B------:R-:W-:Y:S01]  /*7c40*/  FMUL R21, R38.reuse, R25 ;  /* 0x0000001926157220 */ /* 0x040fe20000400000 */
[----:B------:R-:W-:Y:S01]  /*7c50*/  F2FP.BF16.F32.PACK_AB R100, R17, R16 ;  /* 0x000000101164723e */ /* 0x000fe200000010ff */
[C---:B------:R-:W-:Y:S01]  /*7c60*/  FMUL R22, R38.reuse, R26 ;  /* 0x0000001a26167220 */ /* 0x040fe20000400000 */
[----:B------:R-:W-:Y:S01]  /*7c70*/  FMUL R27, R38, R27 ;  /* 0x0000001b261b7220 */ /* 0x000fe20000400000 */
[C---:B------:R-:W-:Y:S01]  /*7c80*/  FFMA R20, R41.reuse, R43, R20 ;  /* 0x0000002b29147223 */ /* 0x040fe20000000014 */
[C---:B------:R-:W-:Y:S01]  /*7c90*/  FFMA R21, R41.reuse, R40, R21 ;  /* 0x0000002829157223 */ /* 0x040fe20000000015 */
[C---:B------:R-:W-:Y:S01]  /*7ca0*/  FFMA R22, R41.reuse, R45, R22 ;  /* 0x0000002d29167223 */ /* 0x040fe20000000016 */
[----:B------:R-:W-:Y:S01]  /*7cb0*/  FFMA R27, R41, R42, R27 ;  /* 0x0000002a291b7223 */ /* 0x000fe2000000001b */
[----:B------:R-:W-:Y:S01]  /*7cc0*/  SHF.L.U32 R40, R72, 0x10, RZ ;  /* 0x0000001048287819 */ /* 0x000fe200000006ff */
[----:B------:R-:W-:Y:S01]  /*7cd0*/  FMUL R24, R38, R28 ;  /* 0x0000001c26187220 */ /* 0x000fe20000400000 */
[----:B------:R-:W-:Y:S01]  /*7ce0*/  LOP3.LUT R42, R72, 0xffff0000, RZ, 0xc0, !PT ;  /* 0xffff0000482a7812 */ /* 0x000fe200078ec0ff */
[C---:B------:R-:W-:Y:S01]  /*7cf0*/  FMUL R25, R38.reuse, R29 ;  /* 0x0000001d26197220 */ /* 0x040fe20000400000 */
[----:B------:R-:W-:Y:S01]  /*7d00*/  SHF.L.U32 R43, R73, 0x10, RZ ;  /* 0x00000010492b7819 */ /* 0x000fe200000006ff */
[C---:B------:R-:W-:Y:S01]  /*7d10*/  FMUL R26, R38.reuse, R30 ;  /* 0x0000001e261a7220 */ /* 0x040fe20000400000 */
[C---:B------:R-:W-:Y:S01]  /*7d20*/  FFMA R24, R41.reuse, R40, R24 ;  /* 0x0000002829187223 */ /* 0x040fe20000000018 */
[----:B------:R-:W-:Y:S01]  /*7d30*/  FFMA R25, R41, R42, R25 ;  /* 0x0000002a29197223 */ /* 0x000fe20000000019 */
[----:B------:R-:W-:Y:S01]  /*7d40*/  LOP3.LUT R40, R73, 0xffff0000, RZ, 0xc0, !PT ;  /* 0xffff000049287812 */ /* 0x000fe200078ec0ff */
[----:B------:R-:W-:Y:S01]  /*7d50*/  FFMA R26, R41, R43, R26 ;  /* 0x0000002b291a7223 */ /* 0x000fe2000000001a */
[----:B------:R-:W-:Y:S01]  /*7d60*/  FMUL R31, R38, R31 ;  /* 0x0000001f261f7220 */ /* 0x000fe20000400000 */
[----:B------:R-:W-:Y:S01]  /*7d70*/  SHF.L.U32 R43, R74, 0x10, RZ ;  /* 0x000000104a2b7819 */ /* 0x000fe200000006ff */
[----:B------:R-:W-:Y:S01]  /*7d80*/  FMUL R28, R38, R32 ;  /* 0x00000020261c7220 */ /* 0x000fe20000400000 */
[----:B------:R-:W-:Y:S01]  /*7d90*/  LOP3.LUT R42, R74, 0xffff0000, RZ, 0xc0, !PT ;  /* 0xffff00004a2a7812 */ /* 0x000fe200078ec0ff */
[C---:B------:R-:W-:Y:S01]  /*7da0*/  FMUL R29, R38.reuse, R33 ;  /* 0x00000021261d7220 */ /* 0x040fe20000400000 */
[----:B------:R-:W-:Y:S01]  /*7db0*/  SHF.L.U32 R45, R75, 0x10, RZ ;  /* 0x000000104b2d7819 */ /* 0x000fe200000006ff */
[C---:B------:R-:W-:Y:S01]  /*7dc0*/  FMUL R30, R38.reuse, R34 ;  /* 0x00000022261e7220 */ /* 0x040fe20000400000 */
[----:B------:R-:W-:Y:S01]  /*7dd0*/  FFMA R31, R41, R40, R31 ;  /* 0x00000028291f7223 */ /* 0x000fe2000000001f */
[----:B------:R-:W-:Y:S01]  /*7de0*/  FMUL R35, R38, R35 ;  /* 0x0000002326237220 */ /* 0x000fe20000400000 */
[----:B------:R-:W-:Y:S01]  /*7df0*/  F2FP.BF16.F32.PACK_AB R101, R23, R18 ;  /* 0x000000121765723e */ /* 0x000fe200000010ff */
[----:B------:R-:W-:Y:S01]  /*7e00*/  FFMA R28, R41, R43, R28 ;  /* 0x0000002b291c7223 */ /* 0x000fe2000000001c */
[----:B------:R-:W-:Y:S01]  /*7e10*/  F2FP.BF16.F32.PACK_AB R102, R21, R20 ;  /* 0x000000141566723e */ /* 0x000fe200000010ff */
[----:B------:R-:W-:Y:S01]  /*7e20*/  FFMA R29, R41, R42, R29 ;  /* 0x0000002a291d7223 */ /* 0x000fe2000000001d */
[----:B------:R-:W-:Y:S01]  /*7e30*/  F2FP.BF16.F32.PACK_AB R103, R27, R22 ;  /* 0x000000161b67723e */ /* 0x000fe200000010ff */
[C---:B------:R-:W-:Y:S01]  /*7e40*/  FFMA R30, R41.reuse, R45, R30 ;  /* 0x0000002d291e7223 */ /* 0x040fe2000000001e */
[----:B------:R-:W-:Y:S01]  /*7e50*/  FFMA R35, R41, R44, R35 ;  /* 0x0000002c29237223 */ /* 0x000fe20000000023 */
[----:B------:R-:W-:Y:S02]  /*7e60*/  F2FP.BF16.F32.PACK_AB R104, R25, R24 ;  /* 0x000000181968723e */ /* 0x000fe400000010ff */
[----:B------:R1:W-:Y:S01]  /*7e70*/  STS.128 [R93+0x20], R100 ;  /* 0x000020645d007388 */ /* 0x0003e20000000c00 */
[----:B------:R-:W-:Y:S02]  /*7e80*/  F2FP.BF16.F32.PACK_AB R105, R31, R26 ;  /* 0x0000001a1f69723e */ /* 0x000fe400000010ff */
[----:B------:R-:W-:Y:S02]  /*7e90*/  F2FP.BF16.F32.PACK_AB R106, R29, R28 ;  /* 0x0000001c1d6a723e */ /* 0x000fe400000010ff */
[----:B------:R-:W-:Y:S05]  /*7ea0*/  F2FP.BF16.F32.PACK_AB R107, R35, R30 ;  /* 0x0000001e236b723e */ /* 0x000fea00000010ff */
[----:B------:R1:W-:Y:S01]  /*7eb0*/  STS.128 [R89+0x30], R104 ;  /* 0x0000306859007388 */ /* 0x0003e20000000c00 */
[----:B------:R-:W-:Y:S01]  /*7ec0*/  @!PT LDS RZ, [RZ] ;  /* 0x00000000fffff984 */ /* 0x000fe20000000800 */
[----:B------:R-:W-:Y:S01]  /*7ed0*/  @!PT LDS RZ, [RZ] ;  /* 0x00000000fffff984 */ /* 0x000fe20000000800 */
[----:B------:R-:W-:Y:S01]  /*7ee0*/  @!PT LDS RZ, [RZ] ;  /* 0x00000000fffff984 */ /* 0x000fe20000000800 */
[----:B------:R-:W-:Y:S01]  /*7ef0*/  @!PT LDS RZ, [RZ] ;  /* 0x00000000fffff984 */ /* 0x000fe20000000800 */
[----:B------:R3:W-:Y:S07]  /*7f00*/  MEMBAR.ALL.CTA ;  /* 0x0000000000007992 */ /* 0x0007ee0000008000 */
[----:B---3--:R-:W3:Y:S02]  /*7f10*/  FENCE.VIEW.ASYNC.S ;  /* 0x00000000000073c6 */ /* 0x008ee40000000000 */
[----:B---3--:R-:W-:Y:S06]  /*7f20*/  BAR.SYNC.DEFER_BLOCKING 0x1, 0x80 ;  /* 0x0042000000007b1d */ /* 0x008fec0000010000 */
[----:B------:R-:W-:Y:S05]  /*7f30*/  @P0 BRA `(.L_x_118) ;  /* 0x0000000000280947 */ /* 0x000fea0003800000 */
[----:B------:R-:W3:Y:S01]  /*7f40*/  LDCU.64 UR6, c[0x0][0x348] ;  /* 0x00006900ff0677ac */ /* 0x000ee20008000a00 */
[----:B------:R-:W-:Y:S01]  /*7f50*/  UIADD3 UR4, UPT, UPT, UR43, 0x200, URZ ;  /* 0x000002002b047890 */ /* 0x000fe2000fffe0ff */
[----:B------:R-:W-:Y:S05]  /*7f60*/  UMOV UR51, UR52 ;  /* 0x0000003400337c82 */ /* 0x000fea0008000000 */
[----:B------:R-:W-:Y:S04]  /*7f70*/  MOV R86, UR4 ;  /* 0x0000000400567c02 */ /* 0x000fe80008000f00 */
[----:B------:R-:W-:Y:S01]  /*7f80*/  R2UR UR48, R86 ;  /* 0x00000000563072ca */ /* 0x000fe200000e0000 */
[----:B---3--:R-:W-:Y:S04]  /*7f90*/  UIADD3 UR4, UP0, UPT, UR6, 0xa80, URZ ;  /* 0x00000a8006047890 */ /* 0x008fe8000ff1e0ff */
[----:B------:R-:W-:Y:S09]  /*7fa0*/  UIADD3.X UR5, UPT, UPT, URZ, UR7, URZ, UP0, !UPT ;  /* 0x00000007ff057290 */ /* 0x000ff200087fe4ff */
[----:B------:R3:W-:Y:S01]  /*7fb0*/  UTMASTG.3D [UR48], [UR4] ;  /* 0x00000030040073b5 */ /* 0x0007e20008010000 */
[----:B------:R0:W-:Y:S01]  /*7fc0*/  UTMACMDFLUSH ;  /* 0x00000000000079b7 */ /* 0x0001e20000000000 */
[----:B---3--:R-:W-:Y:S04]  /*7fd0*/  DEPBAR.LE SB0, 0x1 ;  /* 0x000080400000791a */ /* 0x008fe80000000000 */
.L_x_118:
[----:B------:R-:W-:Y:S05]  /*7fe0*/  BSYNC.RECONVERGENT B0 ;  /* 0x0000000000007941 */ /* 0x000fea0003800200 */
.L_x_117:
[----:B------:R-:W-:Y:S01]  /*7ff0*/  BAR.SYNC.DEFER_BLOCKING 0x1, 0x80 ;  /* 0x0042000000007b1d */ /* 0x000fe20000010000 */
[----:B------:R-:W-:Y:S01]  /*8000*/  ISETP.NE.AND P1, PT, R98, RZ, PT ;  /* 0x000000ff6200720c */ /* 0x000fe20003f25270 */
[----:B------:R-:W-:Y:S01]  /*8010*/  UISETP.NE.AND UP0, UPT, UR46, URZ, UPT ;  /* 0x000000ff2e00728c */ /* 0x000fe2000bf05270 */
[----:B------:R-:W-:Y:S11]  /*8020*/  LEA R3, R46, UR43, 0x3 ;  /* 0x0000002b2e037c11 */ /* 0x000ff6000f8e18ff */
[----:B------:R-:W-:Y:S01]  /*8030*/  @P1 SHF.L.U32 R2, R92, 0x1f, RZ ;  /* 0x0000001f5c021819 */ /* 0x000fe200000006ff */
[----:B------:R-:W-:Y:S06]  /*8040*/  BRA.U !UP0, `(.L_x_119) ;  /* 0x0000000108287547 */ /* 0x000fec000b800000 */
[----:B------:R-:W-:Y:S01]  /*8050*/  R2UR UR4, R84 ;  /* 0x00000000540472ca */ /* 0x000fe200000e0000 */
[----:B------:R-:W-:Y:S05]  /*8060*/  IMAD.U32 R5, RZ, RZ, UR45 ;  /* 0x0000002dff057e24 */ /* 0x000fea000f8e00ff */
[----:B------:R-:W-:Y:S05]  /*8070*/  @P1 LEA R5, R5, UR43, 0x3 ;  /* 0x0000002b05051c11 */ /* 0x000fea000f8e18ff */
[----:B------:R-:W-:Y:S02]  /*8080*/  @P1 VIADD R5, R5, 0x50 ;  /* 0x0000005005051836 */ /* 0x000fe40000000000 */
[----:B------:R-:W-:Y:S01]  /*8090*/  IMAD.U32 R0, RZ, RZ, UR4 ;  /* 0x00000004ff007e24 */ /* 0x000fe2000f8e00ff */
[----:B------:R-:W-:Y:S04]  /*80a0*/  UIADD3 UR4, UPT, UPT, UR45, 0x1, URZ ;  /* 0x000000012d047890 */ /* 0x000fe8000fffe0ff */
[----:B------:R-:W-:Y:S01]  /*80b0*/  @P1 PRMT R0, R0, 0x654, R5 ;  /* 0x0000065400001816 */ /* 0x000fe20000000005 */
[----:B------:R-:W-:Y:S03]  /*80c0*/  UISETP.NE.AND UP0, UPT, UR4, 0x4, UPT ;  /* 0x000000040400788c */ /* 0x000fe6000bf05270 */
[----:B------:R3:W-:Y:S01]  /*80d0*/  @P1 SYNCS.ARRIVE.TRANS64.RED.A1T0 RZ, [R0+URZ], RZ ;  /* 0x000000ff00ff19a7 */ /* 0x0007e200081004ff */
[----:B------:R-:W-:Y:S07]  /*80e0*/  USEL UR45, UR4, URZ, UP0 ;  /* 0x000000ff042d7287 */ /* 0x000fee0008000000 */
.L_x_119:
[----:B------:R-:W4:Y:S01]  /*80f0*/  @P1 SYNCS.PHASECHK.TRANS64.TRYWAIT P0, [R3+URZ+0x30], R2 ;  /* 0x00003002030015a7 */ /* 0x000f2200080011ff */
[----:B------:R-:W-:Y:S01]  /*8100*/  BSSY B1, `(.L_x_120) ;  /* 0x0000016000017945 */ /* 0x000fe20003800000 */
[----:B----4-:R-:W-:Y:S03]  /*8110*/  @P1 SEL R47, RZ, 0x1, !P0 ;  /* 0x00000001ff2f1807 */ /* 0x010fe60004000000 */
[----:B------:R-:W-:Y:S05]  /*8120*/  @!P1 BRA `(.L_x_121) ;  /* 0x00000000004c9947 */ /* 0x000fea0003800000 */
[----:B------:R-:W-:Y:S01]  /*8130*/  ISETP.NE.AND P0, PT, R47, RZ, PT ;  /* 0x000000ff2f00720c */ /* 0x000fe20003f05270 */
[----:B------:R-:W-:Y:S01]  /*8140*/  BSSY B0, `(.L_x_122) ;  /* 0x000000b000007945 */ /* 0x000fe20003800000 */
[----:B------:R-:W-:Y:S11]  /*8150*/  ISETP.NE.AND P1, PT, R60, RZ, PT ;  /* 0x000000ff3c00720c */ /* 0x000ff60003f25270 */
[----:B------:R-:W-:Y:S02]  /*8160*/  @!UPT UIADD3 URZ, UPT, UPT, URZ, URZ, URZ ;  /* 0x000000fffffff290 */ /* 0x000fe4000fffe0ff */
[C---:B------:R-:W-:Y:S01]  /*8170*/  @P1 IMAD R6, R46.reuse, 0x2000, R95 ;  /* 0x000020002e061824 */ /* 0x040fe200078e025f */
[C---:B------:R-:W-:Y:S01]  /*8180*/  @P1 LEA R4, R46.reuse, R93, 0xd ;  /* 0x0000005d2e041211 */ /* 0x040fe200078e68ff */
[C---:B------:R-:W-:Y:S02]  /*8190*/  @P1 IMAD R5, R46.reuse, 0x2000, R94 ;  /* 0x000020002e051824 */ /* 0x040fe400078e025e */
[----:B------:R-:W-:Y:S01]  /*81a0*/  @P1 IMAD R2, R46, 0x2000, R89 ;  /* 0x000020002e021824 */ /* 0x000fe200078e0259 */
[----:B------:R-:W-:Y:S06]  /*81b0*/  @P0 BRA `(.L_x_123) ;  /* 0x00000000000c0947 */ /* 0x000fec0003800000 */
[----:B---3--:R-:W-:Y:S04]  /*81c0*/  SHF.L.U32 R0, R92, 0x1f, RZ ;  /* 0x0000001f5c007819 */ /* 0x008fe800000006ff */
[----:B------:R-:W3:Y:S02]  /*81d0*/  SYNCS.PHASECHK.TRANS64.TRYWAIT P0, [R3+URZ+0x30], R0 ;  /* 0x00003000030075a7 */ /* 0x000ee400080011ff */
[----:B---3--:R-:W-:Y:S05]  /*81e0*/  @!P0 BRA `(.L_x_124) ;  /* 0x0000003000988947 */ /* 0x008fea0003800000 */
.L_x_123:
[----:B------:R-:W-:Y:S05]  /*81f0*/  BSYNC B0 ;  /* 0x0000000000007941 */ /* 0x000fea0003800000 */
.L_x_122:
[----:B------:R-:W-:Y:S02]  /*8200*/  ISETP.NE.AND P0, PT, R60, RZ, PT ;  /* 0x000000ff3c00720c */ /* 0x000fe40003f05270 */
[----:B------:R-:W-:Y:S11]  /*8210*/  IADD3 R46, PT, PT, R46, 0x1, RZ ;  /* 0x000000012e2e7810 */ /* 0x000ff60007ffe0ff */
[----:B------:R4:W1:Y:S04]  /*8220*/  @P0 LDS.128 R48, [R6] ;  /* 0x0000000006300984 */ /* 0x0008680000000c00 */
[----:B------:R4:W1:Y:S04]  /*8230*/  @P0 LDS.128 R56, [R5+0x10] ;  /* 0x0000100005380984 */ /* 0x0008680000000c00 */
[----:B------:R4:W1:Y:S04]  /*8240*/  @P0 LDS.128 R64, [R4+0x20] ;  /* 0x0000200004400984 */ /* 0x0008680000000c00 */
[----:B------:R4:W1:Y:S02]  /*8250*/  @P0 LDS.128 R72, [R2+0x30] ;  /* 0x0000300002480984 */ /* 0x0008640000000c00 */
.L_x_121:
[----:B------:R-:W-:Y:S05]  /*8260*/  BSYNC B1 ;  /* 0x0000000000017941 */ /* 0x000fea0003800000 */
.L_x_120:
[----:B---3--:R-:W-:Y:S05]  /*8270*/  VIADD R0, R39, 0x20 ;  /* 0x0000002027007836 */ /* 0x008fea0000000000 */
[----:B------:R-:W-:Y:S04]  /*8280*/  SHF.R.U32.HI R0, RZ, 0x15, R0 ;  /* 0x00000015ff007819 */ /* 0x000fe80000011600 */
[----:B------:R-:W-:Y:S11]  /*8290*/  LOP3.LUT P0, RZ, R0, 0x3, R81, 0x48, !PT ;  /* 0x0000000300ff7812 */ /* 0x000ff60007804851 */
[----:B------:R-:W-:Y:S02]  /*82a0*/  @!UPT UIADD3 URZ, UPT, UPT, URZ, URZ, URZ ;  /* 0x000000fffffff290 */ /* 0x000fe4000fffe0ff */
[----:B------:R-:W-:Y:S05]  /*82b0*/  @!P0 BRA `(.L_x_125) ;  /* 0x0000000000408947 */ /* 0x000fea0003800000 */
[----:B------:R-:W3:Y:S01]  /*82c0*/  LDCU.64 UR8, c[0x4][0x70] ;  /* 0x01000e00ff0877ac */ /* 0x000ee20008000a00 */
[----:B------:R-:W-:Y:S01]  /*82d0*/  MOV R3, 0x0 ;  /* 0x0000000000037802 */ /* 0x000fe20000000f00 */
[----:B------:R-:W-:Y:S02]  /*82e0*/  HFMA2 R12, -RZ, RZ, 0, 5.9604644775390625e-08 ;  /* 0x00000001ff0c7431 */ /* 0x000fe400000001ff */
[----:B------:R-:W-:Y:S02]  /*82f0*/  IMAD.MOV.U32 R8, RZ, RZ, 0x192 ;  /* 0x00000192ff087424 */ /* 0x000fe400078e00ff */
[----:B------:R-:W-:Y:S01]  /*8300*/  IMAD.MOV.U32 R13, RZ, RZ, RZ ;  /* 0x000000ffff0d7224 */ /* 0x000fe200078e00ff */
[----:B------:R-:W5:Y:S01]  /*8310*/  LDCU.64 UR6, c[0x4][0x78] ;  /* 0x01000f00ff0677ac */ /* 0x000f620008000a00 */
[----:B----4-:R-:W4:Y:S01]  /*8320*/  LDC.64 R2, c[0x4][R3] ;  /* 0x0100000003027b82 */ /* 0x010f220000000a00 */
[----:B------:R-:W2:Y:S01]  /*8330*/  LDCU.64 UR4, c[0x4][0x10] ;  /* 0x01000200ff0477ac */ /* 0x000ea20008000a00 */
[----:B---3--:R-:W-:Y:S01]  /*8340*/  MOV R5, UR9 ;  /* 0x0000000900057c02 */ /* 0x008fe20008000f00 */
[----:B------:R-:W-:Y:S01]  /*8350*/  IMAD.U32 R4, RZ, RZ, UR8 ;  /* 0x00000008ff047e24 */ /* 0x000fe2000f8e00ff */
[----:B-----5:R-:W-:Y:S01]  /*8360*/  MOV R7, UR7 ;  /* 0x0000000700077c02 */ /* 0x020fe20008000f00 */
[----:B------:R-:W-:Y:S01]  /*8370*/  IMAD.U32 R6, RZ, RZ, UR6 ;  /* 0x00000006ff067e24 */ /* 0x000fe2000f8e00ff */
[----:B--2---:R-:W-:Y:S01]  /*8380*/  MOV R11, UR5 ;  /* 0x00000005000b7c02 */ /* 0x004fe20008000f00 */
[----:B------:R-:W-:Y:S02]  /*8390*/  IMAD.U32 R10, RZ, RZ, UR4 ;  /* 0x00000004ff0a7e24 */ /* 0x000fe4000f8e00ff */
[----:B------:R-:W-:Y:S07]  /*83a0*/  LEPC R20, `(.L_x_125) ;  /* 0x000000001014794e */ /* 0x000fee0000000000 */
[----:B-1--4-:R-:W-:Y:S05]  /*83b0*/  CALL.ABS.NOINC R2 ;  /* 0x0000000002007343 */ /* 0x012fea0003c00000 */
.L_x_125:
[C---:B-1----:R-:W-:Y:S01]  /*83c0*/  SHF.L.U32 R40, R48.reuse, 0x10, RZ ;  /* 0x0000001030287819 */ /* 0x042fe200000006ff */
[----:B------:R-:W-:Y:S05]  /*83d0*/  WARPSYNC.ALL ;  /* 0x0000000000007948 */ /* 0x000fea0003800000 */
[----:B------:R-:W-:Y:S01]  /*83e0*/  R2UR UR4, R39 ;  /* 0x00000000270472ca */ /* 0x000fe200000e0000 */
[----:B------:R-:W-:Y:S01]  /*83f0*/  BSSY.RECONVERGENT B0, `(.L_x_126) ;  /* 0x0000091000007945 */ /* 0x000fe20003800200 */
[----:B------:R-:W-:Y:S02]  /*8400*/  LOP3.LUT R43, R48, 0xffff0000, RZ, 0xc0, !PT ;  /* 0xffff0000302b7812 */ /* 0x000fe400078ec0ff */
[----:B------:R-:W-:Y:S02]  /*8410*/  LOP3.LUT R42, R49, 0xffff0000, RZ, 0xc0, !PT ;  /* 0xffff0000312a7812 */ /* 0x000fe400078ec0ff */
[----:B------:R-:W-:Y:S02]  /*8420*/  SHF.L.U32 R45, R51, 0x10, RZ ;  /* 0x00000010332d7819 */ /* 0x000fe400000006ff */
[----:B------:R-:W-:Y:S02]  /*8430*/  ISETP.NE.AND P6, PT, R98, RZ, PT ;  /* 0x000000ff6200720c */ /* 0x000fe40003fc5270 */
[----:B------:R-:W-:Y:S02]  /*8440*/  R2UR UR5, R84 ;  /* 0x00000000540572ca */ /* 0x000fe400000e0000 */
[----:B------:R-:W-:Y:S01]  /*8450*/  MOV R52, UR45 ;  /* 0x0000002d00347c02 */ /* 0x000fe20008000f00 */
[----:B----4-:R-:W1:Y:S01]  /*8460*/  LDTM.x32 R4, tmem[UR4+0x20] ;  /* 0x00002004000479ee */ /* 0x010e6200082c0000 */
[----:B------:R-:W-:Y:S02]  /*8470*/  LOP3.LUT R44, R75, 0xffff0000, RZ, 0xc0, !PT ;  /* 0xffff00004b2c7812 */ /* 0x000fe400078ec0ff */
[----:B------:R-:W-:Y:S02]  /*8480*/  ISETP.NE.AND P0, PT, R97, RZ, PT ;  /* 0x000000ff6100720c */ /* 0x000fe40003f05270 */
[----:B------:R-:W-:Y:S03]  /*8490*/  LEA R62, R46, UR43, 0x3 ;  /* 0x0000002b2e3e7c11 */ /* 0x000fe6000f8e18ff */
[----:B------:R-:W-:Y:S02]  /*84a0*/  @P6 LEA R52, R52, UR43, 0x3 ;  /* 0x0000002b34346c11 */ /* 0x000fe4000f8e18ff */
[----:B------:R-:W-:Y:S02]  /*84b0*/  MOV R61, UR5 ;  /* 0x00000005003d7c02 */ /* 0x000fe40008000f00 */
[----:B------:R-:W-:Y:S02]  /*84c0*/  @P6 IADD3 R52, PT, PT, R52, 0x50, RZ ;  /* 0x0000005034346810 */ /* 0x000fe40007ffe0ff */
[----:B------:R-:W-:Y:S02]  /*84d0*/  @P6 SHF.L.U32 R63, R92, 0x1f, RZ ;  /* 0x0000001f5c3f6819 */ /* 0x000fe400000006ff */
[----:B------:R-:W-:Y:S01]  /*84e0*/  @P6 PRMT R61, R61, 0x654, R52 ;  /* 0x000006543d3d6816 */ /* 0x000fe20000000034 */
[C---:B-1----:R-:W-:Y:S01]  /*84f0*/  FMUL R0, R38.reuse, R4 ;  /* 0x0000000426007220 */ /* 0x042fe20000400000 */
[C---:B------:R-:W-:Y:S01]  /*8500*/  FMUL R2, R38.reuse, R5 ;  /* 0x0000000526027220 */ /* 0x040fe20000400000 */
[C---:B------:R-:W-:Y:S01]  /*8510*/  FMUL R3, R38.reuse, R6 ;  /* 0x0000000626037220 */ /* 0x040fe20000400000 */
[----:B------:R-:W-:Y:S01]  /*8520*/  FMUL R7, R38, R7 ;  /* 0x0000000726077220 */ /* 0x000fe20000400000 */
[----:B------:R-:W-:Y:S01]  /*8530*/  FFMA R0, R41, R40, R0 ;  /* 0x0000002829007223 */ /* 0x000fe20000000000 */
[----:B------:R-:W-:Y:S01]  /*8540*/  SHF.L.U32 R40, R49, 0x10, RZ ;  /* 0x0000001031287819 */ /* 0x000fe200000006ff */
[C---:B------:R-:W-:Y:S01]  /*8550*/  FFMA R2, R41.reuse, R43, R2 ;  /* 0x0000002b29027223 */ /* 0x040fe20000000002 */
[----:B------:R-:W-:Y:S01]  /*8560*/  SHF.L.U32 R43, R50, 0x10, RZ ;  /* 0x00000010322b7819 */ /* 0x000fe200000006ff */
[C---:B------:R-:W-:Y:S01]  /*8570*/  FMUL R4, R38.reuse, R8 ;  /* 0x0000000826047220 */ /* 0x040fe20000400000 */
[----:B------:R-:W-:Y:S01]  /*8580*/  FMUL R5, R38, R9 ;  /* 0x0000000926057220 */ /* 0x000fe20000400000 */
[C---:B------:R-:W-:Y:S01]  /*8590*/  FFMA R3, R41.reuse, R40, R3 ;  /* 0x0000002829037223 */ /* 0x040fe20000000003 */
[----:B------:R-:W-:Y:S01]  /*85a0*/  LOP3.LUT R40, R50, 0xffff0000, RZ, 0xc0, !PT ;  /* 0xffff000032287812 */ /* 0x000fe200078ec0ff */
[----:B------:R-:W-:Y:S01]  /*85b0*/  FFMA R7, R41, R42, R7 ;  /* 0x0000002a29077223 */ /* 0x000fe20000000007 */
[----:B------:R-:W-:Y:S01]  /*85c0*/  LOP3.LUT R42, R51, 0xffff0000, RZ, 0xc0, !PT ;  /* 0xffff0000332a7812 */ /* 0x000fe200078ec0ff */
[----:B------:R-:W-:Y:S01]  /*85d0*/  FMUL R6, R38, R10 ;  /* 0x0000000a26067220 */ /* 0x000fe20000400000 */
[----:B------:R-:W-:Y:S01]  /*85e0*/  F2FP.BF16.F32.PACK_AB R52, R2, R0 ;  /* 0x000000000234723e */ /* 0x000fe200000010ff */
[----:B------:R-:W-:Y:S01]  /*85f0*/  FMUL R11, R38, R11 ;  /* 0x0000000b260b7220 */ /* 0x000fe20000400000 */
[----:B------:R-:W-:Y:S01]  /*8600*/  F2FP.BF16.F32.PACK_AB R53, R7, R3 ;  /* 0x000000030735723e */ /* 0x000fe200000010ff */
        /* <DEDUP_REMOVED lines=20> */
[C---:B------:R-:W-:Y:S01]  /*8750*/  FMUL R12, R38.reuse, R16 ;  /* 0x00000010260c7220 */ /* 0x040fe20000400000 */
        /* <DEDUP_REMOVED lines=13> */
[----:B------:R1:W-:Y:S01]  /*8830*/  STS.128 [R95+0x2000], R52 ;  /* 0x002000345f007388 */ /* 0x0003e20000000c00 */
[----:B------:R-:W-:Y:S01]  /*8840*/  F2FP.BF16.F32.PACK_AB R70, R13, R12 ;  /* 0x0000000c0d46723e */ /* 0x000fe200000010ff */
[----:B------:R-:W-:Y:S01]  /*8850*/  FFMA R19, R41, R40, R19 ;  /* 0x0000002829137223 */ /* 0x000fe20000000013 */
[----:B------:R-:W-:Y:S01]  /*8860*/  LOP3.LUT R40, R64, 0xffff0000, RZ, 0xc0, !PT ;  /* 0xffff000040287812 */ /* 0x000fe200078ec0ff */
[C---:B------:R-:W-:Y:S01]  /*8870*/  FMUL R16, R38.reuse, R20 ;  /* 0x0000001426107220 */ /* 0x040fe20000400000 */
[C---:B------:R-:W-:Y:S01]  /*8880*/  FMUL R17, R38.reuse, R21 ;  /* 0x0000001526117220 */ /* 0x040fe20000400000 */
[C---:B------:R-:W-:Y:S01]  /*8890*/  FMUL R18, R38.reuse, R22 ;  /* 0x0000001626127220 */ /* 0x040fe20000400000 */
[----:B------:R-:W-:Y:S01]  /*88a0*/  F2FP.BF16.F32.PACK_AB R71, R19, R14 ;  /* 0x0000000e1347723e */ /* 0x000fe200000010ff */
[----:B------:R-:W-:Y:S01]  /*88b0*/  FMUL R23, R38, R23 ;  /* 0x0000001726177220 */ /* 0x000fe20000400000 */
[----:B------:R-:W-:Y:S01]  /*88c0*/  FFMA R16, R41, R43, R16 ;  /* 0x0000002b29107223 */ /* 0x000fe20000000010 */
[----:B------:R-:W-:Y:S01]  /*88d0*/  SHF.L.U32 R43, R67, 0x10, RZ ;  /* 0x00000010432b7819 */ /* 0x000fe200000006ff */
[C---:B------:R-:W-:Y:S01]  /*88e0*/  FFMA R17, R41.reuse, R40, R17 ;  /* 0x0000002829117223 */ /* 0x040fe20000000011 */
[----:B------:R1:W-:Y:S01]  /*88f0*/  STS.128 [R94+0x2010], R68 ;  /* 0x002010445e007388 */ /* 0x0003e20000000c00 */
        /* <DEDUP_REMOVED lines=8> */
[C---:B------:R-:W-:Y:S01]  /*8980*/  FMUL R22, R38.reuse, R26 ;  /* 0x0000001a26167220 */ /* 0x040fe20000400000 */
[----:B------:R-:W-:Y:S01]  /*8990*/  FFMA R20, R41, R40, R20 ;  /* 0x0000002829147223 */ /* 0x000fe20000000014 */
[----:B------:R-:W-:Y:S01]  /*89a0*/  LOP3.LUT R40, R67, 0xffff0000, RZ, 0xc0, !PT ;  /* 0xffff000043287812 */ /* 0x000fe200078ec0ff */
[C---:B------:R-:W-:Y:S01]  /*89b0*/  FFMA R21, R41.reuse, R42, R21 ;  /* 0x0000002a29157223 */ /* 0x040fe20000000015 */
[C---:B------:R-:W-:Y:S01]  /*89c0*/  FFMA R22, R41.reuse, R43, R22 ;  /* 0x0000002b29167223 */ /* 0x040fe20000000016 */
[----:B------:R-:W-:Y:S01]  /*89d0*/  FMUL R27, R38, R27 ;  /* 0x0000001b261b7220 */ /* 0x000fe20000400000 */
[----:B------:R-:W-:Y:S01]  /*89e0*/  SHF.L.U32 R43, R72, 0x10, RZ ;  /* 0x00000010482b7819 */ /* 0x000fe200000006ff */
[----:B------:R-:W-:Y:S01]  /*89f0*/  FMUL R24, R38, R28 ;  /* 0x0000001c26187220 */ /* 0x000fe20000400000 */
[----:B------:R-:W-:Y:S01]  /*8a00*/  LOP3.LUT R42, R72, 0xffff0000, RZ, 0xc0, !PT ;  /* 0xffff0000482a7812 */ /* 0x000fe200078ec0ff */
[C---:B------:R-:W-:Y:S01]  /*8a10*/  FMUL R25, R38.reuse, R29 ;  /* 0x0000001d26197220 */ /* 0x040fe20000400000 */
[C---:B------:R-:W-:Y:S01]  /*8a20*/  FMUL R26, R38.reuse, R30 ;  /* 0x0000001e261a7220 */ /* 0x040fe20000400000 */
[C---:B------:R-:W-:Y:S01]  /*8a30*/  FFMA R27, R41.reuse, R40, R27 ;  /* 0x00000028291b7223 */ /* 0x040fe2000000001b */
[----:B------:R-:W-:Y:S01]  /*8a40*/  FFMA R24, R41, R43, R24 ;  /* 0x0000002b29187223 */ /* 0x000fe20000000018 */
[----:B------:R-:W-:Y:S01]  /*8a50*/  LOP3.LUT R40, R73, 0xffff0000, RZ, 0xc0, !PT ;  /* 0xffff000049287812 */ /* 0x000fe200078ec0ff */
[C---:B------:R-:W-:Y:S01]  /*8a60*/  FFMA R25, R41.reuse, R42, R25 ;  /* 0x0000002a29197223 */ /* 0x040fe20000000019 */
[----:B------:R-:W-:Y:S01]  /*8a70*/  FMUL R31, R38, R31 ;  /* 0x0000001f261f7220 */ /* 0x000fe20000400000 */
[----:B------:R-:W-:Y:S01]  /*8a80*/  SHF.L.U32 R43, R74, 0x10, RZ ;  /* 0x000000104a2b7819 */ /* 0x000fe200000006ff */
[----:B------:R-:W-:Y:S01]  /*8a90*/  FFMA R26, R41, R45, R26 ;  /* 0x0000002d291a7223 */ /* 0x000fe2000000001a */
        /* <DEDUP_REMOVED lines=29> */
[----:B------:R-:W-:Y:S02]  /*8c70*/  UIADD3 UR9, UPT, UPT, UR49, 0x20, URZ ;  /* 0x0000002031097890 */ /* 0x000fe4000fffe0ff */
[----:B------:R-:W-:Y:S01]  /*8c80*/  UIADD3 UR8, UPT, UPT, UR43, 0x2200, URZ ;  /* 0x000022002b087890 */ /* 0x000fe2000fffe0ff */
[----:B------:R-:W-:Y:S01]  /*8c90*/  UMOV UR10, UR50 ;  /* 0x00000032000a7c82 */ /* 0x000fe20008000000 */
[----:B------:R-:W-:Y:S01]  /*8ca0*/  UMOV UR11, UR52 ;  /* 0x00000034000b7c82 */ /* 0x000fe20008000000 */
[----:B---3--:R-:W-:Y:S04]  /*8cb0*/  UIADD3 UR4, UP0, UPT, UR6, 0xa80, URZ ;  /* 0x00000a8006047890 */ /* 0x008fe8000ff1e0ff */
[----:B------:R-:W-:Y:S09]  /*8cc0*/  UIADD3.X UR5, UPT, UPT, URZ, UR7, URZ, UP0, !UPT ;  /* 0x00000007ff057290 */ /* 0x000ff200087fe4ff */
[----:B------:R3:W-:Y:S01]  /*8cd0*/  UTMASTG.3D [UR8], [UR4] ;  /* 0x00000008040073b5 */ /* 0x0007e20008010000 */
[----:B------:R0:W-:Y:S01]  /*8ce0*/  UTMACMDFLUSH ;  /* 0x00000000000079b7 */ /* 0x0001e20000000000 */
[----:B---3--:R-:W-:Y:S04]  /*8cf0*/  DEPBAR.LE SB0, 0x1 ;  /* 0x000080400000791a */ /* 0x008fe80000000000 */
.L_x_127:
[----:B------:R-:W-:Y:S05]  /*8d00*/  BSYNC.RECONVERGENT B0 ;  /* 0x0000000000007941 */ /* 0x000fea0003800200 */
.L_x_126:
[----:B------:R-:W-:Y:S01]  /*8d10*/  BAR.SYNC.DEFER_BLOCKING 0x1, 0x80 ;  /* 0x0042000000007b1d */ /* 0x000fe20000010000 */
[----:B------:R-:W-:Y:S04]  /*8d20*/  UIADD3 UR4, UPT, UPT, UR45, 0x1, URZ ;  /* 0x000000012d047890 */ /* 0x000fe8000fffe0ff */
[----:B------:R-:W-:Y:S04]  /*8d30*/  UISETP.NE.AND UP0, UPT, UR4, 0x4, UPT ;  /* 0x000000040400788c */ /* 0x000fe8000bf05270 */
[----:B------:R-:W-:Y:S01]  /*8d40*/  USEL UR44, UR4, URZ, UP0 ;  /* 0x000000ff042c7287 */ /* 0x000fe20008000000 */
[----:B------:R3:W-:Y:S01]  /*8d50*/  @P6 SYNCS.ARRIVE.TRANS64.RED.A1T0 RZ, [R61+URZ], RZ ;  /* 0x000000ff3dff69a7 */ /* 0x0007e200081004ff */
[----:B------:R-:W-:Y:S01]  /*8d60*/  BSSY B1, `(.L_x_128) ;  /* 0x0000017000017945 */ /* 0x000fe20003800000 */
[----:B------:R-:W4:Y:S02]  /*8d70*/  @P6 SYNCS.PHASECHK.TRANS64.TRYWAIT P0, [R62+URZ+0x30], R63 ;  /* 0x0000303f3e0065a7 */ /* 0x000f2400080011ff */
[----:B----4-:R-:W-:Y:S01]  /*8d80*/  @P6 SEL R47, RZ, 0x1, !P0 ;  /* 0x00000001ff2f6807 */ /* 0x010fe20004000000 */
[----:B---3--:R-:W-:Y:S06]  /*8d90*/  @!P6 BRA `(.L_x_129) ;  /* 0x00000000004ce947 */ /* 0x008fec0003800000 */
        /* <DEDUP_REMOVED lines=9> */
[----:B------:R-:W-:Y:S04]  /*8e30*/  SHF.L.U32 R5, R92, 0x1f, RZ ;  /* 0x0000001f5c057819 */ /* 0x000fe800000006ff */
[----:B------:R-:W3:Y:S02]  /*8e40*/  SYNCS.PHASECHK.TRANS64.TRYWAIT P0, [R62+URZ+0x30], R5 ;  /* 0x000030053e0075a7 */ /* 0x000ee400080011ff */
[----:B---3--:R-:W-:Y:S05]  /*8e50*/  @!P0 BRA `(.L_x_132) ;  /* 0x0000002400908947 */ /* 0x008fea0003800000 */
.L_x_131:
[----:B------:R-:W-:Y:S05]  /*8e60*/  BSYNC B0 ;  /* 0x0000000000007941 */ /* 0x000fea0003800000 */
.L_x_130:
[----:B------:R-:W-:Y:S02]  /*8e70*/  ISETP.NE.AND P0, PT, R60, RZ, PT ;  /* 0x000000ff3c00720c */ /* 0x000fe40003f05270 */
[----:B------:R-:W-:Y:S11]  /*8e80*/  IADD3 R46, PT, PT, R46, 0x1, RZ ;  /* 0x000000012e2e7810 */ /* 0x000ff60007ffe0ff */
[----:B------:R4:W1:Y:S04]  /*8e90*/  @P0 LDS.128 R48, [R4] ;  /* 0x0000000004300984 */ /* 0x0008680000000c00 */
[----:B------:R4:W1:Y:S04]  /*8ea0*/  @P0 LDS.128 R56, [R3+0x10] ;  /* 0x0000100003380984 */ /* 0x0008680000000c00 */
[----:B------:R4:W1:Y:S04]  /*8eb0*/  @P0 LDS.128 R64, [R2+0x20] ;  /* 0x0000200002400984 */ /* 0x0008680000000c00 */
[----:B------:R4:W1:Y:S02]  /*8ec0*/  @P0 LDS.128 R72, [R0+0x30] ;  /* 0x0000300000480984 */ /* 0x0008640000000c00 */
.L_x_129:
[----:B------:R-:W-:Y:S05]  /*8ed0*/  BSYNC B1 ;  /* 0x0000000000017941 */ /* 0x000fea0003800000 */
.L_x_128:
[----:B----4-:R-:W-:Y:S05]  /*8ee0*/  VIADD R0, R39, 0x40 ;  /* 0x0000004027007836 */ /* 0x010fea0000000000 */
        /* <DEDUP_REMOVED lines=9> */
[----:B------:R-:W4:Y:S01]  /*8f80*/  LDCU.64 UR6, c[0x4][0x78] ;  /* 0x01000f00ff0677ac */ /* 0x000f220008000a00 */
[----:B------:R-:W1:Y:S01]  /*8f90*/  LDC.64 R2, c[0x4][R3] ;  /* 0x0100000003027b82 */ /* 0x000e620000000a00 */
[----:B------:R-:W5:Y:S01]  /*8fa0*/  LDCU.64 UR4, c[0x4][0x10] ;  /* 0x01000200ff0477ac */ /* 0x000f620008000a00 */
[----:B---3--:R-:W-:Y:S01]  /*8fb0*/  MOV R5, UR9 ;  /* 0x0000000900057c02 */ /* 0x008fe20008000f00 */
[----:B------:R-:W-:Y:S01]  /*8fc0*/  IMAD.U32 R4, RZ, RZ, UR8 ;  /* 0x00000008ff047e24 */ /* 0x000fe2000f8e00ff */
[----:B----4-:R-:W-:Y:S01]  /*8fd0*/  MOV R7, UR7 ;  /* 0x0000000700077c02 */ /* 0x010fe20008000f00 */
[----:B------:R-:W-:Y:S01]  /*8fe0*/  IMAD.U32 R6, RZ, RZ, UR6 ;  /* 0x00000006ff067e24 */ /* 0x000fe2000f8e00ff */
[----:B-----5:R-:W-:Y:S01]  /*8ff0*/  MOV R11, UR5 ;  /* 0x00000005000b7c02 */ /* 0x020fe20008000f00 */
[----:B------:R-:W-:Y:S02]  /*9000*/  IMAD.U32 R10, RZ, RZ, UR4 ;  /* 0x00000004ff0a7e24 */ /* 0x000fe4000f8e00ff */
[----:B------:R-:W-:Y:S07]  /*9010*/  LEPC R20, `(.L_x_133) ;  /* 0x000000001014794e */ /* 0x000fee0000000000 */
[----:B-12---:R-:W-:Y:S05]  /*9020*/  CALL.ABS.NOINC R2 ;  /* 0x0000000002007343 */ /* 0x006fea0003c00000 */
.L_x_133:
        /* <DEDUP_REMOVED lines=10> */
[----:B---3--:R-:W1:Y:S01]  /*90d0*/  LDTM.x32 R4, tmem[UR4+0x40] ;  /* 0x00004004000479ee */ /* 0x008e6200082c0000 */
        /* <DEDUP_REMOVED lines=137> */
.L_x_135:
[----:B------:R-:W-:Y:S05]  /*9970*/  BSYNC.RECONVERGENT B0 ;  /* 0x0000000000007941 */ /* 0x000fea0003800200 */
.L_x_134:
        /* <DEDUP_REMOVED lines=21> */
.L_x_139:
[----:B------:R-:W-:Y:S05]  /*9ad0*/  BSYNC B0 ;  /* 0x0000000000007941 */ /* 0x000fea0003800000 */
.L_x_138:
[----:B------:R-:W-:Y:S11]  /*9ae0*/  ISETP.NE.AND P0, PT, R60, RZ, PT ;  /* 0x000000ff3c00720c */ /* 0x000ff60003f05270 */
[----:B------:R-:W-:Y:S02]  /*9af0*/  @!UPT UIADD3 URZ, UPT, UPT, URZ, URZ, URZ ;  /* 0x000000fffffff290 */ /* 0x000fe4000fffe0ff */
[----:B------:R4:W1:Y:S04]  /*9b00*/  @P0 LDS.128 R48, [R3] ;  /* 0x0000000003300984 */ /* 0x0008680000000c00 */
[----:B------:R4:W1:Y:S04]  /*9b10*/  @P0 LDS.128 R56, [R2+0x10] ;  /* 0x0000100002380984 */ /* 0x0008680000000c00 */
[----:B------:R4:W1:Y:S04]  /*9b20*/  @P0 LDS.128 R64, [R0+0x20] ;  /* 0x0000200000400984 */ /* 0x0008680000000c00 */
[----:B------:R4:W1:Y:S02]  /*9b30*/  @P0 LDS.128 R72, [R46+0x30] ;  /* 0x000030002e480984 */ /* 0x0008640000000c00 */
.L_x_137:
[----:B------:R-:W-:Y:S05]  /*9b40*/  BSYNC B1 ;  /* 0x0000000000017941 */ /* 0x000fea0003800000 */
.L_x_136:
        /* <DEDUP_REMOVED lines=21> */
.L_x_141:
[----:B------:R-:W-:Y:S01]  /*9ca0*/  ISETP.NE.AND P0, PT, R97, RZ, PT ;  /* 0x000000ff6100720c */ /* 0x000fe20003f05270 */
[----:B------:R-:W-:Y:S05]  /*9cb0*/  WARPSYNC.ALL ;  /* 0x0000000000007948 */ /* 0x000fea0003800000 */
[----:B------:R-:W-:Y:S01]  /*9cc0*/  R2UR UR4, R39 ;  /* 0x00000000270472ca */ /* 0x000fe200000e0000 */
[----:B------:R-:W-:Y:S01]  /*9cd0*/  BSSY.RECONVERGENT B0, `(.L_x_142) ;  /* 0x000008c000007945 */ /* 0x000fe20003800200 */
[C---:B-1----:R-:W-:Y:S02]  /*9ce0*/  SHF.L.U32 R40, R48.reuse, 0x10, RZ ;  /* 0x0000001030287819 */ /* 0x042fe400000006ff */
[----:B------:R-:W-:Y:S02]  /*9cf0*/  LOP3.LUT R42, R48, 0xffff0000, RZ, 0xc0, !PT ;  /* 0xffff0000302a7812 */ /* 0x000fe400078ec0ff */
[C---:B------:R-:W-:Y:S02]  /*9d00*/  SHF.L.U32 R43, R49.reuse, 0x10, RZ ;  /* 0x00000010312b7819 */ /* 0x040fe400000006ff */
[----:B------:R-:W-:Y:S02]  /*9d10*/  LOP3.LUT R44, R49, 0xffff0000, RZ, 0xc0, !PT ;  /* 0xffff0000312c7812 */ /* 0x000fe400078ec0ff */
[C---:B------:R-:W-:Y:S02]  /*9d20*/  SHF.L.U32 R45, R50.reuse, 0x10, RZ ;  /* 0x00000010322d7819 */ /* 0x040fe400000006ff */
[----:B------:R-:W-:Y:S01]  /*9d30*/  LOP3.LUT R46, R50, 0xffff0000, RZ, 0xc0, !PT ;  /* 0xffff0000322e7812 */ /* 0x000fe200078ec0ff */
[----:B---3--:R-:W1:Y:S01]  /*9d40*/  LDTM.x32 R4, tmem[UR4+0x60] ;  /* 0x00006004000479ee */ /* 0x008e6200082c0000 */
[C---:B------:R-:W-:Y:S01]  /*9d50*/  SHF.L.U32 R47, R51.reuse, 0x10, RZ ;  /* 0x00000010332f7819 */ /* 0x040fe200000006ff */
[----:B------:R-:W-:Y:S01]  /*9d60*/  NOP ;  /* 0x0000000000007918 */ /* 0x000fe20000000000 */
[----:B------:R-:W-:Y:S02]  /*9d70*/  LOP3.LUT R48, R51, 0xffff0000, RZ, 0xc0, !PT ;  /* 0xffff000033307812 */ /* 0x000fe400078ec0ff */
[C---:B------:R-:W-:Y:S02]  /*9d80*/  SHF.L.U32 R49, R56.reuse, 0x10, RZ ;  /* 0x0000001038317819 */ /* 0x040fe400000006ff */
[----:B------:R-:W-:Y:S02]  /*9d90*/  LOP3.LUT R51, R56, 0xffff0000, RZ, 0xc0, !PT ;  /* 0xffff000038337812 */ /* 0x000fe400078ec0ff */
[C---:B------:R-:W-:Y:S02]  /*9da0*/  SHF.L.U32 R50, R57.reuse, 0x10, RZ ;  /* 0x0000001039327819 */ /* 0x040fe400000006ff */
[----:B------:R-:W-:Y:S02]  /*9db0*/  LOP3.LUT R52, R57, 0xffff0000, RZ, 0xc0, !PT ;  /* 0xffff000039347812 */ /* 0x000fe400078ec0ff */
[C---:B------:R-:W-:Y:S02]  /*9dc0*/  SHF.L.U32 R53, R58.reuse, 0x10, RZ ;  /* 0x000000103a357819 */ /* 0x040fe400000006ff */
[----:B------:R-:W-:Y:S02]  /*9dd0*/  LOP3.LUT R54, R58, 0xffff0000, RZ, 0xc0, !PT ;  /* 0xffff00003a367812 */ /* 0x000fe400078ec0ff */
[----:B------:R-:W-:Y:S02]  /*9de0*/  SHF.L.U32 R55, R59, 0x10, RZ ;  /* 0x000000103b377819 */ /* 0x000fe400000006ff */
[----:B------:R-:W-:Y:S02]  /*9df0*/  IADD3 R99, PT, PT, R99, 0xb0, RZ ;  /* 0x000000b063637810 */ /* 0x000fe40007ffe0ff */
[----:B------:R-:W-:Y:S02]  /*9e00*/  LOP3.LUT R56, R59, 0xffff0000, RZ, 0xc0, !PT ;  /* 0xffff00003b387812 */ /* 0x000fe400078ec0ff */
[----:B------:R-:W-:Y:S01]  /*9e10*/  SHF.L.U32 R57, R64, 0x10, RZ ;  /* 0x0000001040397819 */ /* 0x000fe200000006ff */
[----:B-1----:R-:W-:Y:S01]  /*9e20*/  FMUL R4, R38, R4 ;  /* 0x0000000426047220 */ /* 0x002fe20000400000 */
[----:B------:R-:W-:Y:S01]  /*9e30*/  LOP3.LUT R58, R64, 0xffff0000, RZ, 0xc0, !PT ;  /* 0xffff0000403a7812 */ /* 0x000fe200078ec0ff */
[C---:B------:R-:W-:Y:S01]  /*9e40*/  FMUL R5, R38.reuse, R5 ;  /* 0x0000000526057220 */ /* 0x040fe20000400000 */
[----:B------:R-:W-:Y:S01]  /*9e50*/  LOP3.LUT R99, R99, 0xfefffff8, RZ, 0xc0, !PT ;  /* 0xfefffff863637812 */ /* 0x000fe200078ec0ff */
[C---:B------:R-:W-:Y:S01]  /*9e60*/  FFMA R4, R41.reuse, R40, R4 ;  /* 0x0000002829047223 */ /* 0x040fe20000000004 */
[C---:B------:R-:W-:Y:S01]  /*9e70*/  FMUL R6, R38.reuse, R6 ;  /* 0x0000000626067220 */ /* 0x040fe20000400000 */
[----:B------:R-:W-:Y:S01]  /*9e80*/  FFMA R5, R41, R42, R5 ;  /* 0x0000002a29057223 */ /* 0x000fe20000000005 */
[----:B------:R-:W-:Y:S01]  /*9e90*/  SHF.L.U32 R59, R65, 0x10, RZ ;  /* 0x00000010413b7819 */ /* 0x000fe200000006ff */
[----:B------:R1:W-:Y:S01]  /*9ea0*/  SYNCS.ARRIVE.TRANS64.RED.A1T0 RZ, [R99+URZ], RZ ;  /* 0x000000ff63ff79a7 */ /* 0x0003e200081004ff */
[----:B------:R-:W-:Y:S01]  /*9eb0*/  FFMA R6, R41, R43, R6 ;  /* 0x0000002b29067223 */ /* 0x000fe20000000006 */
[C---:B------:R-:W-:Y:S01]  /*9ec0*/  FMUL R7, R38.reuse, R7 ;  /* 0x0000000726077220 */ /* 0x040fe20000400000 */
[----:B------:R-:W-:Y:S01]  /*9ed0*/  F2FP.BF16.F32.PACK_AB R100, R5, R4 ;  /* 0x000000040564723e */ /* 0x000fe200000010ff */
[C---:B------:R-:W-:Y:S01]  /*9ee0*/  FMUL R8, R38.reuse, R8 ;  /* 0x0000000826087220 */ /* 0x040fe20000400000 */
[----:B------:R-:W-:Y:S01]  /*9ef0*/  FMUL R9, R38, R9 ;  /* 0x0000000926097220 */ /* 0x000fe20000400000 */
[----:B------:R-:W-:Y:S01]  /*9f00*/  LOP3.LUT R60, R65, 0xffff0000, RZ, 0xc0, !PT ;  /* 0xffff0000413c7812 */ /* 0x000fe200078ec0ff */
[C---:B------:R-:W-:Y:S01]  /*9f10*/  FFMA R7, R41.reuse, R44, R7 ;  /* 0x0000002c29077223 */ /* 0x040fe20000000007 */
[C---:B------:R-:W-:Y:S01]  /*9f20*/  FFMA R8, R41.reuse, R45, R8 ;  /* 0x0000002d29087223 */ /* 0x040fe20000000008 */
[----:B------:R-:W-:Y:S01]  /*9f30*/  SHF.L.U32 R61, R66, 0x10, RZ ;  /* 0x00000010423d7819 */ /* 0x000fe200000006ff */
[----:B------:R-:W-:Y:S01]  /*9f40*/  FFMA R9, R41, R46, R9 ;  /* 0x0000002e29097223 */ /* 0x000fe20000000009 */
[C---:B------:R-:W-:Y:S01]  /*9f50*/  FMUL R10, R38.reuse, R10 ;  /* 0x0000000a260a7220 */ /* 0x040fe20000400000 */
[----:B------:R-:W-:Y:S01]  /*9f60*/  F2FP.BF16.F32.PACK_AB R101, R7, R6 ;  /* 0x000000060765723e */ /* 0x000fe200000010ff */
[C---:B------:R-:W-:Y:S01]  /*9f70*/  FMUL R11, R38.reuse, R11 ;  /* 0x0000000b260b7220 */ /* 0x040fe20000400000 */
[----:B------:R-:W-:Y:S01]  /*9f80*/  FMUL R0, R38, R12 ;  /* 0x0000000c26007220 */ /* 0x000fe20000400000 */
[----:B------:R-:W-:Y:S01]  /*9f90*/  F2FP.BF16.F32.PACK_AB R102, R9, R8 ;  /* 0x000000080966723e */ /* 0x000fe200000010ff */
[C---:B------:R-:W-:Y:S01]  /*9fa0*/  FFMA R10, R41.reuse, R47, R10 ;  /* 0x0000002f290a7223 */ /* 0x040fe2000000000a */
[C---:B------:R-:W-:Y:S01]  /*9fb0*/  FFMA R11, R41.reuse, R48, R11 ;  /* 0x00000030290b7223 */ /* 0x040fe2000000000b */
[----:B------:R-:W-:Y:S01]  /*9fc0*/  LOP3.LUT R62, R66, 0xffff0000, RZ, 0xc0, !PT ;  /* 0xffff0000423e7812 */ /* 0x000fe200078ec0ff */
[----:B------:R-:W-:Y:S01]  /*9fd0*/  FFMA R0, R41, R49, R0 ;  /* 0x0000003129007223 */ /* 0x000fe20000000000 */
[C---:B------:R-:W-:Y:S01]  /*9fe0*/  FMUL R2, R38.reuse, R13 ;  /* 0x0000000d26027220 */ /* 0x040fe20000400000 */
[----:B------:R-:W-:Y:S01]  /*9ff0*/  SHF.L.U32 R63, R67, 0x10, RZ ;  /* 0x00000010433f7819 */ /* 0x000fe200000006ff */
[C---:B------:R-:W-:Y:S01]  /*a000*/  FMUL R3, R38.reuse, R14 ;  /* 0x0000000e26037220 */ /* 0x040fe20000400000 */
[----:B------:R-:W-:Y:S01]  /*a010*/  F2FP.BF16.F32.PACK_AB R103, R11, R10 ;  /* 0x0000000a0b67723e */ /* 0x000fe200000010ff */
[----:B------:R-:W-:Y:S01]  /*a020*/  FFMA R2, R41, R51, R2 ;  /* 0x0000003329027223 */ /* 0x000fe20000000002 */
[C---:B------:R-:W-:Y:S01]  /*a030*/  FMUL R15, R38.reuse, R15 ;  /* 0x0000000f260f7220 */ /* 0x040fe20000400000 */
[C---:B------:R-:W-:Y:S01]  /*a040*/  FMUL R12, R38.reuse, R16 ;  /* 0x00000010260c7220 */ /* 0x040fe20000400000 */
[----:B------:R-:W-:Y:S01]  /*a050*/  FMUL R13, R38, R17 ;  /* 0x00000011260d7220 */ /* 0x000fe20000400000 */
[----:B------:R1:W-:Y:S01]  /*a060*/  STS.128 [R95+0x6000], R100 ;  /* 0x006000645f007388 */ /* 0x0003e20000000c00 */
[----:B------:R-:W-:Y:S01]  /*a070*/  LOP3.LUT R64, R67, 0xffff0000, RZ, 0xc0, !PT ;  /* 0xffff000043407812 */ /* 0x000fe200078ec0ff */
[C---:B------:R-:W-:Y:S01]  /*a080*/  FFMA R3, R41.reuse, R50, R3 ;  /* 0x0000003229037223 */ /* 0x040fe20000000003 */
[----:B------:R-:W-:Y:S01]  /*a090*/  SHF.L.U32 R65, R72, 0x10, RZ ;  /* 0x0000001048417819 */ /* 0x000fe200000006ff */
[C---:B------:R-:W-:Y:S01]  /*a0a0*/  FFMA R15, R41.reuse, R52, R15 ;  /* 0x00000034290f7223 */ /* 0x040fe2000000000f */
[----:B------:R-:W-:Y:S01]  /*a0b0*/  F2FP.BF16.F32.PACK_AB R104, R2, R0 ;  /* 0x000000000268723e */ /* 0x000fe200000010ff */
[C---:B------:R-:W-:Y:S01]  /*a0c0*/  FFMA R12, R41.reuse, R53, R12 ;  /* 0x00000035290c7223 */ /* 0x040fe2000000000c */
[C---:B------:R-:W-:Y:S01]  /*a0d0*/  FFMA R13, R41.reuse, R54, R13 ;  /* 0x00000036290d7223 */ /* 0x040fe2000000000d */
[C---:B------:R-:W-:Y:S01]  /*a0e0*/  FMUL R14, R38.reuse, R18 ;  /* 0x00000012260e7220 */ /* 0x040fe20000400000 */
[C---:B------:R-:W-:Y:S01]  /*a0f0*/  FMUL R19, R38.reuse, R19 ;  /* 0x0000001326137220 */ /* 0x040fe20000400000 */
[C---:B------:R-:W-:Y:S01]  /*a100*/  FMUL R16, R38.reuse, R20 ;  /* 0x0000001426107220 */ /* 0x040fe20000400000 */
[C---:B------:R-:W-:Y:S01]  /*a110*/  FMUL R17, R38.reuse, R21 ;  /* 0x0000001526117220 */ /* 0x040fe20000400000 */
[C---:B------:R-:W-:Y:S01]  /*a120*/  FFMA R14, R41.reuse, R55, R14 ;  /* 0x00000037290e7223 */ /* 0x040fe2000000000e */
        /* <DEDUP_REMOVED lines=9> */
[----:B------:R-:W-:Y:S01]  /*a1c0*/  FFMA R23, R41, R60, R23 ;  /* 0x0000003c29177223 */ /* 0x000fe20000000017 */
[C---:B------:R-:W-:Y:S01]  /*a1d0*/  FMUL R27, R38.reuse, R27 ;  /* 0x0000001b261b7220 */ /* 0x040fe20000400000 */
[----:B------:R-:W-:Y:S01]  /*a1e0*/  F2FP.BF16.F32.PACK_AB R105, R15, R3 ;  /* 0x000000030f69723e */ /* 0x000fe200000010ff */
[----:B------:R-:W-:Y:S01]  /*a1f0*/  FFMA R20, R41, R61, R20 ;  /* 0x0000003d29147223 */ /* 0x000fe20000000014 */
[----:B------:R-:W-:Y:S01]  /*a200*/  F2FP.BF16.F32.PACK_AB R106, R13, R12 ;  /* 0x0000000c0d6a723e */ /* 0x000fe200000010ff */
[----:B------:R-:W-:Y:S01]  /*a210*/  FMUL R24, R38, R28 ;  /* 0x0000001c26187220 */ /* 0x000fe20000400000 */
[----:B------:R-:W-:Y:S01]  /*a220*/  F2FP.BF16.F32.PACK_AB R107, R19, R14 ;  /* 0x0000000e136b723e */ /* 0x000fe200000010ff */
[----:B------:R-:W-:Y:S01]  /*a230*/  FFMA R21, R41, R62, R21 ;  /* 0x0000003e29157223 */ /* 0x000fe20000000015 */
[----:B------:R-:W-:Y:S01]  /*a240*/  LOP3.LUT R66, R72, 0xffff0000, RZ, 0xc0, !PT ;  /* 0xffff000048427812 */ /* 0x000fe200078ec0ff */
[C---:B------:R-:W-:Y:S01]  /*a250*/  FMUL R25, R38.reuse, R29 ;  /* 0x0000001d26197220 */ /* 0x040fe20000400000 */
[----:B------:R-:W-:Y:S01]  /*a260*/  SHF.L.U32 R67, R73, 0x10, RZ ;  /* 0x0000001049437819 */ /* 0x000fe200000006ff */
[----:B------:R1:W-:Y:S01]  /*a270*/  STS.128 [R94+0x6010], R104 ;  /* 0x006010685e007388 */ /* 0x0003e20000000c00 */
[----:B------:R-:W-:Y:S01]  /*a280*/  FFMA R22, R41, R63, R22 ;  /* 0x0000003f29167223 */ /* 0x000fe20000000016 */
[----:B------:R-:W-:Y:S01]  /*a290*/  LOP3.LUT R68, R73, 0xffff0000, RZ, 0xc0, !PT ;  /* 0xffff000049447812 */ /* 0x000fe200078ec0ff */
[----:B------:R-:W-:Y:S01]  /*a2a0*/  FMUL R26, R38, R30 ;  /* 0x0000001e261a7220 */ /* 0x000fe20000400000 */
[C---:B------:R-:W-:Y:S01]  /*a2b0*/  FFMA R27, R41.reuse, R64, R27 ;  /* 0x00000040291b7223 */ /* 0x040fe2000000001b */
[----:B------:R-:W-:Y:S01]  /*a2c0*/  SHF.L.U32 R69, R74, 0x10, RZ ;  /* 0x000000104a457819 */ /* 0x000fe200000006ff */
[----:B------:R-:W-:Y:S01]  /*a2d0*/  FMUL R31, R38, R31 ;  /* 0x0000001f261f7220 */ /* 0x000fe20000400000 */
[C---:B------:R-:W-:Y:S01]  /*a2e0*/  FFMA R24, R41.reuse, R65, R24 ;  /* 0x0000004129187223 */ /* 0x040fe20000000018 */
[----:B------:R-:W-:Y:S01]  /*a2f0*/  LOP3.LUT R70, R74, 0xffff0000, RZ, 0xc0, !PT ;  /* 0xffff00004a467812 */ /* 0x000fe200078ec0ff */
[C---:B------:R-:W-:Y:S01]  /*a300*/  FMUL R28, R38.reuse, R32 ;  /* 0x00000020261c7220 */ /* 0x040fe20000400000 */
[----:B------:R-:W-:Y:S01]  /*a310*/  FFMA R25, R41, R66, R25 ;  /* 0x0000004229197223 */ /* 0x000fe20000000019 */
[----:B------:R-:W-:Y:S01]  /*a320*/  SHF.L.U32 R71, R75, 0x10, RZ ;  /* 0x000000104b477819 */ /* 0x000fe200000006ff */
[C---:B------:R-:W-:Y:S01]  /*a330*/  FMUL R29, R38.reuse, R33 ;  /* 0x00000021261d7220 */ /* 0x040fe20000400000 */
[----:B------:R-:W-:Y:S01]  /*a340*/  FFMA R26, R41, R67, R26 ;  /* 0x00000043291a7223 */ /* 0x000fe2000000001a */
[----:B------:R-:W-:Y:S01]  /*a350*/  LOP3.LUT R72, R75, 0xffff0000, RZ, 0xc0, !PT ;  /* 0xffff00004b487812 */ /* 0x000fe200078ec0ff */
        /* <DEDUP_REMOVED lines=8> */
[----:B------:R-:W-:Y:S01]  /*a3e0*/  FFMA R30, R41, R71, R30 ;  /* 0x00000047291e7223 */ /* 0x000fe2000000001e */
[----:B------:R-:W-:Y:S01]  /*a3f0*/  F2FP.BF16.F32.PACK_AB R111, R27, R22 ;  /* 0x000000161b6f723e */ /* 0x000fe200000010ff */
[----:B------:R-:W-:Y:S01]  /*a400*/  FFMA R35, R41, R72, R35 ;  /* 0x0000004829237223 */ /* 0x000fe20000000023 */
[----:B------:R-:W-:Y:S02]  /*a410*/  F2FP.BF16.F32.PACK_AB R112, R25, R24 ;  /* 0x000000181970723e */ /* 0x000fe400000010ff */
[----:B------:R-:W-:Y:S01]  /*a420*/  F2FP.BF16.F32.PACK_AB R113, R31, R26 ;  /* 0x0000001a1f71723e */ /* 0x000fe200000010ff */
[----:B------:R1:W-:Y:S01]  /*a430*/  STS.128 [R93+0x6020], R108 ;  /* 0x0060206c5d007388 */ /* 0x0003e20000000c00 */
        /* <DEDUP_REMOVED lines=21> */
.L_x_143:
[----:B------:R-:W-:Y:S05]  /*a590*/  BSYNC.RECONVERGENT B0 ;  /* 0x0000000000007941 */ /* 0x000fea0003800200 */
.L_x_142:
[----:B------:R-:W-:Y:S01]  /*a5a0*/  BAR.SYNC.DEFER_BLOCKING 0x1, 0x80 ;  /* 0x0042000000007b1d */ /* 0x000fe20000010000 */
[----:B------:R-:W-:Y:S01]  /*a5b0*/  UISETP.NE.AND UP0, UPT, UR46, -0x4, UPT ;  /* 0xfffffffc2e00788c */ /* 0x000fe2000bf05270 */
[----:B------:R-:W-:Y:S08]  /*a5c0*/  IADD3 R0, PT, PT, R36, 0x1, RZ ;  /* 0x0000000124007810 */ /* 0x000ff00007ffe0ff */
[----:B------:R-:W-:Y:S05]  /*a5d0*/  BRA.U !UP0, `(.L_x_144) ;  /* 0x00000001082c7547 */ /* 0x000fea000b800000 */
[----:B------:R-:W-:Y:S01]  /*a5e0*/  ISETP.NE.AND P0, PT, R98, RZ, PT ;  /* 0x000000ff6200720c */ /* 0x000fe20003f05270 */
[----:B------:R-:W-:Y:S01]  /*a5f0*/  IMAD.U32 R3, RZ, RZ, UR45 ;  /* 0x0000002dff037e24 */ /* 0x000fe2000f8e00ff */
[----:B------:R-:W-:Y:S11]  /*a600*/  R2UR UR4, R84 ;  /* 0x00000000540472ca */ /* 0x000ff600000e0000 */
[----:B------:R-:W-:Y:S02]  /*a610*/  @P0 LEA R3, R3, UR43, 0x3 ;  /* 0x0000002b03030c11 */ /* 0x000fe4000f8e18ff */
[----:B------:R-:W-:Y:S01]  /*a620*/  IMAD.U32 R2, RZ, RZ, UR4 ;  /* 0x00000004ff027e24 */ /* 0x000fe2000f8e00ff */
[----:B------:R-:W-:Y:S02]  /*a630*/  UIADD3 UR4, UPT, UPT, UR45, 0x1, URZ ;  /* 0x000000012d047890 */ /* 0x000fe4000fffe0ff */
[----:B------:R-:W-:Y:S02]  /*a640*/  @P0 VIADD R3, R3, 0x50 ;  /* 0x0000005003030836 */ /* 0x000fe40000000000 */
[----:B------:R-:W-:Y:S03]  /*a650*/  UISETP.NE.AND UP0, UPT, UR4, 0x4, UPT ;  /* 0x000000040400788c */ /* 0x000fe6000bf05270 */
[----:B------:R-:W-:Y:S01]  /*a660*/  @P0 PRMT R2, R2, 0x654, R3 ;  /* 0x0000065402020816 */ /* 0x000fe20000000003 */
[----:B------:R-:W-:Y:S03]  /*a670*/  USEL UR45, UR4, URZ, UP0 ;  /* 0x000000ff042d7287 */ /* 0x000fe60008000000 */
[----:B------:R3:W-:Y:S09]  /*a680*/  @P0 SYNCS.ARRIVE.TRANS64.RED.A1T0 RZ, [R2+URZ], RZ ;  /* 0x000000ff02ff09a7 */ /* 0x0007f200081004ff */
.L_x_144:
[----:B------:R-:W-:Y:S01]  /*a690*/  R2UR UR5, R83 ;  /* 0x00000000530572ca */ /* 0x000fe200000e0000 */
[----:B------:R-:W-:Y:S01]  /*a6a0*/  UISETP.NE.AND UP0, UPT, UR61, URZ, UPT ;  /* 0x000000ff3d00728c */ /* 0x000fe2000bf05270 */
[----:B------:R-:W-:Y:S01]  /*a6b0*/  R2UR UR4, R82 ;  /* 0x00000000520472ca */ /* 0x000fe200000e0000 */
[----:B------:R-:W-:Y:S01]  /*a6c0*/  UIADD3 UR46, UPT, UPT, UR46, 0x4, URZ ;  /* 0x000000042e2e7890 */ /* 0x000fe2000fffe0ff */
[----:B------:R-:W-:Y:S01]  /*a6d0*/  ISETP.NE.AND P0, PT, R88, 0x2, PT ;  /* 0x000000025800780c */ /* 0x000fe20003f05270 */
[----:B------:R-:W-:Y:S01]  /*a6e0*/  UMOV UR52, UR60 ;  /* 0x0000003c00347c82 */ /* 0x000fe20008000000 */
[----:B------:R-:W-:Y:S02]  /*a6f0*/  ISETP.NE.AND P1, PT, R0, 0x2, PT ;  /* 0x000000020000780c */ /* 0x000fe40003f25270 */
[----:B------:R-:W-:Y:S02]  /*a700*/  SEL R3, RZ, 0x1, P0 ;  /* 0x00000001ff037807 */ /* 0x000fe40000000000 */
[----:B---3--:R-:W-:Y:S02]  /*a710*/  SEL R2, RZ, 0x1, P1 ;  /* 0x00000001ff027807 */ /* 0x008fe40000800000 */
[----:B------:R-:W-:Y:S01]  /*a720*/  LOP3.LUT R90, R90, R3, RZ, 0x3c, !PT ;  /* 0x000000035a5a7212 */ /* 0x000fe200078e3cff */
[----:B------:R-:W-:Y:S01]  /*a730*/  UIADD3 UR20, UPT, UPT, UR37, UR5, URZ ;  /* 0x0000000525147290 */ /* 0x000fe2000fffe0ff */
[----:B------:R-:W-:Y:S01]  /*a740*/  LOP3.LUT R91, R91, R2, RZ, 0x3c, !PT ;  /* 0x000000025b5b7212 */ /* 0x000fe200078e3cff */
[----:B------:R-:W-:Y:S01]  /*a750*/  UIADD3 UR12, UPT, UPT, UR36, UR4, URZ ;  /* 0x00000004240c7290 */ /* 0x000fe2000fffe0ff */
[----:B------:R-:W-:Y:S02]  /*a760*/  SEL R88, R88, RZ, P0 ;  /* 0x000000ff58587207 */ /* 0x000fe40000000000 */
[----:B------:R-:W-:Y:S01]  /*a770*/  SEL R36, R0, RZ, P1 ;  /* 0x000000ff00247207 */ /* 0x000fe20000800000 */
[----:B------:R-:W-:Y:S08]  /*a780*/  BRA.U UP0, `(.L_x_145) ;  /* 0xffffffbd00d87547 */ /* 0x000ff0000b83ffff */
[----:B------:R-:W-:-:S13]  /*a790*/  R2UR UR4, R85 ;  /* 0x00000000550472ca */ /* 0x000fda00000e0000 */
[----:B------:R-:W-:-:S09]  /*a7a0*/  UISETP.NE.AND UP0, UPT, UR4, URZ, UPT ;  /* 0x000000ff0400728c */ /* 0x000fd2000bf05270 */
[----:B------:R-:W-:Y:S05]  /*a7b0*/  BRA.U !UP0, `(.L_x_146) ;  /* 0x0000000108487547 */ /* 0x000fea000b800000 */
[----:B------:R-:W3:Y:S02]  /*a7c0*/  LDCU.64 UR4, c[0x0][0xc90] ;  /* 0x00019200ff0477ac */ /* 0x000ee40008000a00 */
[----:B---3--:R-:W-:-:S04]  /*a7d0*/  UISETP.NE.U32.AND UP0, UPT, UR4, URZ, UPT ;  /* 0x000000ff0400728c */ /* 0x008fc8000bf05070 */
[----:B------:R-:W-:-:S09]  /*a7e0*/  UISETP.NE.AND.EX UP0, UPT, UR5, URZ, UPT, UP0 ;  /* 0x000000ff0500728c */ /* 0x000fd2000bf05300 */
[----:B------:R-:W-:Y:S05]  /*a7f0*/  BRA.U UP0, `(.L_x_147) ;  /* 0x00000001000c7547 */ /* 0x000fea000b800000 */
[----:B------:R-:W-:-:S13]  /*a800*/  FSETP.NEU.AND P0, PT, R41, RZ, PT ;  /* 0x000000ff2900720b */ /* 0x000fda0003f0d000 */
[----:B------:R-:W-:Y:S05]  /*a810*/  @!P0 EXIT ;  /* 0x000000000000894d */ /* 0x000fea0003800000 */
[----:B------:R-:W-:Y:S05]  /*a820*/  BRA `(.L_x_146) ;  /* 0x00000000002c7947 */ /* 0x000fea0003800000 */
.L_x_147:
[----:B------:R-:W-:Y:S01]  /*a830*/  ISETP.NE.AND P0, PT, R87, RZ, PT ;  /* 0x000000ff5700720c */ /* 0x000fe20003f05270 */
[----:B------:R-:W-:-:S12]  /*a840*/  BSSY.RECONVERGENT B0, `(.L_x_146) ;  /* 0x0000009000007945 */ /* 0x000fd80003800200 */
[----:B------:R-:W-:Y:S05]  /*a850*/  @P0 BRA `(.L_x_148) ;  /* 0x0000000000140947 */ /* 0x000fea0003800000 */
[----:B------:R-:W3:Y:S02]  /*a860*/  LDCU.64 UR4, c[0x0][0xc88] ;  /* 0x00019100ff0477ac */ /* 0x000ee40008000a00 */
[----:B---3--:R-:W-:-:S04]  /*a870*/  ISETP.NE.U32.AND P0, PT, RZ, UR4, PT ;  /* 0x00000004ff007c0c */ /* 0x008fc8000bf05070 */
[----:B------:R-:W-:-:S13]  /*a880*/  ISETP.NE.AND.EX P0, PT, RZ, UR5, PT, P0 ;  /* 0x00000005ff007c0c */ /* 0x000fda000bf05300 */
[----:B------:R-:W-:Y:S05]  /*a890*/  @!P0 EXIT ;  /* 0x000000000000894d */ /* 0x000fea0003800000 */
[----:B------:R-:W-:Y:S05]  /*a8a0*/  BRA `(.L_x_149) ;  /* 0x0000000000087947 */ /* 0x000fea0003800000 */
.L_x_148:
[----:B------:R-:W-:-:S13]  /*a8b0*/  FSETP.NEU.AND P0, PT, R41, RZ, PT ;  /* 0x000000ff2900720b */ /* 0x000fda0003f0d000 */
[----:B------:R-:W-:Y:S05]  /*a8c0*/  @!P0 EXIT ;  /* 0x000000000000894d */ /* 0x000fea0003800000 */
.L_x_149:
[----:B------:R-:W-:Y:S05]  /*a8d0*/  BSYNC.RECONVERGENT B0 ;  /* 0x0000000000007941 */ /* 0x000fea0003800200 */
.L_x_146:
[----:B------:R-:W-:Y:S01]  /*a8e0*/  R2UR UR5, R84 ;  /* 0x00000000540572ca */ /* 0x000fe200000e0000 */
[----:B------:R-:W-:Y:S01]  /*a8f0*/  ULEA UR4, UR45, UR43, 0x3 ;  /* 0x0000002b2d047291 */ /* 0x000fe2000f8e18ff */
[----:B------:R-:W-:-:S04]  /*a900*/  DEPBAR.LE SB0, 0x0 ;  /* 0x000080000000791a */ /* 0x000fc80000000000 */
[----:B------:R-:W-:-:S07]  /*a910*/  UIADD3 UR4, UPT, UPT, UR4, 0x50, URZ ;  /* 0x0000005004047890 */ /* 0x000fce000fffe0ff */
[----:B------:R-:W-:-:S09]  /*a920*/  UPRMT UR4, UR5, 0x654, UR4 ;  /* 0x0000065405047896 */ /* 0x000fd20008000004 */
[----:B------:R-:W-:Y:S01]  /*a930*/  SYNCS.ARRIVE.TRANS64.RED.A1T0 RZ, [UR4], RZ ;  /* 0x000000ffffff79a7 */ /* 0x000fe20008100404 */
[----:B------:R-:W-:Y:S05]  /*a940*/  EXIT ;  /* 0x000000000000794d */ /* 0x000fea0003800000 */
.L_x_24:
[----:B-1----:R1:W2:Y:S02]  /*a950*/  SYNCS.PHASECHK.TRANS64.TRYWAIT P0, [R3+URZ+0xd0], R2 ;  /* 0x0000d002030075a7 */ /* 0x0022a400080011ff */
[----:B--2---:R-:W-:Y:S05]  /*a960*/  @!P0 NANOSLEEP.SYNCS 0x989680 ;  /* 0x009896800000895d */ /* 0x004fea0003900000 */
[----:B------:R-:W2:Y:S02]  /*a970*/  @!P0 SYNCS.PHASECHK.TRANS64 P0, [R3+URZ+0xd0], R2 ;  /* 0x0000d002030085a7 */ /* 0x000ea400080010ff */
[----:B--2---:R-:W-:Y:S05]  /*a980*/  @!P0 BRA `(.L_x_24) ;  /* 0xfffffffc00f08947 */ /* 0x004fea000383ffff */
[----:B------:R-:W-:Y:S05]  /*a990*/  BRA `(.L_x_150) ;  /* 0xffffff7000947947 */ /* 0x000fea000383ffff */
.L_x_27:
[----:B-1----:R-:W-:-:S07]  /*a9a0*/  MOV R0, UR6 ;  /* 0x0000000600007c02 */ /* 0x002fce0008000f00 */
.L_x_151:
[----:B-1----:R1:W2:Y:S02]  /*a9b0*/  SYNCS.PHASECHK.TRANS64.TRYWAIT P0, [R0+URZ+0x18], R3 ;  /* 0x00001803000075a7 */ /* 0x0022a400080011ff */
[----:B--2---:R-:W-:Y:S05]  /*a9c0*/  @!P0 NANOSLEEP.SYNCS 0x989680 ;  /* 0x009896800000895d */ /* 0x004fea0003900000 */
[----:B------:R-:W2:Y:S02]  /*a9d0*/  @!P0 SYNCS.PHASECHK.TRANS64 P0, [R0+URZ+0x18], R3 ;  /* 0x00001803000085a7 */ /* 0x000ea400080010ff */
[----:B--2---:R-:W-:Y:S05]  /*a9e0*/  @!P0 BRA `(.L_x_151) ;  /* 0xfffffffc00f08947 */ /* 0x004fea000383ffff */
[----:B------:R-:W-:Y:S05]  /*a9f0*/  BRA `(.L_x_26) ;  /* 0xffffff7400047947 */ /* 0x000fea000383ffff */
.L_x_36:
[----:B-1----:R-:W-:-:S07]  /*aa00*/  MOV R0, UR14 ;  /* 0x0000000e00007c02 */ /* 0x002fce0008000f00 */
.L_x_152:
[----:B-1----:R1:W2:Y:S02]  /*aa10*/  SYNCS.PHASECHK.TRANS64.TRYWAIT P0, [R0+URZ+0x18], R3 ;  /* 0x00001803000075a7 */ /* 0x0022a400080011ff */
[----:B--2---:R-:W-:Y:S05]  /*aa20*/  @!P0 NANOSLEEP.SYNCS 0x989680 ;  /* 0x009896800000895d */ /* 0x004fea0003900000 */
[----:B------:R-:W2:Y:S02]  /*aa30*/  @!P0 SYNCS.PHASECHK.TRANS64 P0, [R0+URZ+0x18], R3 ;  /* 0x00001803000085a7 */ /* 0x000ea400080010ff */
[----:B--2---:R-:W-:Y:S05]  /*aa40*/  @!P0 BRA `(.L_x_152) ;  /* 0xfffffffc00f08947 */ /* 0x004fea000383ffff */
[----:B------:R-:W-:Y:S05]  /*aa50*/  BRA `(.L_x_35) ;  /* 0xffffff78005c7947 */ /* 0x000fea000383ffff */
.L_x_43:
[----:B-1----:R1:W4:Y:S02]  /*aa60*/  SYNCS.PHASECHK.TRANS64.TRYWAIT P0, [R3+URZ+0x80], R0 ;  /* 0x00008000030075a7 */ /* 0x00232400080011ff */
[----:B----4-:R-:W-:Y:S05]  /*aa70*/  @!P0 NANOSLEEP.SYNCS 0x989680 ;  /* 0x009896800000895d */ /* 0x010fea0003900000 */
[----:B------:R-:W4:Y:S02]  /*aa80*/  @!P0 SYNCS.PHASECHK.TRANS64 P0, [R3+URZ+0x80], R0 ;  /* 0x00008000030085a7 */ /* 0x000f2400080010ff */
[----:B----4-:R-:W-:Y:S05]  /*aa90*/  @!P0 BRA `(.L_x_43) ;  /* 0xfffffffc00f08947 */ /* 0x010fea000383ffff */
[----:B------:R-:W-:Y:S05]  /*aaa0*/  BRA `(.L_x_153) ;  /* 0xffffff7c00987947 */ /* 0x000fea000383ffff */
.L_x_47:
[----:B-1----:R-:W-:-:S07]  /*aab0*/  MOV R0, UR4 ;  /* 0x0000000400007c02 */ /* 0x002fce0008000f00 */
.L_x_154:
[----:B-1----:R1:W2:Y:S02]  /*aac0*/  SYNCS.PHASECHK.TRANS64.TRYWAIT P0, [R0+URZ], R3 ;  /* 0x00000003000075a7 */ /* 0x0022a400080011ff */
[----:B--2---:R-:W-:Y:S05]  /*aad0*/  @!P0 NANOSLEEP.SYNCS 0x989680 ;  /* 0x009896800000895d */ /* 0x004fea0003900000 */
[----:B------:R-:W2:Y:S02]  /*aae0*/  @!P0 SYNCS.PHASECHK.TRANS64 P0, [R0+URZ], R3 ;  /* 0x00000003000085a7 */ /* 0x000ea400080010ff */
[----:B--2---:R-:W-:Y:S05]  /*aaf0*/  @!P0 BRA `(.L_x_154) ;  /* 0xfffffffc00f08947 */ /* 0x004fea000383ffff */
[----:B------:R-:W-:Y:S05]  /*ab00*/  BRA `(.L_x_155) ;  /* 0xffffff8400447947 */ /* 0x000fea000383ffff */
.L_x_48:
[----:B------:R-:W-:-:S07]  /*ab10*/  MOV R0, UR5 ;  /* 0x0000000500007c02 */ /* 0x000fce0008000f00 */
.L_x_156:
[----:B-1----:R1:W2:Y:S02]  /*ab20*/  SYNCS.PHASECHK.TRANS64.TRYWAIT P0, [R0+URZ], R3 ;  /* 0x00000003000075a7 */ /* 0x0022a400080011ff */
[----:B--2---:R-:W-:Y:S05]  /*ab30*/  @!P0 NANOSLEEP.SYNCS 0x989680 ;  /* 0x009896800000895d */ /* 0x004fea0003900000 */
[----:B------:R-:W2:Y:S02]  /*ab40*/  @!P0 SYNCS.PHASECHK.TRANS64 P0, [R0+URZ], R3 ;  /* 0x00000003000085a7 */ /* 0x000ea400080010ff */
[----:B--2---:R-:W-:Y:S05]  /*ab50*/  @!P0 BRA `(.L_x_156) ;  /* 0xfffffffc00f08947 */ /* 0x004fea000383ffff */
[----:B------:R-:W-:Y:S05]  /*ab60*/  BRA `(.L_x_157) ;  /* 0xffffff8400507947 */ /* 0x000fea000383ffff */
.L_x_51:
[----:B-1----:R1:W2:Y:S02]  /*ab70*/  SYNCS.PHASECHK.TRANS64.TRYWAIT P0, [R0+URZ+0xc0], R9 ;  /* 0x0000c009000075a7 */ /* 0x0022a400080011ff */
[----:B--2---:R-:W-:Y:S05]  /*ab80*/  @!P0 NANOSLEEP.SYNCS 0x989680 ;  /* 0x009896800000895d */ /* 0x004fea0003900000 */
[----:B------:R-:W2:Y:S02]  /*ab90*/  @!P0 SYNCS.PHASECHK.TRANS64 P0, [R0+URZ+0xc0], R9 ;  /* 0x0000c009000085a7 */ /* 0x000ea400080010ff */
[----:B--2---:R-:W-:Y:S05]  /*aba0*/  @!P0 BRA `(.L_x_51) ;  /* 0xfffffffc00f08947 */ /* 0x004fea000383ffff */
[----:B------:R-:W-:Y:S05]  /*abb0*/  BRA `(.L_x_158) ;  /* 0xffffff8400b87947 */ /* 0x000fea000383ffff */
.L_x_52:
[----:B------:R-:W-:-:S07]  /*abc0*/  MOV R0, UR4 ;  /* 0x0000000400007c02 */ /* 0x000fce0008000f00 */
.L_x_159:
[----:B-1----:R1:W2:Y:S02]  /*abd0*/  SYNCS.PHASECHK.TRANS64.TRYWAIT P0, [R0+URZ+0x90], R11 ;  /* 0x0000900b000075a7 */ /* 0x0022a400080011ff */
[----:B--2---:R-:W-:Y:S05]  /*abe0*/  @!P0 NANOSLEEP.SYNCS 0x989680 ;  /* 0x009896800000895d */ /* 0x004fea0003900000 */
[----:B------:R-:W2:Y:S02]  /*abf0*/  @!P0 SYNCS.PHASECHK.TRANS64 P0, [R0+URZ+0x90], R11 ;  /* 0x0000900b000085a7 */ /* 0x000ea400080010ff */
[----:B--2---:R-:W-:Y:S05]  /*ac00*/  @!P0 BRA `(.L_x_159) ;  /* 0xfffffffc00f08947 */ /* 0x004fea000383ffff */
[----:B------:R-:W-:Y:S05]  /*ac10*/  BRA `(.L_x_160) ;  /* 0xffffff8400c87947 */ /* 0x000fea000383ffff */
.L_x_53:
[----:B-1----:R1:W2:Y:S02]  /*ac20*/  SYNCS.PHASECHK.TRANS64.TRYWAIT P1, [R0+URZ+0x80], R9 ;  /* 0x00008009000075a7 */ /* 0x0022a400080211ff */
[----:B--2---:R-:W-:Y:S05]  /*ac30*/  @!P1 NANOSLEEP.SYNCS 0x989680 ;  /* 0x009896800000995d */ /* 0x004fea0003900000 */
[----:B------:R-:W2:Y:S02]  /*ac40*/  @!P1 SYNCS.PHASECHK.TRANS64 P1, [R0+URZ+0x80], R9 ;  /* 0x00008009000095a7 */ /* 0x000ea400080210ff */
[----:B--2---:R-:W-:Y:S05]  /*ac50*/  @!P1 BRA `(.L_x_53) ;  /* 0xfffffffc00f09947 */ /* 0x004fea000383ffff */
[----:B------:R-:W-:Y:S05]  /*ac60*/  BRA `(.L_x_161) ;  /* 0xffffff8400f87947 */ /* 0x000fea000383ffff */
.L_x_56:
[----:B------:R-:W-:-:S07]  /*ac70*/  MOV R0, UR4 ;  /* 0x0000000400007c02 */ /* 0x000fce0008000f00 */
.L_x_162:
[----:B-1----:R1:W2:Y:S02]  /*ac80*/  SYNCS.PHASECHK.TRANS64.TRYWAIT P0, [R0+URZ+0x90], R3 ;  /* 0x00009003000075a7 */ /* 0x0022a400080011ff */
[----:B--2---:R-:W-:Y:S05]  /*ac90*/  @!P0 NANOSLEEP.SYNCS 0x989680 ;  /* 0x009896800000895d */ /* 0x004fea0003900000 */
[----:B------:R-:W2:Y:S02]  /*aca0*/  @!P0 SYNCS.PHASECHK.TRANS64 P0, [R0+URZ+0x90], R3 ;  /* 0x00009003000085a7 */ /* 0x000ea400080010ff */
[----:B--2---:R-:W-:Y:S05]  /*acb0*/  @!P0 BRA `(.L_x_162) ;  /* 0xfffffffc00f08947 */ /* 0x004fea000383ffff */
[----:B------:R-:W-:Y:S05]  /*acc0*/  BRA `(.L_x_55) ;  /* 0xffffff88004c7947 */ /* 0x000fea000383ffff */
.L_x_65:
[----:B-1----:R-:W-:-:S04]  /*acd0*/  MOV R7, UR5 ;  /* 0x0000000500077c02 */ /* 0x002fc80008000f00 */
[----:B------:R1:W2:Y:S03]  /*ace0*/  SYNCS.PHASECHK.TRANS64.TRYWAIT P0, [R7+URZ+0x8], R8 ;  /* 0x00000808070075a7 */ /* 0x0002a600080011ff */
[----:B--2---:R-:W-:Y:S05]  /*acf0*/  @!P0 NANOSLEEP.SYNCS 0x989680 ;  /* 0x009896800000895d */ /* 0x004fea0003900000 */
[----:B------:R-:W2:Y:S02]  /*ad00*/  @!P0 SYNCS.PHASECHK.TRANS64 P0, [R7+URZ+0x8], R8 ;  /* 0x00000808070085a7 */ /* 0x000ea400080010ff */
[----:B--2---:R-:W-:Y:S05]  /*ad10*/  @!P0 BRA `(.L_x_65) ;  /* 0xfffffffc00ec8947 */ /* 0x004fea000383ffff */
[----:B------:R-:W-:Y:S05]  /*ad20*/  BRA `(.L_x_64) ;  /* 0xffffff8c000c7947 */ /* 0x000fea000383ffff */
.L_x_67:
[----:B------:R-:W-:Y:S01]  /*ad30*/  BSSY B0, `(.L_x_163) ;  /* 0x0000006000007945 */ /* 0x000fe20003800000 */
[----:B------:R-:W-:-:S07]  /*ad40*/  MOV R15, 0xffffffff ;  /* 0xffffffff000f7802 */ /* 0x000fce0000000f00 */
[----:B-1---5:R-:W-:Y:S05]  /*ad50*/  WARPSYNC.COLLECTIVE R15, `(.L_x_164) ;  /* 0x000000000f0c7348 */ /* 0x022fea0003c00000 */
[----:B------:R-:W-:Y:S02]  /*ad60*/  ELECT P6, UR79, PT ;  /* 0x00000000004f782f */ /* 0x000fe400038c0000 */
[----:B------:R-:W-:Y:S01]  /*ad70*/  MOV R14, UR79 ;  /* 0x0000004f000e7c02 */ /* 0x000fe20008000f00 */
[----:B-1---5:R-:W-:Y:S10]  /*ad80*/  ENDCOLLECTIVE ;  /* 0x000000000000791b */ /* 0x022ff40003800000 */
.L_x_164:
[----:B------:R-:W-:Y:S05]  /*ad90*/  BSYNC B0 ;  /* 0x0000000000007941 */ /* 0x000fea0003800000 */
.L_x_163:
[----:B------:R-:W-:Y:S01]  /*ada0*/  PLOP3.LUT P0, PT, P6, PT, PT, 0x80, 0x8 ;  /* 0x000000000008781c */ /* 0x000fe2000370f070 */
[----:B------:R-:W-:-:S12]  /*adb0*/  BRA `(.L_x_165) ;  /* 0xffffff8c003c7947 */ /* 0x000fd8000383ffff */
.L_x_69:
[----:B-1----:R-:W-:-:S04]  /*adc0*/  MOV R5, UR5 ;  /* 0x0000000500057c02 */ /* 0x002fc80008000f00 */
[----:B------:R1:W2:Y:S03]  /*add0*/  SYNCS.PHASECHK.TRANS64.TRYWAIT P0, [R5+URZ+0x8], R6 ;  /* 0x00000806050075a7 */ /* 0x0002a600080011ff */
[----:B--2---:R-:W-:Y:S05]  /*ade0*/  @!P0 NANOSLEEP.SYNCS 0x989680 ;  /* 0x009896800000895d */ /* 0x004fea0003900000 */
[----:B------:R-:W2:Y:S02]  /*adf0*/  @!P0 SYNCS.PHASECHK.TRANS64 P0, [R5+URZ+0x8], R6 ;  /* 0x00000806050085a7 */ /* 0x000ea400080010ff */
[----:B--2---:R-:W-:Y:S05]  /*ae00*/  @!P0 BRA `(.L_x_69) ;  /* 0xfffffffc00ec8947 */ /* 0x004fea000383ffff */
[----:B------:R-:W-:Y:S05]  /*ae10*/  BRA `(.L_x_68) ;  /* 0xffffff8c00407947 */ /* 0x000fea000383ffff */
.L_x_70:
[----:B-1----:R1:W2:Y:S02]  /*ae20*/  SYNCS.PHASECHK.TRANS64.TRYWAIT P0, [R0+URZ+0x80], R9 ;  /* 0x00008009000075a7 */ /* 0x0022a400080011ff */
[----:B--2---:R-:W-:Y:S05]  /*ae30*/  @!P0 NANOSLEEP.SYNCS 0x989680 ;  /* 0x009896800000895d */ /* 0x004fea0003900000 */
[----:B------:R-:W2:Y:S02]  /*ae40*/  @!P0 SYNCS.PHASECHK.TRANS64 P0, [R0+URZ+0x80], R9 ;  /* 0x00008009000085a7 */ /* 0x000ea400080010ff */
[----:B--2---:R-:W-:Y:S05]  /*ae50*/  @!P0 BRA `(.L_x_70) ;  /* 0xfffffffc00f08947 */ /* 0x004fea000383ffff */
[----:B------:R-:W-:Y:S05]  /*ae60*/  BRA `(.L_x_166) ;  /* 0xffffff9400907947 */ /* 0x000fea000383ffff */
.L_x_72:
[----:B------:R-:W-:-:S13]  /*ae70*/  R2UR UR4, R8 ;  /* 0x00000000080472ca */ /* 0x000fda00000e0000 */
[----:B------:R-:W-:-:S07]  /*ae80*/  MOV R0, UR4 ;  /* 0x0000000400007c02 */ /* 0x000fce0008000f00 */
.L_x_167:
[----:B-1----:R1:W2:Y:S02]  /*ae90*/  SYNCS.PHASECHK.TRANS64.TRYWAIT P0, [R0+URZ+0xb0], R9 ;  /* 0x0000b009000075a7 */ /* 0x0022a400080011ff */
[----:B--2---:R-:W-:Y:S05]  /*aea0*/  @!P0 NANOSLEEP.SYNCS 0x989680 ;  /* 0x009896800000895d */ /* 0x004fea0003900000 */
[----:B------:R-:W2:Y:S02]  /*aeb0*/  @!P0 SYNCS.PHASECHK.TRANS64 P0, [R0+URZ+0xb0], R9 ;  /* 0x0000b009000085a7 */ /* 0x000ea400080010ff */
[----:B--2---:R-:W-:Y:S05]  /*aec0*/  @!P0 BRA `(.L_x_167) ;  /* 0xfffffffc00f08947 */ /* 0x004fea000383ffff */
[----:B------:R-:W-:Y:S05]  /*aed0*/  BRA `(.L_x_168) ;  /* 0xffffff9400e07947 */ /* 0x000fea000383ffff */
.L_x_75:
[----:B------:R-:W-:Y:S07]  /*aee0*/  MOV R0, UR7 ;  /* 0x0000000700007c02 */ /* 0x000fee0008000f00 */
.L_x_169:
[----:B-1----:R1:W2:Y:S02]  /*aef0*/  SYNCS.PHASECHK.TRANS64.TRYWAIT P0, [R0+URZ], R9 ;  /* 0x00000009000075a7 */ /* 0x0022a400080011ff */
[----:B--2---:R-:W-:Y:S05]  /*af00*/  @!P0 NANOSLEEP.SYNCS 0x989680 ;  /* 0x009896800000895d */ /* 0x004fea0003900000 */
[----:B------:R-:W2:Y:S02]  /*af10*/  @!P0 SYNCS.PHASECHK.TRANS64 P0, [R0+URZ], R9 ;  /* 0x00000009000085a7 */ /* 0x000ea400080010ff */
[----:B--2---:R-:W-:Y:S05]  /*af20*/  @!P0 BRA `(.L_x_169) ;  /* 0xfffffffc00f08947 */ /* 0x004fea000383ffff */
[----:B------:R-:W-:Y:S05]  /*af30*/  BRA `(.L_x_74) ;  /* 0xffffff9400f87947 */ /* 0x000fea000383ffff */
.L_x_79:
[----:B-1----:R-:W-:-:S07]  /*af40*/  MOV R0, UR4 ;  /* 0x0000000400007c02 */ /* 0x002fce0008000f00 */
.L_x_170:
[----:B-1----:R1:W2:Y:S02]  /*af50*/  SYNCS.PHASECHK.TRANS64.TRYWAIT P0, [R0+URZ], R5 ;  /* 0x00000005000075a7 */ /* 0x0022a400080011ff */
[----:B--2---:R-:W-:Y:S05]  /*af60*/  @!P0 NANOSLEEP.SYNCS 0x989680 ;  /* 0x009896800000895d */ /* 0x004fea0003900000 */
[----:B------:R-:W2:Y:S02]  /*af70*/  @!P0 SYNCS.PHASECHK.TRANS64 P0, [R0+URZ], R5 ;  /* 0x00000005000085a7 */ /* 0x000ea400080010ff */
[----:B--2---:R-:W-:Y:S05]  /*af80*/  @!P0 BRA `(.L_x_170) ;  /* 0xfffffffc00f08947 */ /* 0x004fea000383ffff */
[----:B------:R-:W-:Y:S05]  /*af90*/  BRA `(.L_x_171) ;  /* 0xffffff9c00b47947 */ /* 0x000fea000383ffff */
.L_x_82:
[----:B------:R-:W-:-:S07]  /*afa0*/  MOV R0, UR49 ;  /* 0x0000003100007c02 */ /* 0x000fce0008000f00 */
.L_x_172:
[----:B-1----:R1:W2:Y:S02]  /*afb0*/  SYNCS.PHASECHK.TRANS64.TRYWAIT P1, [R0+URZ+0xe0], R5 ;  /* 0x0000e005000075a7 */ /* 0x0022a400080211ff */
[----:B--2---:R-:W-:Y:S05]  /*afc0*/  @!P1 NANOSLEEP.SYNCS 0x989680 ;  /* 0x009896800000995d */ /* 0x004fea0003900000 */
[----:B------:R-:W2:Y:S02]  /*afd0*/  @!P1 SYNCS.PHASECHK.TRANS64 P1, [R0+URZ+0xe0], R5 ;  /* 0x0000e005000095a7 */ /* 0x000ea400080210ff */
[----:B--2---:R-:W-:Y:S05]  /*afe0*/  @!P1 BRA `(.L_x_172) ;  /* 0xfffffffc00f09947 */ /* 0x004fea000383ffff */
[----:B------:R-:W-:Y:S05]  /*aff0*/  BRA `(.L_x_173) ;  /* 0xffffffa000087947 */ /* 0x000fea000383ffff */
.L_x_87:
[----:B--2---:R2:W3:Y:S02]  /*b000*/  SYNCS.PHASECHK.TRANS64.TRYWAIT P0, [R12+URZ+0x80], R9 ;  /* 0x000080090c0075a7 */ /* 0x0044e400080011ff */
[----:B---3--:R-:W-:Y:S05]  /*b010*/  @!P0 NANOSLEEP.SYNCS 0x989680 ;  /* 0x009896800000895d */ /* 0x008fea0003900000 */
[----:B------:R-:W3:Y:S02]  /*b020*/  @!P0 SYNCS.PHASECHK.TRANS64 P0, [R12+URZ+0x80], R9 ;  /* 0x000080090c0085a7 */ /* 0x000ee400080010ff */
[----:B---3--:R-:W-:Y:S05]  /*b030*/  @!P0 BRA `(.L_x_87) ;  /* 0xfffffffc00f08947 */ /* 0x008fea000383ffff */
[----:B------:R-:W-:Y:S05]  /*b040*/  BRA `(.L_x_174) ;  /* 0xffffffa400387947 */ /* 0x000fea000383ffff */
.L_x_90:
[----:B------:R-:W-:Y:S07]  /*b050*/  MOV R0, UR21 ;  /* 0x0000001500007c02 */ /* 0x000fee0008000f00 */
.L_x_175:
[----:B--2---:R2:W3:Y:S02]  /*b060*/  SYNCS.PHASECHK.TRANS64.TRYWAIT P2, [R0+URZ+0x78], R11 ;  /* 0x0000780b000075a7 */ /* 0x0044e400080411ff */
[----:B---3--:R-:W-:Y:S05]  /*b070*/  @!P2 NANOSLEEP.SYNCS 0x989680 ;  /* 0x009896800000a95d */ /* 0x008fea0003900000 */
[----:B------:R-:W3:Y:S02]  /*b080*/  @!P2 SYNCS.PHASECHK.TRANS64 P2, [R0+URZ+0x78], R11 ;  /* 0x0000780b0000a5a7 */ /* 0x000ee400080410ff */
[----:B---3--:R-:W-:Y:S05]  /*b090*/  @!P2 BRA `(.L_x_175) ;  /* 0xfffffffc00f0a947 */ /* 0x008fea000383ffff */
[----:B------:R-:W-:Y:S05]  /*b0a0*/  BRA `(.L_x_89) ;  /* 0xffffffa800a07947 */ /* 0x000fea000383ffff */
.L_x_93:
[----:B--2---:R-:W-:Y:S07]  /*b0b0*/  MOV R0, UR21 ;  /* 0x0000001500007c02 */ /* 0x004fee0008000f00 */
.L_x_176:
[----:B--2---:R2:W3:Y:S02]  /*b0c0*/  SYNCS.PHASECHK.TRANS64.TRYWAIT P0, [R0+URZ+0x50], R9 ;  /* 0x00005009000075a7 */ /* 0x0044e400080011ff */
[----:B---3--:R-:W-:Y:S05]  /*b0d0*/  @!P0 NANOSLEEP.SYNCS 0x989680 ;  /* 0x009896800000895d */ /* 0x008fea0003900000 */
[----:B------:R-:W3:Y:S02]  /*b0e0*/  @!P0 SYNCS.PHASECHK.TRANS64 P0, [R0+URZ+0x50], R9 ;  /* 0x00005009000085a7 */ /* 0x000ee400080010ff */
[----:B---3--:R-:W-:Y:S05]  /*b0f0*/  @!P0 BRA `(.L_x_176) ;  /* 0xfffffffc00f08947 */ /* 0x008fea000383ffff */
[----:B------:R-:W-:Y:S05]  /*b100*/  BRA `(.L_x_177) ;  /* 0xffffffa800fc7947 */ /* 0x000fea000383ffff */
.L_x_94:
[----:B------:R-:W-:Y:S07]  /*b110*/  MOV R0, UR21 ;  /* 0x0000001500007c02 */ /* 0x000fee0008000f00 */
.L_x_178:
[----:B--2---:R2:W3:Y:S02]  /*b120*/  SYNCS.PHASECHK.TRANS64.TRYWAIT P0, [R0+URZ+0x58], R9 ;  /* 0x00005809000075a7 */ /* 0x0044e400080011ff */
[----:B---3--:R-:W-:Y:S05]  /*b130*/  @!P0 NANOSLEEP.SYNCS 0x989680 ;  /* 0x009896800000895d */ /* 0x008fea0003900000 */
[----:B------:R-:W3:Y:S02]  /*b140*/  @!P0 SYNCS.PHASECHK.TRANS64 P0, [R0+URZ+0x58], R9 ;  /* 0x00005809000085a7 */ /* 0x000ee400080010ff */
[----:B---3--:R-:W-:Y:S05]  /*b150*/  @!P0 BRA `(.L_x_178) ;  /* 0xfffffffc00f08947 */ /* 0x008fea000383ffff */
[----:B------:R-:W-:Y:S05]  /*b160*/  BRA `(.L_x_179) ;  /* 0xffffffac00407947 */ /* 0x000fea000383ffff */
.L_x_95:
[----:B------:R-:W-:Y:S07]  /*b170*/  MOV R0, UR21 ;  /* 0x0000001500007c02 */ /* 0x000fee0008000f00 */
.L_x_180:
[----:B--2---:R2:W3:Y:S02]  /*b180*/  SYNCS.PHASECHK.TRANS64.TRYWAIT P0, [R0+URZ+0x60], R9 ;  /* 0x00006009000075a7 */ /* 0x0044e400080011ff */
[----:B---3--:R-:W-:Y:S05]  /*b190*/  @!P0 NANOSLEEP.SYNCS 0x989680 ;  /* 0x009896800000895d */ /* 0x008fea0003900000 */
[----:B------:R-:W3:Y:S02]  /*b1a0*/  @!P0 SYNCS.PHASECHK.TRANS64 P0, [R0+URZ+0x60], R9 ;  /* 0x00006009000085a7 */ /* 0x000ee400080010ff */
[----:B---3--:R-:W-:Y:S05]  /*b1b0*/  @!P0 BRA `(.L_x_180) ;  /* 0xfffffffc00f08947 */ /* 0x008fea000383ffff */
[----:B------:R-:W-:Y:S05]  /*b1c0*/  BRA `(.L_x_181) ;  /* 0xffffffac008c7947 */ /* 0x000fea000383ffff */
.L_x_96:
[----:B------:R-:W-:Y:S07]  /*b1d0*/  MOV R0, UR21 ;  /* 0x0000001500007c02 */ /* 0x000fee0008000f00 */
.L_x_182:
[----:B--2---:R2:W3:Y:S02]  /*b1e0*/  SYNCS.PHASECHK.TRANS64.TRYWAIT P0, [R0+URZ+0x68], R9 ;  /* 0x00006809000075a7 */ /* 0x0044e400080011ff */
[----:B---3--:R-:W-:Y:S05]  /*b1f0*/  @!P0 NANOSLEEP.SYNCS 0x989680 ;  /* 0x009896800000895d */ /* 0x008fea0003900000 */
[----:B------:R-:W3:Y:S02]  /*b200*/  @!P0 SYNCS.PHASECHK.TRANS64 P0, [R0+URZ+0x68], R9 ;  /* 0x00006809000085a7 */ /* 0x000ee400080010ff */
[----:B---3--:R-:W-:Y:S05]  /*b210*/  @!P0 BRA `(.L_x_182) ;  /* 0xfffffffc00f08947 */ /* 0x008fea000383ffff */
[----:B------:R-:W-:Y:S05]  /*b220*/  BRA `(.L_x_183) ;  /* 0xffffffac00d47947 */ /* 0x000fea000383ffff */
.L_x_98:
[----:B------:R-:W-:-:S07]  /*b230*/  MOV R0, UR21 ;  /* 0x0000001500007c02 */ /* 0x000fce0008000f00 */
.L_x_184:
[----:B--2---:R2:W4:Y:S02]  /*b240*/  SYNCS.PHASECHK.TRANS64.TRYWAIT P0, [R0+URZ+0x50], R3 ;  /* 0x00005003000075a7 */ /* 0x00452400080011ff */
[----:B----4-:R-:W-:Y:S05]  /*b250*/  @!P0 NANOSLEEP.SYNCS 0x989680 ;  /* 0x009896800000895d */ /* 0x010fea0003900000 */
[----:B------:R-:W4:Y:S02]  /*b260*/  @!P0 SYNCS.PHASECHK.TRANS64 P0, [R0+URZ+0x50], R3 ;  /* 0x00005003000085a7 */ /* 0x000f2400080010ff */
[----:B----4-:R-:W-:Y:S05]  /*b270*/  @!P0 BRA `(.L_x_184) ;  /* 0xfffffffc00f08947 */ /* 0x010fea000383ffff */
[----:B------:R-:W-:Y:S05]  /*b280*/  BRA `(.L_x_185) ;  /* 0xffffffb0004c7947 */ /* 0x000fea000383ffff */
.L_x_99:
[----:B--2---:R-:W-:-:S07]  /*b290*/  MOV R0, UR21 ;  /* 0x0000001500007c02 */ /* 0x004fce0008000f00 */
.L_x_186:
[----:B--2---:R2:W4:Y:S02]  /*b2a0*/  SYNCS.PHASECHK.TRANS64.TRYWAIT P0, [R0+URZ+0x58], R3 ;  /* 0x00005803000075a7 */ /* 0x00452400080011ff */
[----:B----4-:R-:W-:Y:S05]  /*b2b0*/  @!P0 NANOSLEEP.SYNCS 0x989680 ;  /* 0x009896800000895d */ /* 0x010fea0003900000 */
[----:B------:R-:W4:Y:S02]  /*b2c0*/  @!P0 SYNCS.PHASECHK.TRANS64 P0, [R0+URZ+0x58], R3 ;  /* 0x00005803000085a7 */ /* 0x000f2400080010ff */
[----:B----4-:R-:W-:Y:S05]  /*b2d0*/  @!P0 BRA `(.L_x_186) ;  /* 0xfffffffc00f08947 */ /* 0x010fea000383ffff */
[----:B------:R-:W-:Y:S05]  /*b2e0*/  BRA `(.L_x_187) ;  /* 0xffffffb0003c7947 */ /* 0x000fea000383ffff */
.L_x_100:
[----:B--2---:R-:W-:-:S07]  /*b2f0*/  MOV R0, UR21 ;  /* 0x0000001500007c02 */ /* 0x004fce0008000f00 */
.L_x_188:
[----:B--2---:R2:W4:Y:S02]  /*b300*/  SYNCS.PHASECHK.TRANS64.TRYWAIT P0, [R0+URZ+0x60], R3 ;  /* 0x00006003000075a7 */ /* 0x00452400080011ff */
[----:B----4-:R-:W-:Y:S05]  /*b310*/  @!P0 NANOSLEEP.SYNCS 0x989680 ;  /* 0x009896800000895d */ /* 0x010fea0003900000 */
[----:B------:R-:W4:Y:S02]  /*b320*/  @!P0 SYNCS.PHASECHK.TRANS64 P0, [R0+URZ+0x60], R3 ;  /* 0x00006003000085a7 */ /* 0x000f2400080010ff */
[----:B----4-:R-:W-:Y:S05]  /*b330*/  @!P0 BRA `(.L_x_188) ;  /* 0xfffffffc00f08947 */ /* 0x010fea000383ffff */
[----:B------:R-:W-:Y:S05]  /*b340*/  BRA `(.L_x_189) ;  /* 0xffffffb0002c7947 */ /* 0x000fea000383ffff */
.L_x_102:
[----:B-1----:R1:W2:Y:S02]  /*b350*/  SYNCS.PHASECHK.TRANS64.TRYWAIT P0, [R3+URZ+0x80], R0 ;  /* 0x00008000030075a7 */ /* 0x0022a400080011ff */
[----:B--2---:R-:W-:Y:S05]  /*b360*/  @!P0 NANOSLEEP.SYNCS 0x989680 ;  /* 0x009896800000895d */ /* 0x004fea0003900000 */
[----:B------:R-:W2:Y:S02]  /*b370*/  @!P0 SYNCS.PHASECHK.TRANS64 P0, [R3+URZ+0x80], R0 ;  /* 0x00008000030085a7 */ /* 0x000ea400080010ff */
[----:B--2---:R-:W-:Y:S05]  /*b380*/  @!P0 BRA `(.L_x_102) ;  /* 0xfffffffc00f08947 */ /* 0x004fea000383ffff */
[----:B------:R-:W-:Y:S05]  /*b390*/  BRA `(.L_x_190) ;  /* 0xffffffb000e87947 */ /* 0x000fea000383ffff */
.L_x_113:
[----:B-1----:R-:W-:Y:S04]  /*b3a0*/  MOV R2, UR43 ;  /* 0x0000002b00027c02 */ /* 0x002fe80008000f00 */
[----:B------:R1:W2:Y:S03]  /*b3b0*/  SYNCS.PHASECHK.TRANS64.TRYWAIT P1, [R2+URZ+0x30], R3 ;  /* 0x00003003020075a7 */ /* 0x0002a600080211ff */
[----:B--2---:R-:W-:Y:S05]  /*b3c0*/  @!P1 NANOSLEEP.SYNCS 0x989680 ;  /* 0x009896800000995d */ /* 0x004fea0003900000 */
[----:B------:R-:W2:Y:S02]  /*b3d0*/  @!P1 SYNCS.PHASECHK.TRANS64 P1, [R2+URZ+0x30], R3 ;  /* 0x00003003020095a7 */ /* 0x000ea400080210ff */
[----:B--2---:R-:W-:Y:S05]  /*b3e0*/  @!P1 BRA `(.L_x_113) ;  /* 0xfffffffc00ec9947 */ /* 0x004fea000383ffff */
[----:B------:R-:W-:Y:S05]  /*b3f0*/  BRA `(.L_x_112) ;  /* 0xffffffc0004c7947 */ /* 0x000fea000383ffff */
.L_x_115:
[----:B-1----:R1:W4:Y:S02]  /*b400*/  SYNCS.PHASECHK.TRANS64.TRYWAIT P0, [R99+URZ+0xa0], R0 ;  /* 0x0000a000630075a7 */ /* 0x00232400080011ff */
[----:B----4-:R-:W-:Y:S05]  /*b410*/  @!P0 NANOSLEEP.SYNCS 0x989680 ;  /* 0x009896800000895d */ /* 0x010fea0003900000 */
[----:B------:R-:W4:Y:S02]  /*b420*/  @!P0 SYNCS.PHASECHK.TRANS64 P0, [R99+URZ+0xa0], R0 ;  /* 0x0000a000630085a7 */ /* 0x000f2400080010ff */
[----:B----4-:R-:W-:Y:S05]  /*b430*/  @!P0 BRA `(.L_x_115) ;  /* 0xfffffffc00f08947 */ /* 0x010fea000383ffff */
[----:B------:R-:W-:Y:S05]  /*b440*/  BRA `(.L_x_114) ;  /* 0xffffffc000747947 */ /* 0x000fea000383ffff */
.L_x_124:
[----:B---3--:R3:W4:Y:S02]  /*b450*/  SYNCS.PHASECHK.TRANS64.TRYWAIT P0, [R3+URZ+0x30], R0 ;  /* 0x00003000030075a7 */ /* 0x00872400080011ff */
[----:B----4-:R-:W-:Y:S05]  /*b460*/  @!P0 NANOSLEEP.SYNCS 0x989680 ;  /* 0x009896800000895d */ /* 0x010fea0003900000 */
[----:B------:R-:W4:Y:S02]  /*b470*/  @!P0 SYNCS.PHASECHK.TRANS64 P0, [R3+URZ+0x30], R0 ;  /* 0x00003000030085a7 */ /* 0x000f2400080010ff */
[----:B----4-:R-:W-:Y:S05]  /*b480*/  @!P0 BRA `(.L_x_124) ;  /* 0xfffffffc00f08947 */ /* 0x010fea000383ffff */
[----:B------:R-:W-:Y:S05]  /*b490*/  BRA `(.L_x_123) ;  /* 0xffffffcc00547947 */ /* 0x000fea000383ffff */
.L_x_132:
[----:B---3--:R3:W4:Y:S02]  /*b4a0*/  SYNCS.PHASECHK.TRANS64.TRYWAIT P0, [R62+URZ+0x30], R5 ;  /* 0x000030053e0075a7 */ /* 0x00872400080011ff */
[----:B----4-:R-:W-:Y:S05]  /*b4b0*/  @!P0 NANOSLEEP.SYNCS 0x989680 ;  /* 0x009896800000895d */ /* 0x010fea0003900000 */
[----:B------:R-:W4:Y:S02]  /*b4c0*/  @!P0 SYNCS.PHASECHK.TRANS64 P0, [R62+URZ+0x30], R5 ;  /* 0x000030053e0085a7 */ /* 0x000f2400080010ff */
[----:B----4-:R-:W-:Y:S05]  /*b4d0*/  @!P0 BRA `(.L_x_132) ;  /* 0xfffffffc00f08947 */ /* 0x010fea000383ffff */
[----:B------:R-:W-:Y:S05]  /*b4e0*/  BRA `(.L_x_131) ;  /* 0xffffffd8005c7947 */ /* 0x000fea000383ffff */
.L_x_140:
[----:B---3--:R3:W4:Y:S02]  /*b4f0*/  SYNCS.PHASECHK.TRANS64.TRYWAIT P0, [R62+URZ+0x30], R5 ;  /* 0x000030053e0075a7 */ /* 0x00872400080011ff */
[----:B----4-:R-:W-:Y:S05]  /*b500*/  @!P0 NANOSLEEP.SYNCS 0x989680 ;  /* 0x009896800000895d */ /* 0x010fea0003900000 */
[----:B------:R-:W4:Y:S02]  /*b510*/  @!P0 SYNCS.PHASECHK.TRANS64 P0, [R62+URZ+0x30], R5 ;  /* 0x000030053e0085a7 */ /* 0x000f2400080010ff */
[----:B----4-:R-:W-:Y:S05]  /*b520*/  @!P0 BRA `(.L_x_140) ;  /* 0xfffffffc00f08947 */ /* 0x010fea000383ffff */
[----:B------:R-:W-:Y:S05]  /*b530*/  BRA `(.L_x_139) ;  /* 0xffffffe400647947 */ /* 0x000fea000383ffff */
        .weak           $__internal_0_$__cuda_sm10x_tcgen05_guardrail_trap_col_being_dealloced_not_returned_by_alloc
        .type           $__internal_0_$__cuda_sm10x_tcgen05_guardrail_trap_col_being_dealloced_not_returned_by_alloc,@function
        .size           $__internal_0_$__cuda_sm10x_tcgen05_guardrail_trap_col_being_dealloced_not_returned_by_alloc,($__internal_1_$__cuda_sm10x_tcgen05_guardrail_trap_phase_invalid_during_alloc - $__internal_0_$__cuda_sm10x_tcgen05_guardrail_trap_col_being_dealloced_not_returned_by_alloc)
$__internal_0_$__cuda_sm10x_tcgen05_guardrail_trap_col_being_dealloced_not_returned_by_alloc:
[----:B------:R-:W-:Y:S05]  /*b540*/  BPT.TRAP 0x1 ;  /* 0x000000040000795c */ /* 0x000fea0000300000 */
[----:B------:R-:W-:-:S04]  /*b550*/  HFMA2 R3, -RZ, RZ, 0, 0 ;  /* 0x00000000ff037431 */ /* 0x000fc800000001ff */
[----:B------:R-:W-:Y:S05]  /*b560*/  RET.REL.NODEC R2 `(_ZN7cutlass13device_kernelINS_4gemm6kernel13GemmUniversalIN4cute5tupleIJiiiiEEENS1_10collective13CollectiveMmaINS1_46MainloopSm100TmaUmmaWarpSpecializedBlockScaledILi3ELi2ELi2ENS5_IJNS4_1CILi2EEESB_NSA_ILi1EEEEEEEENS5_IJNSA_ILi256EEENSA_ILi128EEESF_EEENS5_IJNS_12float_e4m3_tENS_13float_ue8m0_tEEEENS5_IJNS5_IJlSC_lEEENS4_6LayoutINS5_IJNS5_IJNS5_IJNSA_ILi32EEENSA_ILi4EEEEEEiEEESQ_NS5_IJSC_iEEEEEENS5_IJNS5_IJNS5_IJNSA_ILi16EEESO_EEEiEEENS5_IJNS5_IJNSA_ILi0EEESC_EEENSA_ILi512EEEEEENS5_IJSW_iEEEEEEEEEEESK_S13_NS4_8TiledMMAINS4_8MMA_AtomIJNS4_27SM100_MMA_MXF8F6F4_2x1SM_SSISI_SI_fSJ_Li256ELi128ELNS4_4UMMA5MajorE0ELS18_0ELNS17_7ScaleInE0ELS19_0EEEEEENSM_INS5_IJSC_SC_SC_EEENS5_IJSW_SW_SW_EEEEENS5_IJNS4_10UnderscoreES1F_S1F_EEEEENS5_IJNS4_28SM100_TMA_2SM_LOAD_MULTICASTES1I_EEENS5_IJNS4_14ComposedLayoutINS4_7SwizzleILi3ELi4ELi3EEENS4_18smem_ptr_flag_bitsILi8EEENSM_INS5_IJNSA_ILi8EEESG_EEENS5_IJSG_SC_EEEEEEENSM_INS5_IJNS5_IJNS5_IJSP_SC_EEENS5_IJSN_SC_EEEEEESC_NS5_IJSO_SB_EEEEEENS5_IJNS5_IJNS5_IJSU_SY_EEESX_EEESW_NS5_IJSC_SY_EEEEEEEEEEEvNS4_8identityENS5_IJNS4_18SM100_TMA_2SM_LOADES1I_EEES24_vS25_EENS_8epilogue10collective18CollectiveEpilogueINS29_23Sm100TmaWarpSpecializedILi4ELi2ELi32ELb1ELb0EEEJNS5_IJSG_SG_SF_EEENS5_IJNSM_ISG_SC_EENSM_ISN_SC_EEEEENS_10bfloat16_tESL_S2I_SL_NS29_6fusion15FusionCallbacksIS2D_NS2J_17LinearCombinationIS2I_fS2I_fLNS_15FloatRoundStyleE2EEES2E_S2H_JEEENS4_5SM1004TMEM4LOAD26SM100_TMEM_LOAD_32dp32b32xENS4_13SM90_TMA_LOADENS1K_INS1L_ILi2ELi4ELi3EEENS1N_ILi16EEENSM_INS5_IJS1P_SN_EEES1V_EEEENS4_39AutoVectorizingCopyWithAssumedAlignmentILi128EEENS4_14SM90_TMA_STOREES2Y_S30_S30_EEEvvEEEEvNT_6ParamsE) ;  /* 0xffffff4802a47950 */ /* 0x000fea0003c3ffff */
        .weak           $__internal_1_$__cuda_sm10x_tcgen05_guardrail_trap_phase_invalid_during_alloc
        .type           $__internal_1_$__cuda_sm10x_tcgen05_guardrail_trap_phase_invalid_during_alloc,@function
        .size           $__internal_1_$__cuda_sm10x_tcgen05_guardrail_trap_phase_invalid_during_alloc,($__internal_2_$__cuda_sm10x_tcgen05_guardrail_trap_unallocated_columns_being_dealloced - $__internal_1_$__cuda_sm10x_tcgen05_guardrail_trap_phase_invalid_during_alloc)
$__internal_1_$__cuda_sm10x_tcgen05_guardrail_trap_phase_invalid_during_alloc:
[----:B------:R-:W-:Y:S05]  /*b570*/  BPT.TRAP 0x1 ;  /* 0x000000040000795c */ /* 0x000fea0000300000 */
[----:B------:R-:W-:-:S04]  /*b580*/  MOV R7, 0x0 ;  /* 0x0000000000077802 */ /* 0x000fc80000000f00 */
[----:B------:R-:W-:Y:S05]  /*b590*/  RET.REL.NODEC R6 `(_ZN7cutlass13device_kernelINS_4gemm6kernel13GemmUniversalIN4cute5tupleIJiiiiEEENS1_10collective13CollectiveMmaINS1_46MainloopSm100TmaUmmaWarpSpecializedBlockScaledILi3ELi2ELi2ENS5_IJNS4_1CILi2EEESB_NSA_ILi1EEEEEEEENS5_IJNSA_ILi256EEENSA_ILi128EEESF_EEENS5_IJNS_12float_e4m3_tENS_13float_ue8m0_tEEEENS5_IJNS5_IJlSC_lEEENS4_6LayoutINS5_IJNS5_IJNS5_IJNSA_ILi32EEENSA_ILi4EEEEEEiEEESQ_NS5_IJSC_iEEEEEENS5_IJNS5_IJNS5_IJNSA_ILi16EEESO_EEEiEEENS5_IJNS5_IJNSA_ILi0EEESC_EEENSA_ILi512EEEEEENS5_IJSW_iEEEEEEEEEEESK_S13_NS4_8TiledMMAINS4_8MMA_AtomIJNS4_27SM100_MMA_MXF8F6F4_2x1SM_SSISI_SI_fSJ_Li256ELi128ELNS4_4UMMA5MajorE0ELS18_0ELNS17_7ScaleInE0ELS19_0EEEEEENSM_INS5_IJSC_SC_SC_EEENS5_IJSW_SW_SW_EEEEENS5_IJNS4_10UnderscoreES1F_S1F_EEEEENS5_IJNS4_28SM100_TMA_2SM_LOAD_MULTICASTES1I_EEENS5_IJNS4_14ComposedLayoutINS4_7SwizzleILi3ELi4ELi3EEENS4_18smem_ptr_flag_bitsILi8EEENSM_INS5_IJNSA_ILi8EEESG_EEENS5_IJSG_SC_EEEEEEENSM_INS5_IJNS5_IJNS5_IJSP_SC_EEENS5_IJSN_SC_EEEEEESC_NS5_IJSO_SB_EEEEEENS5_IJNS5_IJNS5_IJSU_SY_EEESX_EEESW_NS5_IJSC_SY_EEEEEEEEEEEvNS4_8identityENS5_IJNS4_18SM100_TMA_2SM_LOADES1I_EEES24_vS25_EENS_8epilogue10collective18CollectiveEpilogueINS29_23Sm100TmaWarpSpecializedILi4ELi2ELi32ELb1ELb0EEEJNS5_IJSG_SG_SF_EEENS5_IJNSM_ISG_SC_EENSM_ISN_SC_EEEEENS_10bfloat16_tESL_S2I_SL_NS29_6fusion15FusionCallbacksIS2D_NS2J_17LinearCombinationIS2I_fS2I_fLNS_15FloatRoundStyleE2EEES2E_S2H_JEEENS4_5SM1004TMEM4LOAD26SM100_TMEM_LOAD_32dp32b32xENS4_13SM90_TMA_LOADENS1K_INS1L_ILi2ELi4ELi3EEENS1N_ILi16EEENSM_INS5_IJS1P_SN_EEES1V_EEEENS4_39AutoVectorizingCopyWithAssumedAlignmentILi128EEENS4_14SM90_TMA_STOREES2Y_S30_S30_EEEvvEEEEvNT_6ParamsE) ;  /* 0xffffff4806987950 */ /* 0x000fea0003c3ffff */
        .weak           $__internal_2_$__cuda_sm10x_tcgen05_guardrail_trap_unallocated_columns_being_dealloced
        .type           $__internal_2_$__cuda_sm10x_tcgen05_guardrail_trap_unallocated_columns_being_dealloced,@function
        .size           $__internal_2_$__cuda_sm10x_tcgen05_guardrail_trap_unallocated_columns_being_dealloced,(.L_x_192 - $__internal_2_$__cuda_sm10x_tcgen05_guardrail_trap_unallocated_columns_being_dealloced)
$__internal_2_$__cuda_sm10x_tcgen05_guardrail_trap_unallocated_columns_being_dealloced:
[----:B------:R-:W-:Y:S05]  /*b5a0*/  BPT.TRAP 0x1 ;  /* 0x000000040000795c */ /* 0x000fea0000300000 */
[----:B------:R-:W-:-:S04]  /*b5b0*/  HFMA2 R3, -RZ, RZ, 0, 0 ;  /* 0x00000000ff037431 */ /* 0x000fc800000001ff */
[----:B------:R-:W-:Y:S05]  /*b5c0*/  RET.REL.NODEC R2 `(_ZN7cutlass13device_kernelINS_4gemm6kernel13GemmUniversalIN4cute5tupleIJiiiiEEENS1_10collective13CollectiveMmaINS1_46MainloopSm100TmaUmmaWarpSpecializedBlockScaledILi3ELi2ELi2ENS5_IJNS4_1CILi2EEESB_NSA_ILi1EEEEEEEENS5_IJNSA_ILi256EEENSA_ILi128EEESF_EEENS5_IJNS_12float_e4m3_tENS_13float_ue8m0_tEEEENS5_IJNS5_IJlSC_lEEENS4_6LayoutINS5_IJNS5_IJNS5_IJNSA_ILi32EEENSA_ILi4EEEEEEiEEESQ_NS5_IJSC_iEEEEEENS5_IJNS5_IJNS5_IJNSA_ILi16EEESO_EEEiEEENS5_IJNS5_IJNSA_ILi0EEESC_EEENSA_ILi512EEEEEENS5_IJSW_iEEEEEEEEEEESK_S13_NS4_8TiledMMAINS4_8MMA_AtomIJNS4_27SM100_MMA_MXF8F6F4_2x1SM_SSISI_SI_fSJ_Li256ELi128ELNS4_4UMMA5MajorE0ELS18_0ELNS17_7ScaleInE0ELS19_0EEEEEENSM_INS5_IJSC_SC_SC_EEENS5_IJSW_SW_SW_EEEEENS5_IJNS4_10UnderscoreES1F_S1F_EEEEENS5_IJNS4_28SM100_TMA_2SM_LOAD_MULTICASTES1I_EEENS5_IJNS4_14ComposedLayoutINS4_7SwizzleILi3ELi4ELi3EEENS4_18smem_ptr_flag_bitsILi8EEENSM_INS5_IJNSA_ILi8EEESG_EEENS5_IJSG_SC_EEEEEEENSM_INS5_IJNS5_IJNS5_IJSP_SC_EEENS5_IJSN_SC_EEEEEESC_NS5_IJSO_SB_EEEEEENS5_IJNS5_IJNS5_IJSU_SY_EEESX_EEESW_NS5_IJSC_SY_EEEEEEEEEEEvNS4_8identityENS5_IJNS4_18SM100_TMA_2SM_LOADES1I_EEES24_vS25_EENS_8epilogue10collective18CollectiveEpilogueINS29_23Sm100TmaWarpSpecializedILi4ELi2ELi32ELb1ELb0EEEJNS5_IJSG_SG_SF_EEENS5_IJNSM_ISG_SC_EENSM_ISN_SC_EEEEENS_10bfloat16_tESL_S2I_SL_NS29_6fusion15FusionCallbacksIS2D_NS2J_17LinearCombinationIS2I_fS2I_fLNS_15FloatRoundStyleE2EEES2E_S2H_JEEENS4_5SM1004TMEM4LOAD26SM100_TMEM_LOAD_32dp32b32xENS4_13SM90_TMA_LOADENS1K_INS1L_ILi2ELi4ELi3EEENS1N_ILi16EEENSM_INS5_IJS1P_SN_EEES1V_EEEENS4_39AutoVectorizingCopyWithAssumedAlignmentILi128EEENS4_14SM90_TMA_STOREES2Y_S30_S30_EEEvvEEEEvNT_6ParamsE) ;  /* 0xffffff48028c7950 */ /* 0x000fea0003c3ffff */
.L_x_191:
[----:B------:R-:W-:-:S00]  /*b5d0*/  BRA `(.L_x_191) ;  /* 0xfffffffc00fc7947 */ /* 0x000fc0000383ffff */
[----:B------:R-:W-:-:S00]  /*b5e0*/  NOP ;  /* 0x0000000000007918 */ /* 0x000fc00000000000 */
        /* <DEDUP_REMOVED lines=9> */
.L_x_192:


//--------------------- .nv.global.init           --------------------------
	.section	.nv.global.init,"aw",@progbits
.nv.global.init:
	.type		$str$27,@object
	.size		$str$27,($str$28 - $str$27)
$str$27:
        /*0000*/ 	.byte	0x28, 0x61, 0x64, 0x64, 0x72, 0x65, 0x73, 0x73, 0x20, 0x26, 0x20, 0x6d, 0x61, 0x73, 0x6b, 0x29
        /*0010*/ 	.byte	0x20, 0x3d, 0x3d, 0x20, 0x30, 0x00
	.type		$str$28,@object
	.size		$str$28,($str$26 - $str$28)
$str$28:
        /*0016*/ 	.byte	0x2f, 0x74, 0x6d, 0x70, 0x2f, 0x63, 0x75, 0x74, 0x6c, 0x61, 0x73, 0x73, 0x5f, 0x73, 0x77, 0x65
        /*0026*/ 	.byte	0x65, 0x70, 0x5f, 0x73, 0x72, 0x63, 0x2f, 0x69, 0x6e, 0x63, 0x6c, 0x75, 0x64, 0x65, 0x2f, 0x63
        /*0036*/ 	.byte	0x75, 0x74, 0x65, 0x2f, 0x70, 0x6f, 0x69, 0x6e, 0x74, 0x65, 0x72, 0x5f, 0x66, 0x6c, 0x61, 0x67
        /*0046*/ 	.byte	0x67, 0x65, 0x64, 0x2e, 0x68, 0x70, 0x70, 0x00
	.type		$str$26,@object
	.size		$str$26,($str$25 - $str$26)
$str$26:
        /*004e*/ 	.byte	0x2f, 0x74, 0x6d, 0x70, 0x2f, 0x63, 0x75, 0x74, 0x6c, 0x61, 0x73, 0x73, 0x5f, 0x73, 0x77, 0x65
        /*005e*/ 	.byte	0x65, 0x70, 0x5f, 0x73, 0x72, 0x63, 0x2f, 0x69, 0x6e, 0x63, 0x6c, 0x75, 0x64, 0x65, 0x2f, 0x63
        /*006e*/ 	.byte	0x75, 0x74, 0x65, 0x2f, 0x61, 0x74, 0x6f, 0x6d, 0x2f, 0x63, 0x6f, 0x70, 0x79, 0x5f, 0x74, 0x72
        /*007e*/ 	.byte	0x61, 0x69, 0x74, 0x73, 0x5f, 0x73, 0x6d, 0x31, 0x30, 0x30, 0x2e, 0x68, 0x70, 0x70, 0x00
	.type		$str$25,@object
	.size		$str$25,(__unnamed_1 - $str$25)
$str$25:
        /*008d*/ 	.byte	0x28, 0x28, 0x75, 0x69, 0x6e, 0x74, 0x33, 0x32, 0x5f, 0x74, 0x28, 0x74, 0x68, 0x72, 0x65, 0x61
        /*009d*/ 	.byte	0x64, 0x49, 0x64, 0x78, 0x2e, 0x78, 0x29, 0x20, 0x2f, 0x20, 0x33, 0x32, 0x29, 0x20, 0x25, 0x20
        /*00ad*/ 	.byte	0x34, 0x29, 0x20, 0x3d, 0x3d, 0x20, 0x28, 0x28, 0x28, 0x74, 0x6d, 0x65, 0x6d, 0x5f, 0x61, 0x64
        /*00bd*/ 	.byte	0x64, 0x72, 0x20, 0x3e, 0x3e, 0x20, 0x31, 0x36, 0x29, 0x20, 0x2f, 0x20, 0x33, 0x32, 0x29, 0x20
        /*00cd*/ 	.byte	0x25, 0x20, 0x34, 0x29, 0x00
	.type		__unnamed_1,@object
	.size		__unnamed_1,(__unnamed_2 - __unnamed_1)
__unnamed_1:
        /*00d2*/ 	.byte	0x61, 0x75, 0x74, 0x6f, 0x20, 0x63, 0x75, 0x74, 0x65, 0x3a, 0x3a, 0x61, 0x73, 0x5f, 0x70, 0x6f
        /* <DEDUP_REMOVED lines=24> */
        /*0262*/ 	.byte	0x34, 0x30, 0x39, 0x36, 0x3e, 0x3e, 0x3e, 0x3e, 0x5d, 0x00
	.type		__unnamed_2,@object
	.size		__unnamed_2,(.L_2 - __unnamed_2)
__unnamed_2:
        /* <DEDUP_REMOVED lines=42> */
        /*050c*/ 	.byte	0x3e, 0x3e, 0x5d, 0x00
.L_2:


//--------------------- .nv.shared._ZN7cutlass13device_kernelINS_4gemm6kernel13GemmUniversalIN4cute5tupleIJiiiiEEENS1_10collective13CollectiveMmaINS1_46MainloopSm100TmaUmmaWarpSpecializedBlockScaledILi3ELi2ELi2ENS5_IJNS4_1CILi2EEESB_NSA_ILi1EEEEEEEENS5_IJNSA_ILi256EEENSA_ILi128EEESF_EEENS5_IJNS_12float_e4m3_tENS_13float_ue8m0_tEEEENS5_IJNS5_IJlSC_lEEENS4_6LayoutINS5_IJNS5_IJNS5_IJNSA_ILi32EEENSA_ILi4EEEEEEiEEESQ_NS5_IJSC_iEEEEEENS5_IJNS5_IJNS5_IJNSA_ILi16EEESO_EEEiEEENS5_IJNS5_IJNSA_ILi0EEESC_EEENSA_ILi512EEEEEENS5_IJSW_iEEEEEEEEEEESK_S13_NS4_8TiledMMAINS4_8MMA_AtomIJNS4_27SM100_MMA_MXF8F6F4_2x1SM_SSISI_SI_fSJ_Li256ELi128ELNS4_4UMMA5MajorE0ELS18_0ELNS17_7ScaleInE0ELS19_0EEEEEENSM_INS5_IJSC_SC_SC_EEENS5_IJSW_SW_SW_EEEEENS5_IJNS4_10UnderscoreES1F_S1F_EEEEENS5_IJNS4_28SM100_TMA_2SM_LOAD_MULTICASTES1I_EEENS5_IJNS4_14ComposedLayoutINS4_7SwizzleILi3ELi4ELi3EEENS4_18smem_ptr_flag_bitsILi8EEENSM_INS5_IJNSA_ILi8EEESG_EEENS5_IJSG_SC_EEEEEEENSM_INS5_IJNS5_IJNS5_IJSP_SC_EEENS5_IJSN_SC_EEEEEESC_NS5_IJSO_SB_EEEEEENS5_IJNS5_IJNS5_IJSU_SY_EEESX_EEESW_NS5_IJSC_SY_EEEEEEEEEEEvNS4_8identityENS5_IJNS4_18SM100_TMA_2SM_LOADES1I_EEES24_vS25_EENS_8epilogue10collective18CollectiveEpilogueINS29_23Sm100TmaWarpSpecializedILi4ELi2ELi32ELb1ELb0EEEJNS5_IJSG_SG_SF_EEENS5_IJNSM_ISG_SC_EENSM_ISN_SC_EEEEENS_10bfloat16_tESL_S2I_SL_NS29_6fusion15FusionCallbacksIS2D_NS2J_17LinearCombinationIS2I_fS2I_fLNS_15FloatRoundStyleE2EEES2E_S2H_JEEENS4_5SM1004TMEM4LOAD26SM100_TMEM_LOAD_32dp32b32xENS4_13SM90_TMA_LOADENS1K_INS1L_ILi2ELi4ELi3EEENS1N_ILi16EEENSM_INS5_IJS1P_SN_EEES1V_EEEENS4_39AutoVectorizingCopyWithAssumedAlignmentILi128EEENS4_14SM90_TMA_STOREES2Y_S30_S30_EEEvvEEEEvNT_6ParamsE --------------------------
	.section	.nv.shared._ZN7cutlass13device_kernelINS_4gemm6kernel13GemmUniversalIN4cute5tupleIJiiiiEEENS1_10collective13CollectiveMmaINS1_46MainloopSm100TmaUmmaWarpSpecializedBlockScaledILi3ELi2ELi2ENS5_IJNS4_1CILi2EEESB_NSA_ILi1EEEEEEEENS5_IJNSA_ILi256EEENSA_ILi128EEESF_EEENS5_IJNS_12float_e4m3_tENS_13float_ue8m0_tEEEENS5_IJNS5_IJlSC_lEEENS4_6LayoutINS5_IJNS5_IJNS5_IJNSA_ILi32EEENSA_ILi4EEEEEEiEEESQ_NS5_IJSC_iEEEEEENS5_IJNS5_IJNS5_IJNSA_ILi16EEESO_EEEiEEENS5_IJNS5_IJNSA_ILi0EEESC_EEENSA_ILi512EEEEEENS5_IJSW_iEEEEEEEEEEESK_S13_NS4_8TiledMMAINS4_8MMA_AtomIJNS4_27SM100_MMA_MXF8F6F4_2x1SM_SSISI_SI_fSJ_Li256ELi128ELNS4_4UMMA5MajorE0ELS18_0ELNS17_7ScaleInE0ELS19_0EEEEEENSM_INS5_IJSC_SC_SC_EEENS5_IJSW_SW_SW_EEEEENS5_IJNS4_10UnderscoreES1F_S1F_EEEEENS5_IJNS4_28SM100_TMA_2SM_LOAD_MULTICASTES1I_EEENS5_IJNS4_14ComposedLayoutINS4_7SwizzleILi3ELi4ELi3EEENS4_18smem_ptr_flag_bitsILi8EEENSM_INS5_IJNSA_ILi8EEESG_EEENS5_IJSG_SC_EEEEEEENSM_INS5_IJNS5_IJNS5_IJSP_SC_EEENS5_IJSN_SC_EEEEEESC_NS5_IJSO_SB_EEEEEENS5_IJNS5_IJNS5_IJSU_SY_EEESX_EEESW_NS5_IJSC_SY_EEEEEEEEEEEvNS4_8identityENS5_IJNS4_18SM100_TMA_2SM_LOADES1I_EEES24_vS25_EENS_8epilogue10collective18CollectiveEpilogueINS29_23Sm100TmaWarpSpecializedILi4ELi2ELi32ELb1ELb0EEEJNS5_IJSG_SG_SF_EEENS5_IJNSM_ISG_SC_EENSM_ISN_SC_EEEEENS_10bfloat16_tESL_S2I_SL_NS29_6fusion15FusionCallbacksIS2D_NS2J_17LinearCombinationIS2I_fS2I_fLNS_15FloatRoundStyleE2EEES2E_S2H_JEEENS4_5SM1004TMEM4LOAD26SM100_TMEM_LOAD_32dp32b32xENS4_13SM90_TMA_LOADENS1K_INS1L_ILi2ELi4ELi3EEENS1N_ILi16EEENSM_INS5_IJS1P_SN_EEES1V_EEEENS4_39AutoVectorizingCopyWithAssumedAlignmentILi128EEENS4_14SM90_TMA_STOREES2Y_S30_S30_EEEvvEEEEvNT_6ParamsE,"aw",@nobits
	.sectionflags	@""
	.align	16
	.zero		1024


//--------------------- .nv.shared.reserved.0     --------------------------
	.section	.nv.shared.reserved.0,"aw",@nobits
	.weak		__nv_reservedSMEM_offset_0_alias
	.size		__nv_reservedSMEM_offset_0_alias, 0, 64
	.other		__nv_reservedSMEM_offset_0_alias,@"STO_CUDA_RESERVED_SHARED STV_DEFAULT"
__nv_reservedSMEM_offset_0_alias:
	.zero		0
.nv.shared.reserved.0:
	.zero		64
	.weak		__nv_reservedSMEM_tcgen05_partition
	.type		__nv_reservedSMEM_tcgen05_partition,@object
	.size		__nv_reservedSMEM_tcgen05_partition,(.L_0 - __nv_reservedSMEM_tcgen05_partition)
__nv_reservedSMEM_tcgen05_partition:
	.zero		32
.L_0:


//--------------------- .nv.global                --------------------------
	.section	.nv.global,"aw",@nobits
.nv.global:
	.type		_ZN40_INTERNAL_3d24da2c_4_k_cu_82d9326a_376114cute1_E,@object
	.size		_ZN40_INTERNAL_3d24da2c_4_k_cu_82d9326a_376114cute1_E,(_ZN40_INTERNAL_3d24da2c_4_k_cu_82d9326a_376114cuda3std3__45__cpo6cbeginE - _ZN40_INTERNAL_3d24da2c_4_k_cu_82d9326a_376114cute1_E)
_ZN40_INTERNAL_3d24da2c_4_k_cu_82d9326a_376114cute1_E:
	.zero		1
	.type		_ZN40_INTERNAL_3d24da2c_4_k_cu_82d9326a_376114cuda3std3__45__cpo6cbeginE,@object
	.size		_ZN40_INTERNAL_3d24da2c_4_k_cu_82d9326a_376114cuda3std3__45__cpo6cbeginE,(_ZN40_INTERNAL_3d24da2c_4_k_cu_82d9326a_376114cuda3std3__48in_placeE - _ZN40_INTERNAL_3d24da2c_4_k_cu_82d9326a_376114cuda3std3__45__cpo6cbeginE)
_ZN40_INTERNAL_3d24da2c_4_k_cu_82d9326a_376114cuda3std3__45__cpo6cbeginE:
	.zero		1
	.type		_ZN40_INTERNAL_3d24da2c_4_k_cu_82d9326a_376114cuda3std3__48in_placeE,@object
	.size		_ZN40_INTERNAL_3d24da2c_4_k_cu_82d9326a_376114cuda3std3__48in_placeE,(_ZN40_INTERNAL_3d24da2c_4_k_cu_82d9326a_376114cuda3std6ranges3__45__cpo9iter_moveE - _ZN40_INTERNAL_3d24da2c_4_k_cu_82d9326a_376114cuda3std3__48in_placeE)
_ZN40_INTERNAL_3d24da2c_4_k_cu_82d9326a_376114cuda3std3__48in_placeE:
	.zero		1
	.type		_ZN40_INTERNAL_3d24da2c_4_k_cu_82d9326a_376114cuda3std6ranges3__45__cpo9iter_moveE,@object
	.size		_ZN40_INTERNAL_3d24da2c_4_k_cu_82d9326a_376114cuda3std6ranges3__45__cpo9iter_moveE,(_ZN40_INTERNAL_3d24da2c_4_k_cu_82d9326a_376114cuda3std3__45__cpo5beginE - _ZN40_INTERNAL_3d24da2c_4_k_cu_82d9326a_376114cuda3std6ranges3__45__cpo9iter_moveE)
_ZN40_INTERNAL_3d24da2c_4_k_cu_82d9326a_376114cuda3std6ranges3__45__cpo9iter_moveE:
	.zero		1
	.type		_ZN40_INTERNAL_3d24da2c_4_k_cu_82d9326a_376114cuda3std3__45__cpo5beginE,@object
	.size		_ZN40_INTERNAL_3d24da2c_4_k_cu_82d9326a_376114cuda3std3__45__cpo5beginE,(_ZN40_INTERNAL_3d24da2c_4_k_cu_82d9326a_376114cuda3std3__442_GLOBAL__N__3d24da2c_4_k_cu_82d9326a_376116ignoreE - _ZN40_INTERNAL_3d24da2c_4_k_cu_82d9326a_376114cuda3std3__45__cpo5beginE)
_ZN40_INTERNAL_3d24da2c_4_k_cu_82d9326a_376114cuda3std3__45__cpo5beginE:
	.zero		1
	.type		_ZN40_INTERNAL_3d24da2c_4_k_cu_82d9326a_376114cuda3std3__442_GLOBAL__N__3d24da2c_4_k_cu_82d9326a_376116ignoreE,@object
	.size		_ZN40_INTERNAL_3d24da2c_4_k_cu_82d9326a_376114cuda3std3__442_GLOBAL__N__3d24da2c_4_k_cu_82d9326a_376116ignoreE,(_ZN40_INTERNAL_3d24da2c_4_k_cu_82d9326a_376114cute7productE - _ZN40_INTERNAL_3d24da2c_4_k_cu_82d9326a_376114cuda3std3__442_GLOBAL__N__3d24da2c_4_k_cu_82d9326a_376116ignoreE)
_ZN40_INTERNAL_3d24da2c_4_k_cu_82d9326a_376114cuda3std3__442_GLOBAL__N__3d24da2c_4_k_cu_82d9326a_376116ignoreE:
	.zero		1
	.type		_ZN40_INTERNAL_3d24da2c_4_k_cu_82d9326a_376114cute7productE,@object
	.size		_ZN40_INTERNAL_3d24da2c_4_k_cu_82d9326a_376114cute7productE,(_ZN40_INTERNAL_3d24da2c_4_k_cu_82d9326a_376114cuda3std3__45__cpo3endE - _ZN40_INTERNAL_3d24da2c_4_k_cu_82d9326a_376114cute7productE)
_ZN40_INTERNAL_3d24da2c_4_k_cu_82d9326a_376114cute7productE:
	.zero		1
	.type		_ZN40_INTERNAL_3d24da2c_4_k_cu_82d9326a_376114cuda3std3__45__cpo3endE,@object
	.size		_ZN40_INTERNAL_3d24da2c_4_k_cu_82d9326a_376114cuda3std3__45__cpo3endE,(_ZN40_INTERNAL_3d24da2c_4_k_cu_82d9326a_376114cuda3std3__419piecewise_constructE - _ZN40_INTERNAL_3d24da2c_4_k_cu_82d9326a_376114cuda3std3__45__cpo3endE)
_ZN40_INTERNAL_3d24da2c_4_k_cu_82d9326a_376114cuda3std3__45__cpo3endE:
	.zero		1
	.type		_ZN40_INTERNAL_3d24da2c_4_k_cu_82d9326a_376114cuda3std3__419piecewise_constructE,@object
	.size		_ZN40_INTERNAL_3d24da2c_4_k_cu_82d9326a_376114cuda3std3__419piecewise_constructE,(_ZN40_INTERNAL_3d24da2c_4_k_cu_82d9326a_376114cuda3std3__45__cpo4cendE - _ZN40_INTERNAL_3d24da2c_4_k_cu_82d9326a_376114cuda3std3__419piecewise_constructE)
_ZN40_INTERNAL_3d24da2c_4_k_cu_82d9326a_376114cuda3std3__419piecewise_constructE:
	.zero		1
	.type		_ZN40_INTERNAL_3d24da2c_4_k_cu_82d9326a_376114cuda3std3__45__cpo4cendE,@object
	.size		_ZN40_INTERNAL_3d24da2c_4_k_cu_82d9326a_376114cuda3std3__45__cpo4cendE,(_ZN40_INTERNAL_3d24da2c_4_k_cu_82d9326a_376114cuda3std6ranges3__45__cpo4swapE - _ZN40_INTERNAL_3d24da2c_4_k_cu_82d9326a_376114cuda3std3__45__cpo4cendE)
_ZN40_INTERNAL_3d24da2c_4_k_cu_82d9326a_376114cuda3std3__45__cpo4cendE:
	.zero		1
	.type		_ZN40_INTERNAL_3d24da2c_4_k_cu_82d9326a_376114cuda3std6ranges3__45__cpo4swapE,@object
	.size		_ZN40_INTERNAL_3d24da2c_4_k_cu_82d9326a_376114cuda3std6ranges3__45__cpo4swapE,(.L_10 - _ZN40_INTERNAL_3d24da2c_4_k_cu_82d9326a_376114cuda3std6ranges3__45__cpo4swapE)
_ZN40_INTERNAL_3d24da2c_4_k_cu_82d9326a_376114cuda3std6ranges3__45__cpo4swapE:
	.zero		1
.L_10:


//--------------------- .nv.constant0._ZN7cutlass13device_kernelINS_4gemm6kernel13GemmUniversalIN4cute5tupleIJiiiiEEENS1_10collective13CollectiveMmaINS1_46MainloopSm100TmaUmmaWarpSpecializedBlockScaledILi3ELi2ELi2ENS5_IJNS4_1CILi2EEESB_NSA_ILi1EEEEEEEENS5_IJNSA_ILi256EEENSA_ILi128EEESF_EEENS5_IJNS_12float_e4m3_tENS_13float_ue8m0_tEEEENS5_IJNS5_IJlSC_lEEENS4_6LayoutINS5_IJNS5_IJNS5_IJNSA_ILi32EEENSA_ILi4EEEEEEiEEESQ_NS5_IJSC_iEEEEEENS5_IJNS5_IJNS5_IJNSA_ILi16EEESO_EEEiEEENS5_IJNS5_IJNSA_ILi0EEESC_EEENSA_ILi512EEEEEENS5_IJSW_iEEEEEEEEEEESK_S13_NS4_8TiledMMAINS4_8MMA_AtomIJNS4_27SM100_MMA_MXF8F6F4_2x1SM_SSISI_SI_fSJ_Li256ELi128ELNS4_4UMMA5MajorE0ELS18_0ELNS17_7ScaleInE0ELS19_0EEEEEENSM_INS5_IJSC_SC_SC_EEENS5_IJSW_SW_SW_EEEEENS5_IJNS4_10UnderscoreES1F_S1F_EEEEENS5_IJNS4_28SM100_TMA_2SM_LOAD_MULTICASTES1I_EEENS5_IJNS4_14ComposedLayoutINS4_7SwizzleILi3ELi4ELi3EEENS4_18smem_ptr_flag_bitsILi8EEENSM_INS5_IJNSA_ILi8EEESG_EEENS5_IJSG_SC_EEEEEEENSM_INS5_IJNS5_IJNS5_IJSP_SC_EEENS5_IJSN_SC_EEEEEESC_NS5_IJSO_SB_EEEEEENS5_IJNS5_IJNS5_IJSU_SY_EEESX_EEESW_NS5_IJSC_SY_EEEEEEEEEEEvNS4_8identityENS5_IJNS4_18SM100_TMA_2SM_LOADES1I_EEES24_vS25_EENS_8epilogue10collective18CollectiveEpilogueINS29_23Sm100TmaWarpSpecializedILi4ELi2ELi32ELb1ELb0EEEJNS5_IJSG_SG_SF_EEENS5_IJNSM_ISG_SC_EENSM_ISN_SC_EEEEENS_10bfloat16_tESL_S2I_SL_NS29_6fusion15FusionCallbacksIS2D_NS2J_17LinearCombinationIS2I_fS2I_fLNS_15FloatRoundStyleE2EEES2E_S2H_JEEENS4_5SM1004TMEM4LOAD26SM100_TMEM_LOAD_32dp32b32xENS4_13SM90_TMA_LOADENS1K_INS1L_ILi2ELi4ELi3EEENS1N_ILi16EEENSM_INS5_IJS1P_SN_EEES1V_EEEENS4_39AutoVectorizingCopyWithAssumedAlignmentILi128EEENS4_14SM90_TMA_STOREES2Y_S30_S30_EEEvvEEEEvNT_6ParamsE --------------------------
	.section	.nv.constant0._ZN7cutlass13device_kernelINS_4gemm6kernel13GemmUniversalIN4cute5tupleIJiiiiEEENS1_10collective13CollectiveMmaINS1_46MainloopSm100TmaUmmaWarpSpecializedBlockScaledILi3ELi2ELi2ENS5_IJNS4_1CILi2EEESB_NSA_ILi1EEEEEEEENS5_IJNSA_ILi256EEENSA_ILi128EEESF_EEENS5_IJNS_12float_e4m3_tENS_13float_ue8m0_tEEEENS5_IJNS5_IJlSC_lEEENS4_6LayoutINS5_IJNS5_IJNS5_IJNSA_ILi32EEENSA_ILi4EEEEEEiEEESQ_NS5_IJSC_iEEEEEENS5_IJNS5_IJNS5_IJNSA_ILi16EEESO_EEEiEEENS5_IJNS5_IJNSA_ILi0EEESC_EEENSA_ILi512EEEEEENS5_IJSW_iEEEEEEEEEEESK_S13_NS4_8TiledMMAINS4_8MMA_AtomIJNS4_27SM100_MMA_MXF8F6F4_2x1SM_SSISI_SI_fSJ_Li256ELi128ELNS4_4UMMA5MajorE0ELS18_0ELNS17_7ScaleInE0ELS19_0EEEEEENSM_INS5_IJSC_SC_SC_EEENS5_IJSW_SW_SW_EEEEENS5_IJNS4_10UnderscoreES1F_S1F_EEEEENS5_IJNS4_28SM100_TMA_2SM_LOAD_MULTICASTES1I_EEENS5_IJNS4_14ComposedLayoutINS4_7SwizzleILi3ELi4ELi3EEENS4_18smem_ptr_flag_bitsILi8EEENSM_INS5_IJNSA_ILi8EEESG_EEENS5_IJSG_SC_EEEEEEENSM_INS5_IJNS5_IJNS5_IJSP_SC_EEENS5_IJSN_SC_EEEEEESC_NS5_IJSO_SB_EEEEEENS5_IJNS5_IJNS5_IJSU_SY_EEESX_EEESW_NS5_IJSC_SY_EEEEEEEEEEEvNS4_8identityENS5_IJNS4_18SM100_TMA_2SM_LOADES1I_EEES24_vS25_EENS_8epilogue10collective18CollectiveEpilogueINS29_23Sm100TmaWarpSpecializedILi4ELi2ELi32ELb1ELb0EEEJNS5_IJSG_SG_SF_EEENS5_IJNSM_ISG_SC_EENSM_ISN_SC_EEEEENS_10bfloat16_tESL_S2I_SL_NS29_6fusion15FusionCallbacksIS2D_NS2J_17LinearCombinationIS2I_fS2I_fLNS_15FloatRoundStyleE2EEES2E_S2H_JEEENS4_5SM1004TMEM4LOAD26SM100_TMEM_LOAD_32dp32b32xENS4_13SM90_TMA_LOADENS1K_INS1L_ILi2ELi4ELi3EEENS1N_ILi16EEENSM_INS5_IJS1P_SN_EEES1V_EEEENS4_39AutoVectorizingCopyWithAssumedAlignmentILi128EEENS4_14SM90_TMA_STOREES2Y_S30_S30_EEEvvEEEEvNT_6ParamsE,"a",@progbits
	.sectionflags	@""
	.align	4
.nv.constant0._ZN7cutlass13device_kernelINS_4gemm6kernel13GemmUniversalIN4cute5tupleIJiiiiEEENS1_10collective13CollectiveMmaINS1_46MainloopSm100TmaUmmaWarpSpecializedBlockScaledILi3ELi2ELi2ENS5_IJNS4_1CILi2EEESB_NSA_ILi1EEEEEEEENS5_IJNSA_ILi256EEENSA_ILi128EEESF_EEENS5_IJNS_12float_e4m3_tENS_13float_ue8m0_tEEEENS5_IJNS5_IJlSC_lEEENS4_6LayoutINS5_IJNS5_IJNS5_IJNSA_ILi32EEENSA_ILi4EEEEEEiEEESQ_NS5_IJSC_iEEEEEENS5_IJNS5_IJNS5_IJNSA_ILi16EEESO_EEEiEEENS5_IJNS5_IJNSA_ILi0EEESC_EEENSA_ILi512EEEEEENS5_IJSW_iEEEEEEEEEEESK_S13_NS4_8TiledMMAINS4_8MMA_AtomIJNS4_27SM100_MMA_MXF8F6F4_2x1SM_SSISI_SI_fSJ_Li256ELi128ELNS4_4UMMA5MajorE0ELS18_0ELNS17_7ScaleInE0ELS19_0EEEEEENSM_INS5_IJSC_SC_SC_EEENS5_IJSW_SW_SW_EEEEENS5_IJNS4_10UnderscoreES1F_S1F_EEEEENS5_IJNS4_28SM100_TMA_2SM_LOAD_MULTICASTES1I_EEENS5_IJNS4_14ComposedLayoutINS4_7SwizzleILi3ELi4ELi3EEENS4_18smem_ptr_flag_bitsILi8EEENSM_INS5_IJNSA_ILi8EEESG_EEENS5_IJSG_SC_EEEEEEENSM_INS5_IJNS5_IJNS5_IJSP_SC_EEENS5_IJSN_SC_EEEEEESC_NS5_IJSO_SB_EEEEEENS5_IJNS5_IJNS5_IJSU_SY_EEESX_EEESW_NS5_IJSC_SY_EEEEEEEEEEEvNS4_8identityENS5_IJNS4_18SM100_TMA_2SM_LOADES1I_EEES24_vS25_EENS_8epilogue10collective18CollectiveEpilogueINS29_23Sm100TmaWarpSpecializedILi4ELi2ELi32ELb1ELb0EEEJNS5_IJSG_SG_SF_EEENS5_IJNSM_ISG_SC_EENSM_ISN_SC_EEEEENS_10bfloat16_tESL_S2I_SL_NS29_6fusion15FusionCallbacksIS2D_NS2J_17LinearCombinationIS2I_fS2I_fLNS_15FloatRoundStyleE2EEES2E_S2H_JEEENS4_5SM1004TMEM4LOAD26SM100_TMEM_LOAD_32dp32b32xENS4_13SM90_TMA_LOADENS1K_INS1L_ILi2ELi4ELi3EEENS1N_ILi16EEENSM_INS5_IJS1P_SN_EEES1V_EEEENS4_39AutoVectorizingCopyWithAssumedAlignmentILi128EEENS4_14SM90_TMA_STOREES2Y_S30_S30_EEEvvEEEEvNT_6ParamsE:
	.zero		3968


//--------------------- SYMBOLS --------------------------

	.type		.nv.reservedSmem.offset0,@object
	.size		.nv.reservedSmem.offset0,0x4
	.type		.nv.reservedSmem.cap,@object
	.size		.nv.reservedSmem.cap,0x4
	.type		__assertfail,@function
